// auto-generated by cutlass_sweep.gemm — config: {"arch": "sm_90", "cluster_m": 1, "cluster_n": 1, "dtype": "bf16", "dtype_b": "bf16", "layout": "nt", "stages": 0, "tile_k": 32, "tile_m": 512, "tile_n": 160}
#include "cutlass/cutlass.h"
#include "cutlass/gemm/collective/collective_builder.hpp"
#include "cutlass/gemm/device/gemm_universal_adapter.h"
#include "cutlass/gemm/kernel/gemm_universal.hpp"
#include "cutlass/epilogue/collective/collective_builder.hpp"

using ElemA = cutlass::bfloat16_t;
using ElemB = cutlass::bfloat16_t;
using ElemCD = cutlass::bfloat16_t;
using Acc  = float;
using TileShape    = cute::Shape<cute::_512, cute::_160, cute::_32>;
using ClusterShape = cute::Shape<cute::_1, cute::_1, cute::_1>;

using CollectiveEpilogue = typename cutlass::epilogue::collective::CollectiveBuilder<
    cutlass::arch::Sm90, cutlass::arch::OpClassTensorOp,
    TileShape, ClusterShape,
    cutlass::epilogue::collective::EpilogueTileAuto,
    Acc, Acc,
    ElemCD, cutlass::layout::RowMajor, 128 / cutlass::sizeof_bits<ElemCD>::value,
    ElemCD, cutlass::layout::RowMajor, 128 / cutlass::sizeof_bits<ElemCD>::value,
    cutlass::epilogue::collective::EpilogueScheduleAuto
  >::CollectiveOp;

using CollectiveMainloop = typename cutlass::gemm::collective::CollectiveBuilder<
    cutlass::arch::Sm90, cutlass::arch::OpClassTensorOp,
    ElemA, cutlass::layout::RowMajor, 128 / cutlass::sizeof_bits<ElemA>::value,
    ElemB, cutlass::layout::ColumnMajor, 128 / cutlass::sizeof_bits<ElemB>::value,
    Acc,
    TileShape, ClusterShape,
    cutlass::gemm::collective::StageCountAutoCarveout<static_cast<int>(sizeof(typename CollectiveEpilogue::SharedStorage))>,
    cutlass::gemm::collective::KernelScheduleAuto
  >::CollectiveOp;

using GemmKernel = cutlass::gemm::kernel::GemmUniversal<
    cute::Shape<int,int,int,int>,
    CollectiveMainloop,
    CollectiveEpilogue
>;
using Gemm = cutlass::gemm::device::GemmUniversalAdapter<GemmKernel>;

// Force the device kernel symbol into the cubin without needing a host main.
auto* _anchor = &cutlass::device_kernel<GemmKernel>;


// ===== COMPILED SASS (sm_90a) =====

	.target	sm_90a

	.elftype	@"ET_EXEC"


//--------------------- .note.nv.tkinfo           --------------------------
	.section	.note.nv.tkinfo,"",@"SHT_NOTE"
	.sectionflags	@"SHF_NOTE_NV_TKINFO"
	.tkinfo
        /*0018*/ 	.word	0x00000002
        /*0030*/ 	.string	""
        /*0030*/ 	.string	"ptxas"
        /*0030*/ 	.string	"Cuda compilation tools, release 13.0, V13.0.88"
        /*0030*/ 	.string	"Build cuda_13.0.r13.0/compiler.36424714_0"
        /*0030*/ 	.string	"-arch sm_90a -m 64 "



//--------------------- .note.nv.cuinfo           --------------------------
	.section	.note.nv.cuinfo,"",@"SHT_NOTE"
	.sectionflags	@"SHF_NOTE_NV_CUINFO"
        /*0018*/ 	.short	0x0002
        /*001a*/ 	.short	0x005a
        /*001c*/ 	.short	0x0082
	.zero		2


//--------------------- .nv.info                  --------------------------
	.section	.nv.info,"",@"SHT_CUDA_INFO"
	.align	4


	//----- nvinfo : EIATTR_REGCOUNT
	.align		4
        /*0000*/ 	.byte	0x04, 0x2f
        /*0002*/ 	.short	(.L_15 - .L_14)
	.align		4
.L_14:
        /*0004*/ 	.word	index@(_ZN7cutlass13device_kernelINS_4gemm6kernel13GemmUniversalIN4cute5tupleIJiiiiEEENS1_10collective13CollectiveMmaINS1_34MainloopSm90TmaGmmaWarpSpecializedILi5ENS5_IJNS4_1CILi1EEESB_SB_EEENS1_35KernelTmaWarpSpecializedCooperativeEEENS5_IJNSA_ILi512EEENSA_ILi160EEENSA_ILi32EEEEEENS_10bfloat16_tENS5_IJlSB_lEEESJ_SK_NS4_8TiledMMAINS4_8MMA_AtomIJNS4_4SM904GMMA27MMA_64x32x16_F32BF16BF16_SSILNSO_5MajorE0ELSQ_0ELNSO_7ScaleInE1ELSR_1EEEEEENS4_6LayoutINS5_IJNSA_ILi2EEESB_SB_EEENS5_IJSB_NSA_ILi0EEESX_EEEEENS5_IJNS4_10UnderscoreES10_S10_EEEEENS4_13SM90_TMA_LOADENS4_14ComposedLayoutINS4_7SwizzleILi2ELi4ELi3EEENS4_18smem_ptr_flag_bitsILi16EEENSU_INS5_IJNSA_ILi8EEESH_EEENS5_IJSH_SB_EEEEEEEvNS4_8identityES13_S1D_vS1E_EENS_8epilogue10collective6detail29Sm90TmaWarpSpecializedAdapterINS1H_15DefaultEpilogueISJ_SK_SK_NS1G_6thread17LinearCombinationISJ_Li1EffLNS1L_9ScaleType4KindE0ELNS_15FloatRoundStyleE2ESJ_EENS1_15EpilogueDefaultEEEEEvvEEEEvNT_6ParamsE)
        /*0008*/ 	.word	0x000000a8


	//----- nvinfo : EIATTR_FRAME_SIZE
	.align		4
.L_15:
        /*000c*/ 	.byte	0x04, 0x11
        /*000e*/ 	.short	(.L_17 - .L_16)
	.align		4
.L_16:
        /*0010*/ 	.word	index@(_ZN7cutlass13device_kernelINS_4gemm6kernel13GemmUniversalIN4cute5tupleIJiiiiEEENS1_10collective13CollectiveMmaINS1_34MainloopSm90TmaGmmaWarpSpecializedILi5ENS5_IJNS4_1CILi1EEESB_SB_EEENS1_35KernelTmaWarpSpecializedCooperativeEEENS5_IJNSA_ILi512EEENSA_ILi160EEENSA_ILi32EEEEEENS_10bfloat16_tENS5_IJlSB_lEEESJ_SK_NS4_8TiledMMAINS4_8MMA_AtomIJNS4_4SM904GMMA27MMA_64x32x16_F32BF16BF16_SSILNSO_5MajorE0ELSQ_0ELNSO_7ScaleInE1ELSR_1EEEEEENS4_6LayoutINS5_IJNSA_ILi2EEESB_SB_EEENS5_IJSB_NSA_ILi0EEESX_EEEEENS5_IJNS4_10UnderscoreES10_S10_EEEEENS4_13SM90_TMA_LOADENS4_14ComposedLayoutINS4_7SwizzleILi2ELi4ELi3EEENS4_18smem_ptr_flag_bitsILi16EEENSU_INS5_IJNSA_ILi8EEESH_EEENS5_IJSH_SB_EEEEEEEvNS4_8identityES13_S1D_vS1E_EENS_8epilogue10collective6detail29Sm90TmaWarpSpecializedAdapterINS1H_15DefaultEpilogueISJ_SK_SK_NS1G_6thread17LinearCombinationISJ_Li1EffLNS1L_9ScaleType4KindE0ELNS_15FloatRoundStyleE2ESJ_EENS1_15EpilogueDefaultEEEEEvvEEEEvNT_6ParamsE)
        /*0014*/ 	.word	0x00000458


	//----- nvinfo : EIATTR_MIN_STACK_SIZE
	.align		4
.L_17:
        /*0018*/ 	.byte	0x04, 0x12
        /*001a*/ 	.short	(.L_19 - .L_18)
	.align		4
.L_18:
        /*001c*/ 	.word	index@(_ZN7cutlass13device_kernelINS_4gemm6kernel13GemmUniversalIN4cute5tupleIJiiiiEEENS1_10collective13CollectiveMmaINS1_34MainloopSm90TmaGmmaWarpSpecializedILi5ENS5_IJNS4_1CILi1EEESB_SB_EEENS1_35KernelTmaWarpSpecializedCooperativeEEENS5_IJNSA_ILi512EEENSA_ILi160EEENSA_ILi32EEEEEENS_10bfloat16_tENS5_IJlSB_lEEESJ_SK_NS4_8TiledMMAINS4_8MMA_AtomIJNS4_4SM904GMMA27MMA_64x32x16_F32BF16BF16_SSILNSO_5MajorE0ELSQ_0ELNSO_7ScaleInE1ELSR_1EEEEEENS4_6LayoutINS5_IJNSA_ILi2EEESB_SB_EEENS5_IJSB_NSA_ILi0EEESX_EEEEENS5_IJNS4_10UnderscoreES10_S10_EEEEENS4_13SM90_TMA_LOADENS4_14ComposedLayoutINS4_7SwizzleILi2ELi4ELi3EEENS4_18smem_ptr_flag_bitsILi16EEENSU_INS5_IJNSA_ILi8EEESH_EEENS5_IJSH_SB_EEEEEEEvNS4_8identityES13_S1D_vS1E_EENS_8epilogue10collective6detail29Sm90TmaWarpSpecializedAdapterINS1H_15DefaultEpilogueISJ_SK_SK_NS1G_6thread17LinearCombinationISJ_Li1EffLNS1L_9ScaleType4KindE0ELNS_15FloatRoundStyleE2ESJ_EENS1_15EpilogueDefaultEEEEEvvEEEEvNT_6ParamsE)
        /*0020*/ 	.word	0x00000458
.L_19:


//--------------------- .nv.compat                --------------------------
	.section	.nv.compat,"",@"SHT_CUDA_COMPAT_INFO"
	.align	4
        /*0000*/ 	.byte	0x02, 0x09, 0x01, 0x00, 0x02, 0x02, 0x04, 0x00, 0x02, 0x05, 0x05, 0x00, 0x03, 0x07, 0x01, 0x01
        /*0010*/ 	.byte	0x02, 0x03, 0x01, 0x00, 0x02, 0x06, 0x01, 0x00, 0x04, 0x0b, 0x08, 0x00, 0x00, 0x00, 0x00, 0x00
        /*0020*/ 	.byte	0x00, 0x00, 0x00, 0x00


//--------------------- .nv.info._ZN7cutlass13device_kernelINS_4gemm6kernel13GemmUniversalIN4cute5tupleIJiiiiEEENS1_10collective13CollectiveMmaINS1_34MainloopSm90TmaGmmaWarpSpecializedILi5ENS5_IJNS4_1CILi1EEESB_SB_EEENS1_35KernelTmaWarpSpecializedCooperativeEEENS5_IJNSA_ILi512EEENSA_ILi160EEENSA_ILi32EEEEEENS_10bfloat16_tENS5_IJlSB_lEEESJ_SK_NS4_8TiledMMAINS4_8MMA_AtomIJNS4_4SM904GMMA27MMA_64x32x16_F32BF16BF16_SSILNSO_5MajorE0ELSQ_0ELNSO_7ScaleInE1ELSR_1EEEEEENS4_6LayoutINS5_IJNSA_ILi2EEESB_SB_EEENS5_IJSB_NSA_ILi0EEESX_EEEEENS5_IJNS4_10UnderscoreES10_S10_EEEEENS4_13SM90_TMA_LOADENS4_14ComposedLayoutINS4_7SwizzleILi2ELi4ELi3EEENS4_18smem_ptr_flag_bitsILi16EEENSU_INS5_IJNSA_ILi8EEESH_EEENS5_IJSH_SB_EEEEEEEvNS4_8identityES13_S1D_vS1E_EENS_8epilogue10collective6detail29Sm90TmaWarpSpecializedAdapterINS1H_15DefaultEpilogueISJ_SK_SK_NS1G_6thread17LinearCombinationISJ_Li1EffLNS1L_9ScaleType4KindE0ELNS_15FloatRoundStyleE2ESJ_EENS1_15EpilogueDefaultEEEEEvvEEEEvNT_6ParamsE --------------------------
	.section	.nv.info._ZN7cutlass13device_kernelINS_4gemm6kernel13GemmUniversalIN4cute5tupleIJiiiiEEENS1_10collective13CollectiveMmaINS1_34MainloopSm90TmaGmmaWarpSpecializedILi5ENS5_IJNS4_1CILi1EEESB_SB_EEENS1_35KernelTmaWarpSpecializedCooperativeEEENS5_IJNSA_ILi512EEENSA_ILi160EEENSA_ILi32EEEEEENS_10bfloat16_tENS5_IJlSB_lEEESJ_SK_NS4_8TiledMMAINS4_8MMA_AtomIJNS4_4SM904GMMA27MMA_64x32x16_F32BF16BF16_SSILNSO_5MajorE0ELSQ_0ELNSO_7ScaleInE1ELSR_1EEEEEENS4_6LayoutINS5_IJNSA_ILi2EEESB_SB_EEENS5_IJSB_NSA_ILi0EEESX_EEEEENS5_IJNS4_10UnderscoreES10_S10_EEEEENS4_13SM90_TMA_LOADENS4_14ComposedLayoutINS4_7SwizzleILi2ELi4ELi3EEENS4_18smem_ptr_flag_bitsILi16EEENSU_INS5_IJNSA_ILi8EEESH_EEENS5_IJSH_SB_EEEEEEEvNS4_8identityES13_S1D_vS1E_EENS_8epilogue10collective6detail29Sm90TmaWarpSpecializedAdapterINS1H_15DefaultEpilogueISJ_SK_SK_NS1G_6thread17LinearCombinationISJ_Li1EffLNS1L_9ScaleType4KindE0ELNS_15FloatRoundStyleE2ESJ_EENS1_15EpilogueDefaultEEEEEvvEEEEvNT_6ParamsE,"",@"SHT_CUDA_INFO"
	.sectionflags	@""
	.align	4


	//----- nvinfo : EIATTR_CUDA_API_VERSION
	.align		4
        /*0000*/ 	.byte	0x04, 0x37
        /*0002*/ 	.short	(.L_21 - .L_20)
.L_20:
        /*0004*/ 	.word	0x00000082


	//----- nvinfo : EIATTR_KPARAM_INFO
	.align		4
.L_21:
        /*0008*/ 	.byte	0x04, 0x17
        /*000a*/ 	.short	(.L_23 - .L_22)
.L_22:
        /*000c*/ 	.word	0x00000000
        /*0010*/ 	.short	0x0000
        /*0012*/ 	.short	0x0070
        /*0014*/ 	.byte	0x00, 0xf0, 0x01, 0x10


	//----- nvinfo : EIATTR_SPARSE_MMA_MASK
	.align		4
.L_23:
        /*0018*/ 	.byte	0x03, 0x50
        /*001a*/ 	.short	0x0000


	//----- nvinfo : EIATTR_MAXREG_COUNT
	.align		4
        /*001c*/ 	.byte	0x03, 0x1b
        /*001e*/ 	.short	0x00a8


	//----- nvinfo : EIATTR_NUM_BARRIERS
	.align		4
        /*0020*/ 	.byte	0x02, 0x4c
        /*0022*/ 	.byte	0x01
	.zero		1


	//----- nvinfo : EIATTR_EXTERNS
	.align		4
        /*0024*/ 	.byte	0x04, 0x0f
        /*0026*/ 	.short	(.L_25 - .L_24)


	//   ....[0]....
	.align		4
.L_24:
        /*0028*/ 	.word	index@(__assertfail)


	//----- nvinfo : EIATTR_ANNOTATIONS
	.align		4
.L_25:
        /*002c*/ 	.byte	0x04, 0x55
        /*002e*/ 	.short	(.L_27 - .L_26)


	//   ....[0]....
.L_26:
        /*0030*/ 	.word	0x00000001
        /*0034*/ 	.byte	0xb0, 0x06, 0x00, 0x00, 0x01, 0x00, 0x00, 0x00, 0xd0, 0x06, 0x00, 0x00, 0x01, 0x00, 0x00, 0x00
        /* <DEDUP_REMOVED lines=1287> */
        /*50b4*/ 	.byte	0x80, 0x55, 0x02, 0x00


	//----- nvinfo : EIATTR_MERCURY_ISA_VERSION
	.align		4
.L_27:
        /*50b8*/ 	.byte	0x03, 0x5f
        /*50ba*/ 	.short	0x0101


	//----- nvinfo : EIATTR_INT_WARP_WIDE_INSTR_OFFSETS
	.align		4
        /*50bc*/ 	.byte	0x04, 0x31
        /*50be*/ 	.short	(.L_29 - .L_28)


	//   ....[0]....
.L_28:
        /*50c0*/ 	.word	0x00000520


	//   ....[1]....
        /*50c4*/ 	.word	0x00000530


	//   ....[2]....
        /*50c8*/ 	.word	0x000005c0


	//----- nvinfo : EIATTR_COOP_GROUP_MASK_REGIDS
	.align		4
.L_29:
        /*50cc*/ 	.byte	0x04, 0x29
        /*50ce*/ 	.short	(.L_31 - .L_30)


	//   ....[0]....
.L_30:
        /*50d0*/ 	.word	0xffffffff


	//   ....[1]....
        /*50d4*/ 	.word	0xffffffff


	//   ....[2]....
        /*50d8*/ 	.word	0xffffffff


	//   ....[3]....
        /*50dc*/ 	.word	0xffffffff


	//   ....[4]....
        /*50e0*/ 	.word	0xffffffff


	//----- nvinfo : EIATTR_COOP_GROUP_INSTR_OFFSETS
	.align		4
.L_31:
        /*50e4*/ 	.byte	0x04, 0x28
        /*50e6*/ 	.short	(.L_33 - .L_32)


	//   ....[0]....
.L_32:
        /*50e8*/ 	.word	0x00000070


	//   ....[1]....
        /*50ec*/ 	.word	0x00000080


	//   ....[2]....
        /*50f0*/ 	.word	0x000001a0


	//   ....[3]....
        /*50f4*/ 	.word	0x000003d0


	//   ....[4]....
        /*50f8*/ 	.word	0x00001190


	//----- nvinfo : EIATTR_REG_RECONFIG
	.align		4
.L_33:
        /*50fc*/ 	.byte	0x01, 0x54
	.zero		2


	//----- nvinfo : EIATTR_SYSCALL_OFFSETS
	.align		4
        /*5100*/ 	.byte	0x04, 0x46
        /*5102*/ 	.short	(.L_35 - .L_34)


	//   ....[0]....
.L_34:
        /*5104*/ 	.word	0x00001340


	//----- nvinfo : EIATTR_MBARRIER_INSTR_OFFSETS
	.align		4
.L_35:
        /*5108*/ 	.byte	0x04, 0x39
        /*510a*/ 	.short	(.L_37 - .L_36)


	//   ....[0]....
.L_36:
        /*510c*/ 	.word	0x00000320
        /*5110*/ 	.word	0x000000ff
        /*5114*/ 	.word	0x00000000
        /*5118*/ 	.short	0x0100
        /*511a*/ 	.byte	0x08
	.zero		1


	//   ....[1]....
        /*511c*/ 	.word	0x00000330
        /*5120*/ 	.word	0x000000ff
        /*5124*/ 	.word	0x00000028
        /*5128*/ 	.short	0x0100
        /*512a*/ 	.byte	0x08
	.zero		1


	//   ....[2]....
        /*512c*/ 	.word	0x00000340
        /*5130*/ 	.word	0x000000ff
        /*5134*/ 	.word	0x00000008
        /*5138*/ 	.short	0x0100
        /*513a*/ 	.byte	0x08
	.zero		1


	//   ....[3]....
        /*513c*/ 	.word	0x00000350
        /*5140*/ 	.word	0x000000ff
        /*5144*/ 	.word	0x00000030
        /*5148*/ 	.short	0x0100
        /*514a*/ 	.byte	0x08
	.zero		1


	//   ....[4]....
        /*514c*/ 	.word	0x00000360
        /*5150*/ 	.word	0x000000ff
        /*5154*/ 	.word	0x00000010
        /*5158*/ 	.short	0x0100
        /*515a*/ 	.byte	0x08
	.zero		1


	//   ....[5]....
        /*515c*/ 	.word	0x00000370
        /*5160*/ 	.word	0x000000ff
        /*5164*/ 	.word	0x00000038
        /*5168*/ 	.short	0x0100
        /*516a*/ 	.byte	0x08
	.zero		1


	//   ....[6]....
        /*516c*/ 	.word	0x00000380
        /*5170*/ 	.word	0x000000ff
        /*5174*/ 	.word	0x00000018
        /*5178*/ 	.short	0x0100
        /*517a*/ 	.byte	0x08
	.zero		1


	//   ....[7]....
        /*517c*/ 	.word	0x00000390
        /*5180*/ 	.word	0x000000ff
        /*5184*/ 	.word	0x00000040
        /*5188*/ 	.short	0x0100
        /*518a*/ 	.byte	0x08
	.zero		1


	//   ....[8]....
        /*518c*/ 	.word	0x000003a0
        /*5190*/ 	.word	0x000000ff
        /*5194*/ 	.word	0x00000020
        /*5198*/ 	.short	0x0100
        /*519a*/ 	.byte	0x08
	.zero		1


	//   ....[9]....
        /*519c*/ 	.word	0x000003b0
        /*51a0*/ 	.word	0x000000ff
        /*51a4*/ 	.word	0x00000048
        /*51a8*/ 	.short	0x0100
        /*51aa*/ 	.byte	0x08
	.zero		1


	//   ....[10]....
        /*51ac*/ 	.word	0x00000640
        /*51b0*/ 	.word	0x000000ff
        /*51b4*/ 	.word	0x00000060
        /*51b8*/ 	.short	0x0100
        /*51ba*/ 	.byte	0x10
	.zero		1


	//   ....[11]....
        /*51bc*/ 	.word	0x000006e0
        /*51c0*/ 	.word	0x000000ff
        /*51c4*/ 	.word	0x00000068
        /*51c8*/ 	.short	0x0100
        /*51ca*/ 	.byte	0x10
	.zero		1


	//   ....[12]....
        /*51cc*/ 	.word	0x000013e0
        /*51d0*/ 	.word	0x00000003
        /*51d4*/ 	.word	0x00000000
        /*51d8*/ 	.short	0x010a
        /*51da*/ 	.byte	0x3f
	.zero		1


	//   ....[13]....
        /*51dc*/ 	.word	0x00001420
        /*51e0*/ 	.word	0x00000003
        /*51e4*/ 	.word	0x00000000
        /*51e8*/ 	.short	0x010a
        /*51ea*/ 	.byte	0x3f
	.zero		1


	//   ....[14]....
        /*51ec*/ 	.word	0x00004340
        /*51f0*/ 	.word	0x000000ff
        /*51f4*/ 	.word	0x00000000
        /*51f8*/ 	.short	0x010a
        /*51fa*/ 	.byte	0x04
	.zero		1


	//   ....[15]....
        /*51fc*/ 	.word	0x00004380
        /*5200*/ 	.word	0x000000ff
        /*5204*/ 	.word	0x00000000
        /*5208*/ 	.short	0x010a
        /*520a*/ 	.byte	0x04
	.zero		1


	//   ....[16]....
        /*520c*/ 	.word	0x00007440
        /*5210*/ 	.word	0x000000ff
        /*5214*/ 	.word	0x00000000
        /*5218*/ 	.short	0x0101
        /*521a*/ 	.byte	0x04
	.zero		1


	//   ....[17]....
        /*521c*/ 	.word	0x00007600
        /*5220*/ 	.word	0x00000000
        /*5224*/ 	.word	0x00000000
        /*5228*/ 	.short	0x0101
        /*522a*/ 	.byte	0x3f
	.zero		1


	//   ....[18]....
        /*522c*/ 	.word	0x00025120
        /*5230*/ 	.word	0x0000000f
        /*5234*/ 	.word	0x00000028
        /*5238*/ 	.short	0x010a
        /*523a*/ 	.byte	0x3f
	.zero		1


	//   ....[19]....
        /*523c*/ 	.word	0x00025480
        /*5240*/ 	.word	0x00000002
        /*5244*/ 	.word	0x00000068
        /*5248*/ 	.short	0x0101
        /*524a*/ 	.byte	0x3f
	.zero		1


	//   ....[20]....
        /*524c*/ 	.word	0x00025c90
        /*5250*/ 	.word	0x00000004
        /*5254*/ 	.word	0x00000000
        /*5258*/ 	.short	0x010a
        /*525a*/ 	.byte	0x3f
	.zero		1


	//   ....[21]....
        /*525c*/ 	.word	0x00025d20
        /*5260*/ 	.word	0x00000003
        /*5264*/ 	.word	0x00000000
        /*5268*/ 	.short	0x010a
        /*526a*/ 	.byte	0x3f
	.zero		1


	//   ....[22]....
        /*526c*/ 	.word	0x00025db0
        /*5270*/ 	.word	0x00000003
        /*5274*/ 	.word	0x00000000
        /*5278*/ 	.short	0x010a
        /*527a*/ 	.byte	0x3f
	.zero		1


	//   ....[23]....
        /*527c*/ 	.word	0x00025e40
        /*5280*/ 	.word	0x00000003
        /*5284*/ 	.word	0x00000000
        /*5288*/ 	.short	0x010a
        /*528a*/ 	.byte	0x3f
	.zero		1


	//   ....[24]....
        /*528c*/ 	.word	0x00025ed0
        /*5290*/ 	.word	0x00000003
        /*5294*/ 	.word	0x00000000
        /*5298*/ 	.short	0x010a
        /*529a*/ 	.byte	0x3f
	.zero		1


	//   ....[25]....
        /*529c*/ 	.word	0x00025f30
        /*52a0*/ 	.word	0x00000003
        /*52a4*/ 	.word	0x00000000
        /*52a8*/ 	.short	0x010a
        /*52aa*/ 	.byte	0x3f
	.zero		1


	//   ....[26]....
        /*52ac*/ 	.word	0x00025f90
        /*52b0*/ 	.word	0x00000006
        /*52b4*/ 	.word	0x00000000
        /*52b8*/ 	.short	0x010a
        /*52ba*/ 	.byte	0x3f
	.zero		1


	//   ....[27]....
        /*52bc*/ 	.word	0x00026060
        /*52c0*/ 	.word	0x0000000f
        /*52c4*/ 	.word	0x00000028
        /*52c8*/ 	.short	0x010a
        /*52ca*/ 	.byte	0x3f
	.zero		1


	//   ....[28]....
        /*52cc*/ 	.word	0x00026130
        /*52d0*/ 	.word	0x00000004
        /*52d4*/ 	.word	0x00000000
        /*52d8*/ 	.short	0x010a
        /*52da*/ 	.byte	0x3f
	.zero		1


	//   ....[29]....
        /*52dc*/ 	.word	0x00026180
        /*52e0*/ 	.word	0x00000003
        /*52e4*/ 	.word	0x00000000
        /*52e8*/ 	.short	0x010a
        /*52ea*/ 	.byte	0x3f
	.zero		1


	//   ....[30]....
        /*52ec*/ 	.word	0x000261d0
        /*52f0*/ 	.word	0x00000003
        /*52f4*/ 	.word	0x00000000
        /*52f8*/ 	.short	0x010a
        /*52fa*/ 	.byte	0x3f
	.zero		1


	//   ....[31]....
        /*52fc*/ 	.word	0x00026220
        /*5300*/ 	.word	0x00000003
        /*5304*/ 	.word	0x00000000
        /*5308*/ 	.short	0x010a
        /*530a*/ 	.byte	0x3f
	.zero		1


	//----- nvinfo : EIATTR_NUM_MBARRIERS
	.align		4
.L_37:
        /*530c*/ 	.byte	0x03, 0x38
        /*530e*/ 	.short	0x000c


	//----- nvinfo : EIATTR_EXIT_INSTR_OFFSETS
	.align		4
        /*5310*/ 	.byte	0x04, 0x1c
        /*5312*/ 	.short	(.L_39 - .L_38)


	//   ....[0]....
.L_38:
        /*5314*/ 	.word	0x00000740


	//   ....[1]....
        /*5318*/ 	.word	0x000010b0


	//   ....[2]....
        /*531c*/ 	.word	0x000246a0


	//   ....[3]....
        /*5320*/ 	.word	0x00024db0


	//   ....[4]....
        /*5324*/ 	.word	0x00025f20


	//----- nvinfo : EIATTR_MAX_THREADS
	.align		4
.L_39:
        /*5328*/ 	.byte	0x04, 0x05
        /*532a*/ 	.short	(.L_41 - .L_40)
.L_40:
        /*532c*/ 	.word	0x00000180
        /*5330*/ 	.word	0x00000001
        /*5334*/ 	.word	0x00000001


	//----- nvinfo : EIATTR_CRS_STACK_SIZE
	.align		4
.L_41:
        /*5338*/ 	.byte	0x04, 0x1e
        /*533a*/ 	.short	(.L_43 - .L_42)
.L_42:
        /*533c*/ 	.word	0x00000000


	//----- nvinfo : EIATTR_CBANK_PARAM_SIZE
	.align		4
.L_43:
        /*5340*/ 	.byte	0x03, 0x19
        /*5342*/ 	.short	0x0470


	//----- nvinfo : EIATTR_PARAM_CBANK
	.align		4
        /*5344*/ 	.byte	0x04, 0x0a
        /*5346*/ 	.short	(.L_45 - .L_44)
	.align		4
.L_44:
        /*5348*/ 	.word	index@(.nv.constant0._ZN7cutlass13device_kernelINS_4gemm6kernel13GemmUniversalIN4cute5tupleIJiiiiEEENS1_10collective13CollectiveMmaINS1_34MainloopSm90TmaGmmaWarpSpecializedILi5ENS5_IJNS4_1CILi1EEESB_SB_EEENS1_35KernelTmaWarpSpecializedCooperativeEEENS5_IJNSA_ILi512EEENSA_ILi160EEENSA_ILi32EEEEEENS_10bfloat16_tENS5_IJlSB_lEEESJ_SK_NS4_8TiledMMAINS4_8MMA_AtomIJNS4_4SM904GMMA27MMA_64x32x16_F32BF16BF16_SSILNSO_5MajorE0ELSQ_0ELNSO_7ScaleInE1ELSR_1EEEEEENS4_6LayoutINS5_IJNSA_ILi2EEESB_SB_EEENS5_IJSB_NSA_ILi0EEESX_EEEEENS5_IJNS4_10UnderscoreES10_S10_EEEEENS4_13SM90_TMA_LOADENS4_14ComposedLayoutINS4_7SwizzleILi2ELi4ELi3EEENS4_18smem_ptr_flag_bitsILi16EEENSU_INS5_IJNSA_ILi8EEESH_EEENS5_IJSH_SB_EEEEEEEvNS4_8identityES13_S1D_vS1E_EENS_8epilogue10collective6detail29Sm90TmaWarpSpecializedAdapterINS1H_15DefaultEpilogueISJ_SK_SK_NS1G_6thread17LinearCombinationISJ_Li1EffLNS1L_9ScaleType4KindE0ELNS_15FloatRoundStyleE2ESJ_EENS1_15EpilogueDefaultEEEEEvvEEEEvNT_6ParamsE)
        /*534c*/ 	.short	0x0210
        /*534e*/ 	.short	0x0470


	//----- nvinfo : EIATTR_SW_WAR
	.align		4
.L_45:
        /*5350*/ 	.byte	0x04, 0x36
        /*5352*/ 	.short	(.L_47 - .L_46)
.L_46:
        /*5354*/ 	.word	0x00000008
.L_47:


//--------------------- .nv.callgraph             --------------------------
	.section	.nv.callgraph,"",@"SHT_CUDA_CALLGRAPH"
	.align	4
	.sectionentsize	8
	.align		4
        /*0000*/ 	.word	0x00000000
	.align		4
        /*0004*/ 	.word	0xffffffff
	.align		4
        /*0008*/ 	.word	index@(_ZN7cutlass13device_kernelINS_4gemm6kernel13GemmUniversalIN4cute5tupleIJiiiiEEENS1_10collective13CollectiveMmaINS1_34MainloopSm90TmaGmmaWarpSpecializedILi5ENS5_IJNS4_1CILi1EEESB_SB_EEENS1_35KernelTmaWarpSpecializedCooperativeEEENS5_IJNSA_ILi512EEENSA_ILi160EEENSA_ILi32EEEEEENS_10bfloat16_tENS5_IJlSB_lEEESJ_SK_NS4_8TiledMMAINS4_8MMA_AtomIJNS4_4SM904GMMA27MMA_64x32x16_F32BF16BF16_SSILNSO_5MajorE0ELSQ_0ELNSO_7ScaleInE1ELSR_1EEEEEENS4_6LayoutINS5_IJNSA_ILi2EEESB_SB_EEENS5_IJSB_NSA_ILi0EEESX_EEEEENS5_IJNS4_10UnderscoreES10_S10_EEEEENS4_13SM90_TMA_LOADENS4_14ComposedLayoutINS4_7SwizzleILi2ELi4ELi3EEENS4_18smem_ptr_flag_bitsILi16EEENSU_INS5_IJNSA_ILi8EEESH_EEENS5_IJSH_SB_EEEEEEEvNS4_8identityES13_S1D_vS1E_EENS_8epilogue10collective6detail29Sm90TmaWarpSpecializedAdapterINS1H_15DefaultEpilogueISJ_SK_SK_NS1G_6thread17LinearCombinationISJ_Li1EffLNS1L_9ScaleType4KindE0ELNS_15FloatRoundStyleE2ESJ_EENS1_15EpilogueDefaultEEEEEvvEEEEvNT_6ParamsE)
	.align		4
        /*000c*/ 	.word	index@(__assertfail)
	.align		4
        /*0010*/ 	.word	0x00000000
	.align		4
        /*0014*/ 	.word	0xfffffffe
	.align		4
        /*0018*/ 	.word	0x00000000
	.align		4
        /*001c*/ 	.word	0xfffffffd
	.align		4
        /*0020*/ 	.word	0x00000000
	.align		4
        /*0024*/ 	.word	0xfffffffc


//--------------------- .nv.constant4             --------------------------
	.section	.nv.constant4,"a",@progbits
	.align	8
	.align		8
.nv.constant4:
        /*0000*/ 	.dword	__assertfail
	.align		8
        /*0008*/ 	.dword	__unnamed_1
	.align		8
        /*0010*/ 	.dword	_ZN39_INTERNAL_7036d987_4_k_cu_8c9b19c0_55084cuda3std3__45__cpo5beginE
	.align		8
        /*0018*/ 	.dword	_ZN39_INTERNAL_7036d987_4_k_cu_8c9b19c0_55084cuda3std3__45__cpo3endE
	.align		8
        /*0020*/ 	.dword	_ZN39_INTERNAL_7036d987_4_k_cu_8c9b19c0_55084cuda3std3__45__cpo6cbeginE
	.align		8
        /*0028*/ 	.dword	_ZN39_INTERNAL_7036d987_4_k_cu_8c9b19c0_55084cuda3std3__45__cpo4cendE
	.align		8
        /*0030*/ 	.dword	_ZN39_INTERNAL_7036d987_4_k_cu_8c9b19c0_55084cuda3std3__441_GLOBAL__N__7036d987_4_k_cu_8c9b19c0_55086ignoreE
	.align		8
        /*0038*/ 	.dword	_ZN39_INTERNAL_7036d987_4_k_cu_8c9b19c0_55084cuda3std3__419piecewise_constructE
	.align		8
        /*0040*/ 	.dword	_ZN39_INTERNAL_7036d987_4_k_cu_8c9b19c0_55084cuda3std3__48in_placeE
	.align		8
        /*0048*/ 	.dword	_ZN39_INTERNAL_7036d987_4_k_cu_8c9b19c0_55084cuda3std6ranges3__45__cpo4swapE
	.align		8
        /*0050*/ 	.dword	_ZN39_INTERNAL_7036d987_4_k_cu_8c9b19c0_55084cuda3std6ranges3__45__cpo9iter_moveE
	.align		8
        /*0058*/ 	.dword	_ZN39_INTERNAL_7036d987_4_k_cu_8c9b19c0_55084cute7productE
	.align		8
        /*0060*/ 	.dword	_ZN39_INTERNAL_7036d987_4_k_cu_8c9b19c0_55084cute1_E
	.align		8
        /*0068*/ 	.dword	$str$22
	.align		8
        /*0070*/ 	.dword	$str$23


//--------------------- .text._ZN7cutlass13device_kernelINS_4gemm6kernel13GemmUniversalIN4cute5tupleIJiiiiEEENS1_10collective13CollectiveMmaINS1_34MainloopSm90TmaGmmaWarpSpecializedILi5ENS5_IJNS4_1CILi1EEESB_SB_EEENS1_35KernelTmaWarpSpecializedCooperativeEEENS5_IJNSA_ILi512EEENSA_ILi160EEENSA_ILi32EEEEEENS_10bfloat16_tENS5_IJlSB_lEEESJ_SK_NS4_8TiledMMAINS4_8MMA_AtomIJNS4_4SM904GMMA27MMA_64x32x16_F32BF16BF16_SSILNSO_5MajorE0ELSQ_0ELNSO_7ScaleInE1ELSR_1EEEEEENS4_6LayoutINS5_IJNSA_ILi2EEESB_SB_EEENS5_IJSB_NSA_ILi0EEESX_EEEEENS5_IJNS4_10UnderscoreES10_S10_EEEEENS4_13SM90_TMA_LOADENS4_14ComposedLayoutINS4_7SwizzleILi2ELi4ELi3EEENS4_18smem_ptr_flag_bitsILi16EEENSU_INS5_IJNSA_ILi8EEESH_EEENS5_IJSH_SB_EEEEEEEvNS4_8identityES13_S1D_vS1E_EENS_8epilogue10collective6detail29Sm90TmaWarpSpecializedAdapterINS1H_15DefaultEpilogueISJ_SK_SK_NS1G_6thread17LinearCombinationISJ_Li1EffLNS1L_9ScaleType4KindE0ELNS_15FloatRoundStyleE2ESJ_EENS1_15EpilogueDefaultEEEEEvvEEEEvNT_6ParamsE --------------------------
	.section	.text._ZN7cutlass13device_kernelINS_4gemm6kernel13GemmUniversalIN4cute5tupleIJiiiiEEENS1_10collective13CollectiveMmaINS1_34MainloopSm90TmaGmmaWarpSpecializedILi5ENS5_IJNS4_1CILi1EEESB_SB_EEENS1_35KernelTmaWarpSpecializedCooperativeEEENS5_IJNSA_ILi512EEENSA_ILi160EEENSA_ILi32EEEEEENS_10bfloat16_tENS5_IJlSB_lEEESJ_SK_NS4_8TiledMMAINS4_8MMA_AtomIJNS4_4SM904GMMA27MMA_64x32x16_F32BF16BF16_SSILNSO_5MajorE0ELSQ_0ELNSO_7ScaleInE1ELSR_1EEEEEENS4_6LayoutINS5_IJNSA_ILi2EEESB_SB_EEENS5_IJSB_NSA_ILi0EEESX_EEEEENS5_IJNS4_10UnderscoreES10_S10_EEEEENS4_13SM90_TMA_LOADENS4_14ComposedLayoutINS4_7SwizzleILi2ELi4ELi3EEENS4_18smem_ptr_flag_bitsILi16EEENSU_INS5_IJNSA_ILi8EEESH_EEENS5_IJSH_SB_EEEEEEEvNS4_8identityES13_S1D_vS1E_EENS_8epilogue10collective6detail29Sm90TmaWarpSpecializedAdapterINS1H_15DefaultEpilogueISJ_SK_SK_NS1G_6thread17LinearCombinationISJ_Li1EffLNS1L_9ScaleType4KindE0ELNS_15FloatRoundStyleE2ESJ_EENS1_15EpilogueDefaultEEEEEvvEEEEvNT_6ParamsE,"ax",@progbits
	.align	128
.text._ZN7cutlass13device_kernelINS_4gemm6kernel13GemmUniversalIN4cute5tupleIJiiiiEEENS1_10collective13CollectiveMmaINS1_34MainloopSm90TmaGmmaWarpSpecializedILi5ENS5_IJNS4_1CILi1EEESB_SB_EEENS1_35KernelTmaWarpSpecializedCooperativeEEENS5_IJNSA_ILi512EEENSA_ILi160EEENSA_ILi32EEEEEENS_10bfloat16_tENS5_IJlSB_lEEESJ_SK_NS4_8TiledMMAINS4_8MMA_AtomIJNS4_4SM904GMMA27MMA_64x32x16_F32BF16BF16_SSILNSO_5MajorE0ELSQ_0ELNSO_7ScaleInE1ELSR_1EEEEEENS4_6LayoutINS5_IJNSA_ILi2EEESB_SB_EEENS5_IJSB_NSA_ILi0EEESX_EEEEENS5_IJNS4_10UnderscoreES10_S10_EEEEENS4_13SM90_TMA_LOADENS4_14ComposedLayoutINS4_7SwizzleILi2ELi4ELi3EEENS4_18smem_ptr_flag_bitsILi16EEENSU_INS5_IJNSA_ILi8EEESH_EEENS5_IJSH_SB_EEEEEEEvNS4_8identityES13_S1D_vS1E_EENS_8epilogue10collective6detail29Sm90TmaWarpSpecializedAdapterINS1H_15DefaultEpilogueISJ_SK_SK_NS1G_6thread17LinearCombinationISJ_Li1EffLNS1L_9ScaleType4KindE0ELNS_15FloatRoundStyleE2ESJ_EENS1_15EpilogueDefaultEEEEEvvEEEEvNT_6ParamsE:
        .type           _ZN7cutlass13device_kernelINS_4gemm6kernel13GemmUniversalIN4cute5tupleIJiiiiEEENS1_10collective13CollectiveMmaINS1_34MainloopSm90TmaGmmaWarpSpecializedILi5ENS5_IJNS4_1CILi1EEESB_SB_EEENS1_35KernelTmaWarpSpecializedCooperativeEEENS5_IJNSA_ILi512EEENSA_ILi160EEENSA_ILi32EEEEEENS_10bfloat16_tENS5_IJlSB_lEEESJ_SK_NS4_8TiledMMAINS4_8MMA_AtomIJNS4_4SM904GMMA27MMA_64x32x16_F32BF16BF16_SSILNSO_5MajorE0ELSQ_0ELNSO_7ScaleInE1ELSR_1EEEEEENS4_6LayoutINS5_IJNSA_ILi2EEESB_SB_EEENS5_IJSB_NSA_ILi0EEESX_EEEEENS5_IJNS4_10UnderscoreES10_S10_EEEEENS4_13SM90_TMA_LOADENS4_14ComposedLayoutINS4_7SwizzleILi2ELi4ELi3EEENS4_18smem_ptr_flag_bitsILi16EEENSU_INS5_IJNSA_ILi8EEESH_EEENS5_IJSH_SB_EEEEEEEvNS4_8identityES13_S1D_vS1E_EENS_8epilogue10collective6detail29Sm90TmaWarpSpecializedAdapterINS1H_15DefaultEpilogueISJ_SK_SK_NS1G_6thread17LinearCombinationISJ_Li1EffLNS1L_9ScaleType4KindE0ELNS_15FloatRoundStyleE2ESJ_EENS1_15EpilogueDefaultEEEEEvvEEEEvNT_6ParamsE,@function
        .size           _ZN7cutlass13device_kernelINS_4gemm6kernel13GemmUniversalIN4cute5tupleIJiiiiEEENS1_10collective13CollectiveMmaINS1_34MainloopSm90TmaGmmaWarpSpecializedILi5ENS5_IJNS4_1CILi1EEESB_SB_EEENS1_35KernelTmaWarpSpecializedCooperativeEEENS5_IJNSA_ILi512EEENSA_ILi160EEENSA_ILi32EEEEEENS_10bfloat16_tENS5_IJlSB_lEEESJ_SK_NS4_8TiledMMAINS4_8MMA_AtomIJNS4_4SM904GMMA27MMA_64x32x16_F32BF16BF16_SSILNSO_5MajorE0ELSQ_0ELNSO_7ScaleInE1ELSR_1EEEEEENS4_6LayoutINS5_IJNSA_ILi2EEESB_SB_EEENS5_IJSB_NSA_ILi0EEESX_EEEEENS5_IJNS4_10UnderscoreES10_S10_EEEEENS4_13SM90_TMA_LOADENS4_14ComposedLayoutINS4_7SwizzleILi2ELi4ELi3EEENS4_18smem_ptr_flag_bitsILi16EEENSU_INS5_IJNSA_ILi8EEESH_EEENS5_IJSH_SB_EEEEEEEvNS4_8identityES13_S1D_vS1E_EENS_8epilogue10collective6detail29Sm90TmaWarpSpecializedAdapterINS1H_15DefaultEpilogueISJ_SK_SK_NS1G_6thread17LinearCombinationISJ_Li1EffLNS1L_9ScaleType4KindE0ELNS_15FloatRoundStyleE2ESJ_EENS1_15EpilogueDefaultEEEEEvvEEEEvNT_6ParamsE,(.L_x_702 - _ZN7cutlass13device_kernelINS_4gemm6kernel13GemmUniversalIN4cute5tupleIJiiiiEEENS1_10collective13CollectiveMmaINS1_34MainloopSm90TmaGmmaWarpSpecializedILi5ENS5_IJNS4_1CILi1EEESB_SB_EEENS1_35KernelTmaWarpSpecializedCooperativeEEENS5_IJNSA_ILi512EEENSA_ILi160EEENSA_ILi32EEEEEENS_10bfloat16_tENS5_IJlSB_lEEESJ_SK_NS4_8TiledMMAINS4_8MMA_AtomIJNS4_4SM904GMMA27MMA_64x32x16_F32BF16BF16_SSILNSO_5MajorE0ELSQ_0ELNSO_7ScaleInE1ELSR_1EEEEEENS4_6LayoutINS5_IJNSA_ILi2EEESB_SB_EEENS5_IJSB_NSA_ILi0EEESX_EEEEENS5_IJNS4_10UnderscoreES10_S10_EEEEENS4_13SM90_TMA_LOADENS4_14ComposedLayoutINS4_7SwizzleILi2ELi4ELi3EEENS4_18smem_ptr_flag_bitsILi16EEENSU_INS5_IJNSA_ILi8EEESH_EEENS5_IJSH_SB_EEEEEEEvNS4_8identityES13_S1D_vS1E_EENS_8epilogue10collective6detail29Sm90TmaWarpSpecializedAdapterINS1H_15DefaultEpilogueISJ_SK_SK_NS1G_6thread17LinearCombinationISJ_Li1EffLNS1L_9ScaleType4KindE0ELNS_15FloatRoundStyleE2ESJ_EENS1_15EpilogueDefaultEEEEEvvEEEEvNT_6ParamsE)
        .other          _ZN7cutlass13device_kernelINS_4gemm6kernel13GemmUniversalIN4cute5tupleIJiiiiEEENS1_10collective13CollectiveMmaINS1_34MainloopSm90TmaGmmaWarpSpecializedILi5ENS5_IJNS4_1CILi1EEESB_SB_EEENS1_35KernelTmaWarpSpecializedCooperativeEEENS5_IJNSA_ILi512EEENSA_ILi160EEENSA_ILi32EEEEEENS_10bfloat16_tENS5_IJlSB_lEEESJ_SK_NS4_8TiledMMAINS4_8MMA_AtomIJNS4_4SM904GMMA27MMA_64x32x16_F32BF16BF16_SSILNSO_5MajorE0ELSQ_0ELNSO_7ScaleInE1ELSR_1EEEEEENS4_6LayoutINS5_IJNSA_ILi2EEESB_SB_EEENS5_IJSB_NSA_ILi0EEESX_EEEEENS5_IJNS4_10UnderscoreES10_S10_EEEEENS4_13SM90_TMA_LOADENS4_14ComposedLayoutINS4_7SwizzleILi2ELi4ELi3EEENS4_18smem_ptr_flag_bitsILi16EEENSU_INS5_IJNSA_ILi8EEESH_EEENS5_IJSH_SB_EEEEEEEvNS4_8identityES13_S1D_vS1E_EENS_8epilogue10collective6detail29Sm90TmaWarpSpecializedAdapterINS1H_15DefaultEpilogueISJ_SK_SK_NS1G_6thread17LinearCombinationISJ_Li1EffLNS1L_9ScaleType4KindE0ELNS_15FloatRoundStyleE2ESJ_EENS1_15EpilogueDefaultEEEEEvvEEEEvNT_6ParamsE,@"STO_CUDA_ENTRY STV_DEFAULT"
_ZN7cutlass13device_kernelINS_4gemm6kernel13GemmUniversalIN4cute5tupleIJiiiiEEENS1_10collective13CollectiveMmaINS1_34MainloopSm90TmaGmmaWarpSpecializedILi5ENS5_IJNS4_1CILi1EEESB_SB_EEENS1_35KernelTmaWarpSpecializedCooperativeEEENS5_IJNSA_ILi512EEENSA_ILi160EEENSA_ILi32EEEEEENS_10bfloat16_tENS5_IJlSB_lEEESJ_SK_NS4_8TiledMMAINS4_8MMA_AtomIJNS4_4SM904GMMA27MMA_64x32x16_F32BF16BF16_SSILNSO_5MajorE0ELSQ_0ELNSO_7ScaleInE1ELSR_1EEEEEENS4_6LayoutINS5_IJNSA_ILi2EEESB_SB_EEENS5_IJSB_NSA_ILi0EEESX_EEEEENS5_IJNS4_10UnderscoreES10_S10_EEEEENS4_13SM90_TMA_LOADENS4_14ComposedLayoutINS4_7SwizzleILi2ELi4ELi3EEENS4_18smem_ptr_flag_bitsILi16EEENSU_INS5_IJNSA_ILi8EEESH_EEENS5_IJSH_SB_EEEEEEEvNS4_8identityES13_S1D_vS1E_EENS_8epilogue10collective6detail29Sm90TmaWarpSpecializedAdapterINS1H_15DefaultEpilogueISJ_SK_SK_NS1G_6thread17LinearCombinationISJ_Li1EffLNS1L_9ScaleType4KindE0ELNS_15FloatRoundStyleE2ESJ_EENS1_15EpilogueDefaultEEEEEvvEEEEvNT_6ParamsE:
[----:B------:R-:W0:Y:S02]  /*0000*/  LDC R1, c[0x0][0x28] ;  /* 0x00000a00ff017b82 */ /* 0x000e240000000800 */
[----:B0-----:R-:W-:Y:S01]  /*0010*/  VIADD R1, R1, 0xfffffba8 ;  /* 0xfffffba801017836 */ /* 0x001fe20000000000 */
[----:B------:R-:W0:Y:S01]  /*0020*/  S2R R2, SR_TID.X ;  /* 0x0000000000027919 */ /* 0x000e220000002100 */
[----:B------:R-:W-:Y:S01]  /*0030*/  ELECT P0, URZ, PT ;  /* 0x00000000003f782f */ /* 0x000fe20003800000 */
[----:B------:R-:W-:Y:S01]  /*0040*/  BSSY B0, `(.L_x_0) ;  /* 0x0000015000007945 */ /* 0x000fe20003800000 */
[--C-:B0-----:R-:W-:Y:S02]  /*0050*/  SHF.R.U32.HI R0, RZ, 0x5, R2.reuse ;  /* 0x00000005ff007819 */ /* 0x101fe40000011602 */
[----:B------:R-:W-:-:S03]  /*0060*/  SHF.R.U32.HI R2, RZ, 0x7, R2 ;  /* 0x00000007ff027819 */ /* 0x000fc60000011602 */
[----:B------:R-:W0:Y:S04]  /*0070*/  SHFL.IDX PT, R3, R0, RZ, 0x1f ;  /* 0x00001fff00037589 */ /* 0x000e2800000e0000 */
[----:B------:R-:W1:Y:S01]  /*0080*/  SHFL.IDX PT, R2, R2, RZ, 0x1f ;  /* 0x00001fff02027589 */ /* 0x000e6200000e0000 */
[----:B0-----:R-:W-:Y:S02]  /*0090*/  R2UR UR10, R3 ;  /* 0x00000000030a72ca */ /* 0x001fe400000e0000 */
[----:B-1----:R-:W-:-:S11]  /*00a0*/  R2UR UR5, R2 ;  /* 0x00000000020572ca */ /* 0x002fd600000e0000 */
[----:B------:R-:W-:Y:S02]  /*00b0*/  USHF.R.S32.HI UR4, URZ, 0x1f, UR10 ;  /* 0x0000001f3f047899 */ /* 0x000fe4000801140a */
[----:B------:R-:W-:Y:S02]  /*00c0*/  ISETP.NE.OR P0, PT, RZ, UR10, !P0 ;  /* 0x0000000aff007c0c */ /* 0x000fe4000c705670 */
[----:B------:R-:W-:-:S04]  /*00d0*/  ULEA.HI UR4, UR4, UR10, URZ, 0x2 ;  /* 0x0000000a04047291 */ /* 0x000fc8000f8f103f */
[----:B------:R-:W-:-:S04]  /*00e0*/  ULOP3.LUT UR4, UR4, 0xfffffffc, URZ, 0xc0, !UPT ;  /* 0xfffffffc04047892 */ /* 0x000fc8000f8ec03f */
[----:B------:R-:W-:-:S03]  /*00f0*/  UIADD3 UR10, UR10, -UR4, URZ ;  /* 0x800000040a0a7290 */ /* 0x000fc6000fffe03f */
[----:B------:R-:W-:Y:S09]  /*0100*/  @P0 BRA `(.L_x_1) ;  /* 0x0000000000200947 */ /* 0x000ff20003800000 */
[----:B------:R-:W-:Y:S02]  /*0110*/  ULDC.64 UR6, c[0x0][0x198] ;  /* 0x0000660000067ab9 */ /* 0x000fe40000000a00 */
[----:B------:R-:W-:Y:S02]  /*0120*/  UIADD3 UR8, UP0, UR6, 0xf0, URZ ;  /* 0x000000f006087890 */ /* 0x000fe4000ff1e03f */
[----:B------:R-:W-:Y:S02]  /*0130*/  UIADD3 UR6, UP1, UR6, 0x1f0, URZ ;  /* 0x000001f006067890 */ /* 0x000fe4000ff3e03f */
[----:B------:R-:W-:Y:S02]  /*0140*/  UIADD3.X UR9, URZ, UR7, URZ, UP0, !UPT ;  /* 0x000000073f097290 */ /* 0x000fe400087fe43f */
[----:B------:R-:W-:-:S07]  /*0150*/  UIADD3.X UR7, URZ, UR7, URZ, UP1, !UPT ;  /* 0x000000073f077290 */ /* 0x000fce0008ffe43f */
[----:B------:R0:W-:Y:S02]  /*0160*/  UTMACCTL.PF [UR8] ;  /* 0x00000000080079b9 */ /* 0x0001e40008040000 */
[----:B------:R0:W-:Y:S02]  /*0170*/  UTMACCTL.PF [UR6] ;  /* 0x00000000060079b9 */ /* 0x0001e40008040000 */
[----:B0-----:R-:W-:Y:S01]  /*0180*/  NOP ;  /* 0x0000000000007918 */ /* 0x001fe20000000000 */
.L_x_1:
[----:B------:R-:W-:Y:S05]  /*0190*/  BSYNC B0 ;  /* 0x0000000000007941 */ /* 0x000fea0003800000 */
.L_x_0:
[----:B------:R-:W0:Y:S01]  /*01a0*/  SHFL.IDX PT, R2, R0, RZ, 0x1f ;  /* 0x00001fff00027589 */ /* 0x000e2200000e0000 */
[----:B------:R-:W-:Y:S01]  /*01b0*/  UISETP.NE.AND UP0, UPT, UR10, 0x3, UPT ;  /* 0x000000030a00788c */ /* 0x000fe2000bf05270 */
[----:B------:R-:W-:Y:S01]  /*01c0*/  ISETP.NE.AND P1, PT, RZ, UR5, PT ;  /* 0x00000005ff007c0c */ /* 0x000fe2000bf25270 */
[----:B------:R-:W-:Y:S02]  /*01d0*/  UIADD3 UR18, UR5, -0x1, URZ ;  /* 0xffffffff05127890 */ /* 0x000fe4000fffe03f */
[----:B------:R-:W-:Y:S02]  /*01e0*/  UISETP.EQ.OR UP0, UPT, UR10, URZ, !UP0 ;  /* 0x0000003f0a00728c */ /* 0x000fe4000c702670 */
[----:B------:R-:W-:Y:S02]  /*01f0*/  UISETP.GE.U32.AND UP1, UPT, UR18, 0x2, UPT ;  /* 0x000000021200788c */ /* 0x000fe4000bf26070 */
[----:B------:R-:W-:-:S04]  /*0200*/  UISETP.EQ.AND UP0, UPT, UR5, URZ, UP0 ;  /* 0x0000003f0500728c */ /* 0x000fc80008702270 */
[----:B------:R-:W-:-:S04]  /*0210*/  USEL UR38, URZ, 0x1, !UP0 ;  /* 0x000000013f267887 */ /* 0x000fc8000c000000 */
[----:B------:R-:W-:Y:S01]  /*0220*/  USEL UR38, UR38, 0x2, UP1 ;  /* 0x0000000226267887 */ /* 0x000fe20008800000 */
[----:B0-----:R-:W-:-:S13]  /*0230*/  ISETP.NE.AND P0, PT, R2, RZ, PT ;  /* 0x000000ff0200720c */ /* 0x001fda0003f05270 */
[----:B------:R-:W-:Y:S05]  /*0240*/  @P0 BRA `(.L_x_2) ;  /* 0x0000000000600947 */ /* 0x000fea0003800000 */
[----:B------:R-:W0:Y:S01]  /*0250*/  S2UR UR8, SR_CgaCtaId ;  /* 0x00000000000879c3 */ /* 0x000e220000008800 */
[----:B------:R-:W-:Y:S01]  /*0260*/  UMOV UR4, 0x400 ;  /* 0x0000040000047882 */ /* 0x000fe20000000000 */
[----:B------:R-:W-:Y:S01]  /*0270*/  UMOV UR5, 0x1 ;  /* 0x0000000100057882 */ /* 0x000fe20000000000 */
[----:B------:R-:W-:Y:S01]  /*0280*/  UMOV UR6, 0x100 ;  /* 0x0000010000067882 */ /* 0x000fe20000000000 */
[----:B------:R-:W-:Y:S01]  /*0290*/  ELECT P0, URZ, PT ;  /* 0x00000000003f782f */ /* 0x000fe20003800000 */
[----:B------:R-:W-:-:S04]  /*02a0*/  UIADD3 UR6, -UR6, 0x100000, URZ ;  /* 0x0010000006067890 */ /* 0x000fc8000fffe13f */
[----:B------:R-:W-:Y:S02]  /*02b0*/  USHF.L.U32 UR7, UR6, 0xb, URZ ;  /* 0x0000000b06077899 */ /* 0x000fe4000800063f */
[----:B------:R-:W-:Y:S02]  /*02c0*/  USHF.L.U32 UR6, UR6, 0x1, URZ ;  /* 0x0000000106067899 */ /* 0x000fe4000800063f */
[----:B0-----:R-:W-:Y:S02]  /*02d0*/  ULEA UR8, UR8, UR4, 0x18 ;  /* 0x0000000408087291 */ /* 0x001fe4000f8ec03f */
[----:B------:R-:W-:-:S04]  /*02e0*/  UIADD3 UR4, -UR5, 0x100000, URZ ;  /* 0x0010000005047890 */ /* 0x000fc8000fffe13f */
[----:B------:R-:W-:Y:S02]  /*02f0*/  USHF.L.U32 UR5, UR4, 0xb, URZ ;  /* 0x0000000b04057899 */ /* 0x000fe4000800063f */
[----:B------:R-:W-:Y:S01]  /*0300*/  USHF.L.U32 UR4, UR4, 0x1, URZ ;  /* 0x0000000104047899 */ /* 0x000fe2000800063f */
[----:B------:R-:W0:Y:S11]  /*0310*/  FENCE.VIEW.ASYNC.S ;  /* 0x00000000000073c6 */ /* 0x000e360000000000 */
[----:B0-----:R0:W1:Y:S01]  /*0320*/  SYNCS.EXCH.64 URZ, [UR8], UR4 ;  /* 0x00000004083f75b2 */ /* 0x0010620008000100 */
[----:B------:R0:W2:Y:S01]  /*0330*/  SYNCS.EXCH.64 URZ, [UR8+0x28], UR6 ;  /* 0x00002806083f75b2 */ /* 0x0000a20008000100 */
[----:B------:R0:W3:Y:S01]  /*0340*/  SYNCS.EXCH.64 URZ, [UR8+0x8], UR4 ;  /* 0x00000804083f75b2 */ /* 0x0000e20008000100 */
[----:B------:R0:W4:Y:S01]  /*0350*/  SYNCS.EXCH.64 URZ, [UR8+0x30], UR6 ;  /* 0x00003006083f75b2 */ /* 0x0001220008000100 */
[----:B------:R0:W0:Y:S01]  /*0360*/  SYNCS.EXCH.64 URZ, [UR8+0x10], UR4 ;  /* 0x00001004083f75b2 */ /* 0x0000220008000100 */
[----:B------:R0:W0:Y:S01]  /*0370*/  SYNCS.EXCH.64 URZ, [UR8+0x38], UR6 ;  /* 0x00003806083f75b2 */ /* 0x0000220008000100 */
[----:B------:R0:W0:Y:S01]  /*0380*/  SYNCS.EXCH.64 URZ, [UR8+0x18], UR4 ;  /* 0x00001804083f75b2 */ /* 0x0000220008000100 */
[----:B------:R0:W0:Y:S01]  /*0390*/  SYNCS.EXCH.64 URZ, [UR8+0x40], UR6 ;  /* 0x00004006083f75b2 */ /* 0x0000220008000100 */
[----:B------:R0:W0:Y:S01]  /*03a0*/  SYNCS.EXCH.64 URZ, [UR8+0x20], UR4 ;  /* 0x00002004083f75b2 */ /* 0x0000220008000100 */
[----:B------:R0:W0:Y:S01]  /*03b0*/  SYNCS.EXCH.64 URZ, [UR8+0x48], UR6 ;  /* 0x00004806083f75b2 */ /* 0x0000220008000100 */
[----:B------:R-:W-:Y:S01]  /*03c0*/  NOP ;  /* 0x0000000000007918 */ /* 0x000fe20000000000 */
.L_x_2:
[----:B------:R-:W5:Y:S01]  /*03d0*/  SHFL.IDX PT, R0, R0, RZ, 0x1f ;  /* 0x00001fff00007589 */ /* 0x000f6200000e0000 */
[----:B------:R-:W-:Y:S01]  /*03e0*/  ELECT P0, URZ, PT ;  /* 0x00000000003f782f */ /* 0x000fe20003800000 */
[----:B------:R-:W1:Y:S01]  /*03f0*/  S2UR UR17, SR_CTAID.Y ;  /* 0x00000000001179c3 */ /* 0x000e620000002600 */
[----:B0-----:R-:W-:Y:S01]  /*0400*/  ULDC UR5, c[0x0][0x65c] ;  /* 0x0001970000057ab9 */ /* 0x001fe20000000800 */
[----:B------:R-:W-:Y:S01]  /*0410*/  UMOV UR12, 0x20 ;  /* 0x00000020000c7882 */ /* 0x000fe20000000000 */
[----:B------:R-:W-:Y:S01]  /*0420*/  UISETP.NE.AND UP2, UPT, UR5, 0x1, UPT ;  /* 0x000000010500788c */ /* 0x000fe2000bf45270 */
[----:B------:R-:W-:Y:S01]  /*0430*/  NOP ;  /* 0x0000000000007918 */ /* 0x000fe20000000000 */
[----:B------:R-:W-:Y:S02]  /*0440*/  NOP ;  /* 0x0000000000007918 */ /* 0x000fe40000000000 */
[----:B------:R-:W-:Y:S01]  /*0450*/  UP2UR UR39, UPR, URZ, 0x4 ;  /* 0x000000043f277883 */ /* 0x000fe20008000000 */
[----:B------:R-:W0:Y:S01]  /*0460*/  S2UR UR4, SR_CTAID.X ;  /* 0x00000000000479c3 */ /* 0x000e220000002500 */
[----:B------:R-:W-:-:S02]  /*0470*/  PLOP3.LUT P2, PT, PT, PT, UP2, 0x80, 0x0 ;  /* 0x000000000000781c */ /* 0x000fc40003f4f028 */
[----:B------:R-:W-:Y:S02]  /*0480*/  PLOP3.LUT P4, PT, PT, PT, UP2, 0x80, 0x0 ;  /* 0x000000000000781c */ /* 0x000fe40003f8f028 */
[----:B------:R-:W-:Y:S01]  /*0490*/  PLOP3.LUT P3, PT, PT, PT, UP2, 0x80, 0x0 ;  /* 0x000000000000781c */ /* 0x000fe20003f6f028 */
[----:B------:R-:W-:Y:S01]  /*04a0*/  @UP2 ULDC UR14, c[0x0][0x10] ;  /* 0x00000400000e2ab9 */ /* 0x000fe20000000800 */
[----:B------:R-:W-:Y:S01]  /*04b0*/  @UP2 UMOV UR9, URZ ;  /* 0x0000003f00092c82 */ /* 0x000fe20008000000 */
[----:B------:R-:W-:Y:S01]  /*04c0*/  @!UP2 ULDC UR11, c[0x0][0xc] ;  /* 0x00000300000baab9 */ /* 0x000fe20000000800 */
[----:B-----5:R-:W-:Y:S01]  /*04d0*/  ISETP.NE.OR P0, PT, R0, RZ, !P0 ;  /* 0x000000ff0000720c */ /* 0x020fe20004705670 */
[----:B-1----:R-:W-:Y:S02]  /*04e0*/  @UP2 UMOV UR7, UR17 ;  /* 0x0000001100072c82 */ /* 0x002fe40008000000 */
[----:B------:R-:W-:Y:S01]  /*04f0*/  @UP2 UMOV UR8, UR7 ;  /* 0x0000000700082c82 */ /* 0x000fe20008000000 */
[----:B------:R-:W-:Y:S01]  /*0500*/  @!UP2 UMOV UR7, UR17 ;  /* 0x000000110007ac82 */ /* 0x000fe20008000000 */
[----:B0-----:R-:W-:-:S08]  /*0510*/  @UP2 UIMAD.WIDE.U32 UR14, UR4, UR14, UR8 ;  /* 0x0000000e040e22a5 */ /* 0x001fd0000f8e0008 */
[----:B------:R-:W-:Y:S01]  /*0520*/  VOTEU.ALL UP0, P0 ;  /* 0x00000000003f7886 */ /* 0x000fe20000000000 */
[----:B------:R-:W-:Y:S01]  /*0530*/  VOTEU.ALL UP1, P0 ;  /* 0x00000000003f7886 */ /* 0x000fe20000020000 */
[----:B------:R-:W-:-:S03]  /*0540*/  IMAD.U32 R2, RZ, RZ, UR14 ;  /* 0x0000000eff027e24 */ /* 0x000fc6000f8e00ff */
[----:B------:R-:W0:Y:S01]  /*0550*/  @!UP0 S2UR UR6, SR_CgaCtaId ;  /* 0x00000000000689c3 */ /* 0x000e220000008800 */
[----:B------:R-:W-:Y:S01]  /*0560*/  @!UP0 UMOV UR5, 0x400 ;  /* 0x0000040000058882 */ /* 0x000fe20000000000 */
[----:B------:R-:W-:-:S04]  /*0570*/  @!UP0 UIADD3 UR12, -UR12, 0x100000, URZ ;  /* 0x001000000c0c8890 */ /* 0x000fc8000fffe13f */
[----:B------:R-:W-:Y:S02]  /*0580*/  @!UP0 USHF.L.U32 UR13, UR12, 0xb, URZ ;  /* 0x0000000b0c0d8899 */ /* 0x000fe4000800063f */
[----:B------:R-:W-:Y:S01]  /*0590*/  @!UP0 USHF.L.U32 UR12, UR12, 0x1, URZ ;  /* 0x000000010c0c8899 */ /* 0x000fe2000800063f */
[----:B------:R-:W-:Y:S01]  /*05a0*/  IMAD.U32 R3, RZ, RZ, UR15 ;  /* 0x0000000fff037e24 */ /* 0x000fe2000f8e00ff */
[----:B0-----:R-:W-:Y:S01]  /*05b0*/  @!UP0 ULEA UR16, UR6, UR5, 0x18 ;  /* 0x0000000506108291 */ /* 0x001fe2000f8ec03f */
[----:B------:R-:W-:Y:S01]  /*05c0*/  VOTEU.ALL UP0, P0 ;  /* 0x00000000003f7886 */ /* 0x000fe20000000000 */
[----:B------:R-:W-:Y:S01]  /*05d0*/  PLOP3.LUT P0, PT, PT, PT, UP2, 0x80, 0x0 ;  /* 0x000000000000781c */ /* 0x000fe20003f0f028 */
[----:B------:R-:W-:Y:S01]  /*05e0*/  UMOV UR5, URZ ;  /* 0x0000003f00057c82 */ /* 0x000fe20008000000 */
[----:B------:R-:W-:Y:S01]  /*05f0*/  @UP2 UMOV UR6, URZ ;  /* 0x0000003f00062c82 */ /* 0x000fe20008000000 */
[----:B------:R-:W-:Y:S02]  /*0600*/  @!UP2 UIMAD.WIDE.U32 UR8, UR11, UR7, UR4 ;  /* 0x000000070b08a2a5 */ /* 0x000fe4000f8e0004 */
[----:B------:R-:W-:-:S04]  /*0610*/  @UP2 UIADD3 UR6, UR15, UR6, URZ ;  /* 0x000000060f062290 */ /* 0x000fc8000fffe03f */
[----:B------:R-:W-:Y:S01]  /*0620*/  IMAD.U32 R5, RZ, RZ, UR9 ;  /* 0x00000009ff057e24 */ /* 0x000fe2000f8e00ff */
[----:B------:R-:W0:Y:S02]  /*0630*/  FENCE.VIEW.ASYNC.S ;  /* 0x00000000000073c6 */ /* 0x000e240000000000 */
[----:B0-----:R0:W2:Y:S01]  /*0640*/  @!UP0 SYNCS.EXCH.64 URZ, [UR16+0x60], UR12 ;  /* 0x0000600c103f85b2 */ /* 0x0010a20008000100 */
[----:B------:R-:W-:Y:S02]  /*0650*/  @P2 IMAD.U32 R6, RZ, RZ, UR6 ;  /* 0x00000006ff062e24 */ /* 0x000fe4000f8e00ff */
[----:B------:R-:W-:Y:S02]  /*0660*/  @P0 IMAD.MOV.U32 R7, RZ, RZ, R2 ;  /* 0x000000ffff070224 */ /* 0x000fe400078e0002 */
[----:B------:R-:W-:Y:S02]  /*0670*/  IMAD.U32 R2, RZ, RZ, UR8 ;  /* 0x00000008ff027e24 */ /* 0x000fe4000f8e00ff */
[----:B------:R-:W-:-:S02]  /*0680*/  @!P4 IMAD.MOV.U32 R6, RZ, RZ, R5 ;  /* 0x000000ffff06c224 */ /* 0x000fc400078e0005 */
[----:B------:R-:W-:Y:S02]  /*0690*/  @!P3 IMAD.MOV.U32 R7, RZ, RZ, R2 ;  /* 0x000000ffff07b224 */ /* 0x000fe400078e0002 */
[----:B------:R-:W-:Y:S01]  /*06a0*/  IMAD.U32 R3, RZ, RZ, UR9 ;  /* 0x00000009ff037e24 */ /* 0x000fe2000f8e00ff */
[----:B------:R0:W-:Y:S01]  /*06b0*/  STL [R1+0x1e0], R6 ;  /* 0x0001e00601007387 */ /* 0x0001e20000100800 */
[----:B------:R-:W-:-:S03]  /*06c0*/  IMAD.U32 R4, RZ, RZ, UR8 ;  /* 0x00000008ff047e24 */ /* 0x000fc6000f8e00ff */
[----:B------:R0:W-:Y:S01]  /*06d0*/  STL [R1+0x1e4], R7 ;  /* 0x0001e40701007387 */ /* 0x0001e20000100800 */
[----:B------:R0:W2:Y:S01]  /*06e0*/  @!UP1 SYNCS.EXCH.64 URZ, [UR16+0x68], UR12 ;  /* 0x0000680c103f95b2 */ /* 0x0000a20008000100 */
[----:B------:R-:W-:Y:S01]  /*06f0*/  NOP ;  /* 0x0000000000007918 */ /* 0x000fe20000000000 */
[----:B--234-:R-:W-:Y:S06]  /*0700*/  BAR.SYNC.DEFER_BLOCKING 0x0 ;  /* 0x0000000000007b1d */ /* 0x01cfec0000010000 */
[----:B------:R-:W-:Y:S05]  /*0710*/  @!P1 BRA `(.L_x_3) ;  /* 0x0000023c00e49947 */ /* 0x000fea0003800000 */
[----:B------:R-:W-:-:S06]  /*0720*/  UISETP.GT.U32.AND UP0, UPT, UR18, 0x1, UPT ;  /* 0x000000011200788c */ /* 0x000fcc000bf04070 */
[----:B------:R-:W-:-:S13]  /*0730*/  PLOP3.LUT P0, PT, PT, PT, UP0, 0x80, 0x0 ;  /* 0x000000000000781c */ /* 0x000fda0003f0f008 */
[----:B0-----:R-:W-:Y:S05]  /*0740*/  @P0 EXIT ;  /* 0x000000000000094d */ /* 0x001fea0003800000 */
[----:B------:R-:W-:Y:S01]  /*0750*/  ULDC.64 UR8, c[0x0][0x650] ;  /* 0x0001940000087ab9 */ /* 0x000fe20000000a00 */
[----:B------:R-:W-:Y:S01]  /*0760*/  UMOV UR44, 0xffffffff ;  /* 0xffffffff002c7882 */ /* 0x000fe20000000000 */
[----:B------:R-:W-:Y:S01]  /*0770*/  ISETP.GE.U32.AND P0, PT, R7, UR8, PT ;  /* 0x0000000807007c0c */ /* 0x000fe2000bf06070 */
[----:B------:R-:W-:Y:S01]  /*0780*/  UMOV UR43, 0xffffffff ;  /* 0xffffffff002b7882 */ /* 0x000fe20000000000 */
[----:B------:R-:W-:Y:S01]  /*0790*/  UMOV UR40, 0xffffffff ;  /* 0xffffffff00287882 */ /* 0x000fe20000000000 */
[----:B------:R-:W-:Y:S02]  /*07a0*/  PRMT R0, RZ, 0x7610, R0 ;  /* 0x00007610ff007816 */ /* 0x000fe40000000000 */
[----:B------:R-:W-:-:S13]  /*07b0*/  ISETP.GE.U32.AND.EX P0, PT, R6, UR9, PT, P0 ;  /* 0x0000000906007c0c */ /* 0x000fda000bf06100 */
[----:B------:R-:W-:Y:S05]  /*07c0*/  @P0 BRA `(.L_x_4) ;  /* 0x0000000400800947 */ /* 0x000fea0003800000 */
[----:B------:R-:W-:Y:S01]  /*07d0*/  I2FP.F32.U32 R0, UR4 ;  /* 0x0000000400007c45 */ /* 0x000fe20008201000 */
[----:B------:R-:W-:Y:S01]  /*07e0*/  ULDC.64 UR16, c[0x0][0x628] ;  /* 0x00018a0000107ab9 */ /* 0x000fe20000000a00 */
[----:B------:R-:W-:Y:S01]  /*07f0*/  ULDC UR6, c[0x0][0x150] ;  /* 0x0000540000067ab9 */ /* 0x000fe20000000800 */
[----:B------:R-:W-:Y:S01]  /*0800*/  ISETP.NE.U32.AND P0, PT, RZ, UR16, PT ;  /* 0x00000010ff007c0c */ /* 0x000fe2000bf05070 */
[----:B------:R-:W-:Y:S01]  /*0810*/  ULDC UR15, c[0x0][0x630] ;  /* 0x00018c00000f7ab9 */ /* 0x000fe20000000800 */
[----:B------:R-:W-:Y:S01]  /*0820*/  FMUL R0, R0, UR6 ;  /* 0x0000000600007c20 */ /* 0x000fe20008400000 */
[----:B------:R-:W-:Y:S01]  /*0830*/  R2UR UR18, R7 ;  /* 0x00000000071272ca */ /* 0x000fe200000e0000 */
[----:B------:R-:W-:Y:S01]  /*0840*/  ULDC UR20, c[0x0][0x154] ;  /* 0x0000550000147ab9 */ /* 0x000fe20000000800 */
[----:B------:R-:W-:Y:S01]  /*0850*/  ISETP.NE.AND.EX P0, PT, RZ, UR17, PT, P0 ;  /* 0x00000011ff007c0c */ /* 0x000fe2000bf05300 */
[----:B------:R0:W1:Y:S01]  /*0860*/  F2I.U32.TRUNC.NTZ R2, R0 ;  /* 0x0000000000027305 */ /* 0x000062000020f000 */
[----:B------:R-:W-:-:S02]  /*0870*/  R2UR UR19, R6 ;  /* 0x00000000061372ca */ /* 0x000fc400000e0000 */
[----:B------:R-:W-:Y:S02]  /*0880*/  R2UR UR8, R7 ;  /* 0x00000000070872ca */ /* 0x000fe400000e0000 */
[----:B------:R-:W-:-:S07]  /*0890*/  R2UR UR9, R6 ;  /* 0x00000000060972ca */ /* 0x000fce00000e0000 */
[----:B0-----:R-:W-:Y:S08]  /*08a0*/  @!P0 BRA `(.L_x_5) ;  /* 0x0000000000308947 */ /* 0x001ff00003800000 */
[----:B------:R-:W-:Y:S01]  /*08b0*/  R2UR UR8, R7 ;  /* 0x00000000070872ca */ /* 0x000fe200000e0000 */
[----:B------:R-:W-:Y:S01]  /*08c0*/  ULDC UR6, c[0x0][0x634] ;  /* 0x00018d0000067ab9 */ /* 0x000fe20000000800 */
[----:B------:R-:W-:-:S11]  /*08d0*/  R2UR UR14, R6 ;  /* 0x00000000060e72ca */ /* 0x000fd600000e0000 */
[----:B------:R-:W-:-:S04]  /*08e0*/  UIADD3 UR6, UP0, UR8, UR6, URZ ;  /* 0x0000000608067290 */ /* 0x000fc8000ff1e03f */
[----:B------:R-:W-:-:S04]  /*08f0*/  UIADD3.X UR14, URZ, UR14, URZ, UP0, !UPT ;  /* 0x0000000e3f0e7290 */ /* 0x000fc800087fe43f */
[----:B------:R-:W-:-:S04]  /*0900*/  UIMAD.WIDE.U32 UR8, UR14, UR16, URZ ;  /* 0x000000100e0872a5 */ /* 0x000fc8000f8e003f */
[----:B------:R-:W-:Y:S02]  /*0910*/  UIMAD.WIDE.U32 UR10, UP0, UR6, UR17, UR8 ;  /* 0x00000011060a72a5 */ /* 0x000fe4000f800008 */
[----:B------:R-:W-:Y:S02]  /*0920*/  UIMAD.WIDE.U32 UR8, UR6, UR16, URZ ;  /* 0x00000010060872a5 */ /* 0x000fe4000f8e003f */
[----:B------:R-:W-:Y:S02]  /*0930*/  UIADD3.X UR13, URZ, URZ, URZ, UP0, !UPT ;  /* 0x0000003f3f0d7290 */ /* 0x000fe400087fe43f */
[----:B------:R-:W-:Y:S01]  /*0940*/  UIADD3 URZ, UP0, UR9, UR10, URZ ;  /* 0x0000000a093f7290 */ /* 0x000fe2000ff1e03f */
[----:B------:R-:W-:-:S03]  /*0950*/  UMOV UR12, UR11 ;  /* 0x0000000b000c7c82 */ /* 0x000fc60008000000 */
[----:B------:R-:W-:-:S12]  /*0960*/  UIMAD.WIDE.U32.X UR8, UR14, UR17, UR12, UP0 ;  /* 0x000000110e0872a5 */ /* 0x000fd800080e040c */
.L_x_5:
[----:B------:R-:W-:Y:S01]  /*0970*/  USHF.R.U64 UR40, UR8, UR15, UR9 ;  /* 0x0000000f08287299 */ /* 0x000fe20008001209 */
[----:B------:R-:W-:Y:S01]  /*0980*/  I2FP.F32.U32 R0, UR7 ;  /* 0x0000000700007c45 */ /* 0x000fe20008201000 */
[----:B------:R-:W-:Y:S01]  /*0990*/  USHF.R.U32.HI UR5, URZ, UR15, UR9 ;  /* 0x0000000f3f057299 */ /* 0x000fe20008011609 */
[----:B-1----:R-:W-:Y:S01]  /*09a0*/  R2UR UR12, R2 ;  /* 0x00000000020c72ca */ /* 0x002fe200000e0000 */
[----:B------:R-:W-:Y:S02]  /*09b0*/  UIADD3 UR6, UP0, URZ, -UR40, URZ ;  /* 0x800000283f067290 */ /* 0x000fe4000ff1e03f */
[----:B------:R-:W-:Y:S01]  /*09c0*/  FMUL R0, R0, UR20 ;  /* 0x0000001400007c20 */ /* 0x000fe20008400000 */
[----:B------:R-:W-:Y:S01]  /*09d0*/  ULDC.64 UR8, c[0x0][0x620] ;  /* 0x0001880000087ab9 */ /* 0x000fe20000000a00 */
[----:B------:R-:W-:Y:S01]  /*09e0*/  UIADD3.X UR5, URZ, ~UR5, URZ, UP0, !UPT ;  /* 0x800000053f057290 */ /* 0x000fe200087fe43f */
[----:B------:R-:W-:Y:S01]  /*09f0*/  UMOV UR10, UR18 ;  /* 0x00000012000a7c82 */ /* 0x000fe20008000000 */
[----:B------:R-:W-:-:S02]  /*0a00*/  UMOV UR11, UR19 ;  /* 0x00000013000b7c82 */ /* 0x000fc40008000000 */
[----:B------:R-:W-:Y:S01]  /*0a10*/  UIMAD UR5, UR5, UR8, URZ ;  /* 0x00000008050572a4 */ /* 0x000fe2000f8e023f */
[----:B------:R-:W0:Y:S01]  /*0a20*/  F2I.U32.TRUNC.NTZ R0, R0 ;  /* 0x0000000000007305 */ /* 0x000e22000020f000 */
[----:B------:R-:W-:Y:S02]  /*0a30*/  UIMAD.WIDE.U32 UR10, UR6, UR8, UR10 ;  /* 0x00000008060a72a5 */ /* 0x000fe4000f8e000a */
[----:B------:R-:W-:Y:S01]  /*0a40*/  UIMAD UR6, UR6, UR9, UR5 ;  /* 0x00000009060672a4 */ /* 0x000fe2000f8e0205 */
[----:B------:R-:W-:Y:S01]  /*0a50*/  ULDC UR21, c[0x0][0x658] ;  /* 0x0001960000157ab9 */ /* 0x000fe20000000800 */
[----:B------:R-:W-:Y:S02]  /*0a60*/  UMOV UR19, 0xffffffff ;  /* 0xffffffff00137882 */ /* 0x000fe40000000000 */
[----:B------:R-:W-:Y:S01]  /*0a70*/  UIADD3 UR6, UR11, UR6, URZ ;  /* 0x000000060b067290 */ /* 0x000fe2000fffe03f */
[----:B------:R-:W-:Y:S01]  /*0a80*/  ULDC UR15, c[0x0][0x618] ;  /* 0x00018600000f7ab9 */ /* 0x000fe20000000800 */
[----:B------:R-:W-:Y:S01]  /*0a90*/  ULDC.64 UR8, c[0x0][0x640] ;  /* 0x0001900000087ab9 */ /* 0x000fe20000000a00 */
[----:B------:R-:W-:Y:S01]  /*0aa0*/  USHF.L.U32 UR11, UR19, UR21, URZ ;  /* 0x00000015130b7299 */ /* 0x000fe2000800063f */
[----:B------:R-:W-:Y:S01]  /*0ab0*/  ISETP.NE.U32.AND P0, PT, RZ, UR8, PT ;  /* 0x00000008ff007c0c */ /* 0x000fe2000bf05070 */
[----:B------:R-:W-:-:S02]  /*0ac0*/  USHF.R.U64 UR19, UR10, UR15, UR6 ;  /* 0x0000000f0a137299 */ /* 0x000fc40008001206 */
[----:B------:R-:W-:Y:S01]  /*0ad0*/  USHF.R.U32.HI UR10, URZ, UR15, UR6 ;  /* 0x0000000f3f0a7299 */ /* 0x000fe20008011606 */
[----:B0-----:R-:W-:Y:S01]  /*0ae0*/  R2UR UR14, R0 ;  /* 0x00000000000e72ca */ /* 0x001fe200000e0000 */
[----:B------:R-:W-:Y:S01]  /*0af0*/  ULDC UR17, c[0x0][0x608] ;  /* 0x0001820000117ab9 */ /* 0x000fe20000000800 */
[----:B------:R-:W-:Y:S01]  /*0b00*/  ISETP.NE.AND.EX P0, PT, RZ, UR9, PT, P0 ;  /* 0x00000009ff007c0c */ /* 0x000fe2000bf05300 */
[----:B------:R-:W-:Y:S02]  /*0b10*/  USHF.R.U64 UR23, UR19, UR17, UR10 ;  /* 0x0000001113177299 */ /* 0x000fe4000800120a */
[----:B------:R-:W-:Y:S01]  /*0b20*/  USHF.R.U32.HI UR10, URZ, UR17, UR10 ;  /* 0x000000113f0a7299 */ /* 0x000fe2000801160a */
[----:B------:R-:W-:Y:S01]  /*0b30*/  UMOV UR16, 0x1 ;  /* 0x0000000100107882 */ /* 0x000fe20000000000 */
[----:B------:R-:W-:Y:S02]  /*0b40*/  UIADD3 UR12, -UR12, URZ, URZ ;  /* 0x0000003f0c0c7290 */ /* 0x000fe4000fffe13f */
[----:B------:R-:W-:-:S02]  /*0b50*/  USHF.R.U64 UR24, UR23, UR21, UR10 ;  /* 0x0000001517187299 */ /* 0x000fc4000800120a */
[----:B------:R-:W-:Y:S01]  /*0b60*/  USHF.L.U32 UR6, UR16, UR21, URZ ;  /* 0x0000001510067299 */ /* 0x000fe2000800063f */
[----:B------:R-:W-:Y:S01]  /*0b70*/  ULDC UR13, c[0x0][0x144] ;  /* 0x00005100000d7ab9 */ /* 0x000fe20000000800 */
[----:B------:R-:W-:Y:S01]  /*0b80*/  ULDC UR5, c[0x0][0x600] ;  /* 0x0001800000057ab9 */ /* 0x000fe20000000800 */
[----:B------:R-:W-:Y:S02]  /*0b90*/  ULOP3.LUT UR16, URZ, UR11, URZ, 0x33, !UPT ;  /* 0x0000000b3f107292 */ /* 0x000fe4000f8e333f */
[----:B------:R-:W-:Y:S02]  /*0ba0*/  USHF.R.U32.HI UR11, URZ, UR21, UR10 ;  /* 0x000000153f0b7299 */ /* 0x000fe4000801160a */
[----:B------:R-:W-:Y:S02]  /*0bb0*/  UIADD3 UR18, UR5, -0x1, URZ ;  /* 0xffffffff05127890 */ /* 0x000fe4000fffe03f */
[----:B------:R-:W-:Y:S02]  /*0bc0*/  UIADD3 UR20, -UR14, URZ, URZ ;  /* 0x0000003f0e147290 */ /* 0x000fe4000fffe13f */
[----:B------:R-:W-:Y:S01]  /*0bd0*/  UIMAD UR4, UR13, UR12, UR4 ;  /* 0x0000000c0d0472a4 */ /* 0x000fe2000f8e0204 */
[----:B------:R-:W-:Y:S01]  /*0be0*/  ULDC UR25, c[0x0][0x148] ;  /* 0x0000520000197ab9 */ /* 0x000fe20000000800 */
[----:B------:R-:W-:Y:S01]  /*0bf0*/  ULDC UR21, c[0x0][0x648] ;  /* 0x0001920000157ab9 */ /* 0x000fe20000000800 */
[----:B------:R-:W-:Y:S01]  /*0c00*/  ULDC UR22, c[0x0][0x638] ;  /* 0x00018e0000167ab9 */ /* 0x000fe20000000800 */
[----:B------:R-:W-:Y:S01]  /*0c10*/  UMOV UR10, UR24 ;  /* 0x00000018000a7c82 */ /* 0x000fe20008000000 */
[----:B------:R-:W-:Y:S07]  /*0c20*/  @!P0 BRA `(.L_x_6) ;  /* 0x0000000000308947 */ /* 0x000fee0003800000 */
[----:B------:R-:W-:Y:S02]  /*0c30*/  ULDC UR14, c[0x0][0x64c] ;  /* 0x00019300000e7ab9 */ /* 0x000fe40000000800 */
        /* <DEDUP_REMOVED lines=8> */
[----:B------:R-:W-:-:S07]  /*0cc0*/  UIMAD.WIDE.U32.X UR8, UR17, UR9, UR14, UP0 ;  /* 0x00000009110872a5 */ /* 0x000fce00080e040e */
[----:B------:R-:W-:Y:S01]  /*0cd0*/  UMOV UR10, UR8 ;  /* 0x00000008000a7c82 */ /* 0x000fe20008000000 */
[----:B------:R-:W-:-:S05]  /*0ce0*/  UMOV UR11, UR9 ;  /* 0x00000009000b7c82 */ /* 0x000fca0008000000 */
.L_x_6:
[----:B------:R-:W-:Y:S01]  /*0cf0*/  UISETP.NE.AND UP0, UPT, UR39, URZ, UPT ;  /* 0x0000003f2700728c */ /* 0x000fe2000bf05270 */
[----:B------:R-:W-:Y:S01]  /*0d00*/  IMAD.MOV.U32 R0, RZ, RZ, 0x1 ;  /* 0x00000001ff007424 */ /* 0x000fe200078e00ff */
[----:B------:R-:W-:Y:S02]  /*0d10*/  USHF.R.U64 UR8, UR10, UR21, UR11 ;  /* 0x000000150a087299 */ /* 0x000fe4000800120b */
[----:B------:R-:W-:Y:S02]  /*0d20*/  ULOP3.LUT UR16, UR23, UR16, URZ, 0xc0, !UPT ;  /* 0x0000001017107292 */ /* 0x000fe4000f8ec03f */
[----:B------:R-:W-:Y:S02]  /*0d30*/  ULOP3.LUT UR18, UR19, UR18, URZ, 0xc0, !UPT ;  /* 0x0000001213127292 */ /* 0x000fe4000f8ec03f */
[----:B------:R-:W-:-:S03]  /*0d40*/  UIMAD UR16, UR6, UR8, UR16 ;  /* 0x00000008061072a4 */ /* 0x000fc6000f8e0210 */
[----:B------:R-:W-:Y:S02]  /*0d50*/  @UP0 UIMAD UR4, UR25, UR20, UR7 ;  /* 0x00000014190402a4 */ /* 0x000fe4000f8e0207 */
[----:B------:R-:W-:-:S04]  /*0d60*/  UIADD3 UR7, -UR8, URZ, URZ ;  /* 0x0000003f08077290 */ /* 0x000fc8000fffe13f */
[----:B------:R-:W-:-:S03]  /*0d70*/  UIMAD UR6, UR7, UR22, UR24 ;  /* 0x00000016070672a4 */ /* 0x000fc6000f8e0218 */
[----:B------:R-:W-:Y:S01]  /*0d80*/  ULDC UR7, c[0x0][0x610] ;  /* 0x0001840000077ab9 */ /* 0x000fe20000000800 */
[----:B------:R-:W-:Y:S02]  /*0d90*/  UIMAD UR6, UR6, UR5, UR18 ;  /* 0x00000005060672a4 */ /* 0x000fe4000f8e0212 */
[----:B------:R-:W-:-:S04]  /*0da0*/  UIMAD UR4, UR16, UR7, UR4 ;  /* 0x00000007100472a4 */ /* 0x000fc8000f8e0204 */
[----:B------:R-:W-:Y:S02]  /*0db0*/  USEL UR43, UR6, UR4, !UP0 ;  /* 0x00000004062b7287 */ /* 0x000fe4000c000000 */
[----:B------:R-:W-:-:S12]  /*0dc0*/  USEL UR44, UR4, UR6, !UP0 ;  /* 0x00000006042c7287 */ /* 0x000fd8000c000000 */
.L_x_4:
[----:B------:R-:W-:-:S08]  /*0dd0*/  NOP ;  /* 0x0000000000007918 */ /* 0x000fd00000000000 */
[----:B------:R-:W0:Y:S02]  /*0de0*/  USETMAXREG.TRY_ALLOC.CTAPOOL UP0, 0xf0 ;  /* 0x000000f0000079c8 */ /* 0x000e240008000600 */
[----:B0-----:R-:W-:-:S13]  /*0df0*/  PLOP3.LUT P0, PT, PT, PT, UP0, 0x80, 0x0 ;  /* 0x000000000000781c */ /* 0x001fda0003f0f008 */
[----:B------:R-:W-:Y:S05]  /*0e00*/  @!P0 BRA `(.L_x_4) ;  /* 0xfffffffc00f08947 */ /* 0x000fea000383ffff */
[----:B------:R-:W-:Y:S01]  /*0e10*/  ULDC.64 UR4, c[0x0][0x598] ;  /* 0x0001660000047ab9 */ /* 0x000fe20000000a00 */
[----:B------:R-:W-:Y:S01]  /*0e20*/  ULDC.64 UR46, c[0x0][0x208] ;  /* 0x00008200002e7ab9 */ /* 0x000fe20000000a00 */
[----:B------:R-:W-:-:S04]  /*0e30*/  ISETP.NE.U32.AND P0, PT, RZ, UR4, PT ;  /* 0x00000004ff007c0c */ /* 0x000fc8000bf05070 */
[----:B------:R-:W-:-:S13]  /*0e40*/  ISETP.NE.AND.EX P0, PT, RZ, UR5, PT, P0 ;  /* 0x00000005ff007c0c */ /* 0x000fda000bf05300 */
[----:B------:R-:W-:Y:S05]  /*0e50*/  @!P0 BRA `(.L_x_7) ;  /* 0x00000000001c8947 */ /* 0x000fea0003800000 */
[----:B------:R-:W0:Y:S02]  /*0e60*/  LDC.64 R2, c[0x0][0x598] ;  /* 0x00016600ff027b82 */ /* 0x000e240000000a00 */
[----:B0-----:R-:W2:Y:S02]  /*0e70*/  LDG.E.64 R2, desc[UR46][R2.64] ;  /* 0x0000002e02027981 */ /* 0x001ea4000c1e1b00 */
[----:B--2---:R-:W-:-:S04]  /*0e80*/  ISETP.NE.U32.AND P0, PT, R2, RZ, PT ;  /* 0x000000ff0200720c */ /* 0x004fc80003f05070 */
[----:B------:R-:W-:-:S13]  /*0e90*/  ISETP.NE.AND.EX P0, PT, R3, RZ, PT, P0 ;  /* 0x000000ff0300720c */ /* 0x000fda0003f05300 */
[----:B------:R-:W-:Y:S05]  /*0ea0*/  @!P0 BRA `(.L_x_7) ;  /* 0x0000000000088947 */ /* 0x000fea0003800000 */
[----:B------:R0:W5:Y:S01]  /*0eb0*/  LD.E R2, desc[UR46][R2.64] ;  /* 0x0000002e02027980 */ /* 0x000162000c101900 */
[----:B------:R-:W-:Y:S05]  /*0ec0*/  BRA `(.L_x_8) ;  /* 0x0000000000247947 */ /* 0x000fea0003800000 */
.L_x_7:
[----:B------:R-:W-:Y:S02]  /*0ed0*/  ULDC.64 UR4, c[0x0][0x588] ;  /* 0x0001620000047ab9 */ /* 0x000fe40000000a00 */
[----:B------:R-:W-:-:S04]  /*0ee0*/  ISETP.NE.U32.AND P0, PT, RZ, UR4, PT ;  /* 0x00000004ff007c0c */ /* 0x000fc8000bf05070 */
[----:B------:R-:W-:-:S13]  /*0ef0*/  ISETP.NE.AND.EX P0, PT, RZ, UR5, PT, P0 ;  /* 0x00000005ff007c0c */ /* 0x000fda000bf05300 */
[----:B------:R-:W-:Y:S05]  /*0f00*/  @!P0 BRA `(.L_x_9) ;  /* 0x00000000000c8947 */ /* 0x000fea0003800000 */
[----:B------:R-:W0:Y:S02]  /*0f10*/  LDC.64 R2, c[0x0][0x588] ;  /* 0x00016200ff027b82 */ /* 0x000e240000000a00 */
[----:B0-----:R1:W5:Y:S01]  /*0f20*/  LDG.E R2, desc[UR46][R2.64] ;  /* 0x0000002e02027981 */ /* 0x001362000c1e1900 */
[----:B------:R-:W-:Y:S05]  /*0f30*/  BRA `(.L_x_8) ;  /* 0x0000000000087947 */ /* 0x000fea0003800000 */
.L_x_9:
[----:B------:R-:W-:Y:S02]  /*0f40*/  ULDC UR4, c[0x0][0x580] ;  /* 0x0001600000047ab9 */ /* 0x000fe40000000800 */
[----:B------:R-:W-:-:S07]  /*0f50*/  IMAD.U32 R2, RZ, RZ, UR4 ;  /* 0x00000004ff027e24 */ /* 0x000fce000f8e00ff */
.L_x_8:
[----:B------:R-:W-:Y:S02]  /*0f60*/  ULDC.64 UR4, c[0x0][0x5a0] ;  /* 0x0001680000047ab9 */ /* 0x000fe40000000a00 */
[----:B------:R-:W-:-:S04]  /*0f70*/  ISETP.NE.U32.AND P0, PT, RZ, UR4, PT ;  /* 0x00000004ff007c0c */ /* 0x000fc8000bf05070 */
[----:B------:R-:W-:-:S13]  /*0f80*/  ISETP.NE.AND.EX P0, PT, RZ, UR5, PT, P0 ;  /* 0x00000005ff007c0c */ /* 0x000fda000bf05300 */
[----:B------:R-:W-:Y:S05]  /*0f90*/  @!P0 BRA `(.L_x_10) ;  /* 0x00000000001c8947 */ /* 0x000fea0003800000 */
[----:B------:R-:W2:Y:S02]  /*0fa0*/  LDC.64 R4, c[0x0][0x5a0] ;  /* 0x00016800ff047b82 */ /* 0x000ea40000000a00 */
[----:B--2---:R-:W2:Y:S02]  /*0fb0*/  LDG.E.64 R4, desc[UR46][R4.64] ;  /* 0x0000002e04047981 */ /* 0x004ea4000c1e1b00 */
[----:B--2---:R-:W-:-:S04]  /*0fc0*/  ISETP.NE.U32.AND P0, PT, R4, RZ, PT ;  /* 0x000000ff0400720c */ /* 0x004fc80003f05070 */
[----:B------:R-:W-:-:S13]  /*0fd0*/  ISETP.NE.AND.EX P0, PT, R5, RZ, PT, P0 ;  /* 0x000000ff0500720c */ /* 0x000fda0003f05300 */
[----:B------:R-:W-:Y:S05]  /*0fe0*/  @!P0 BRA `(.L_x_10) ;  /* 0x0000000000088947 */ /* 0x000fea0003800000 */
[----:B------:R2:W5:Y:S01]  /*0ff0*/  LD.E R16, desc[UR46][R4.64] ;  /* 0x0000002e04107980 */ /* 0x000562000c101900 */
[----:B------:R-:W-:Y:S05]  /*1000*/  BRA `(.L_x_11) ;  /* 0x0000000000247947 */ /* 0x000fea0003800000 */
.L_x_10:
[----:B------:R-:W-:Y:S02]  /*1010*/  ULDC.64 UR4, c[0x0][0x590] ;  /* 0x0001640000047ab9 */ /* 0x000fe40000000a00 */
[----:B------:R-:W-:-:S04]  /*1020*/  ISETP.NE.U32.AND P0, PT, RZ, UR4, PT ;  /* 0x00000004ff007c0c */ /* 0x000fc8000bf05070 */
[----:B------:R-:W-:-:S13]  /*1030*/  ISETP.NE.AND.EX P0, PT, RZ, UR5, PT, P0 ;  /* 0x00000005ff007c0c */ /* 0x000fda000bf05300 */
[----:B------:R-:W-:Y:S05]  /*1040*/  @!P0 BRA `(.L_x_12) ;  /* 0x00000000000c8947 */ /* 0x000fea0003800000 */
[----:B------:R-:W2:Y:S02]  /*1050*/  LDC.64 R16, c[0x0][0x590] ;  /* 0x00016400ff107b82 */ /* 0x000ea40000000a00 */
[----:B--2---:R3:W5:Y:S01]  /*1060*/  LDG.E R16, desc[UR46][R16.64] ;  /* 0x0000002e10107981 */ /* 0x004762000c1e1900 */
[----:B------:R-:W-:Y:S05]  /*1070*/  BRA `(.L_x_11) ;  /* 0x0000000000087947 */ /* 0x000fea0003800000 */
.L_x_12:
[----:B------:R-:W-:Y:S02]  /*1080*/  ULDC UR4, c[0x0][0x584] ;  /* 0x0001610000047ab9 */ /* 0x000fe40000000800 */
[----:B------:R-:W-:-:S07]  /*1090*/  IMAD.U32 R16, RZ, RZ, UR4 ;  /* 0x00000004ff107e24 */ /* 0x000fce000f8e00ff */
.L_x_11:
[----:B------:R-:W-:-:S13]  /*10a0*/  LOP3.LUT P0, RZ, R0, 0xff, RZ, 0xc0, !PT ;  /* 0x000000ff00ff7812 */ /* 0x000fda000780c0ff */
[----:B------:R-:W-:Y:S05]  /*10b0*/  @!P0 EXIT ;  /* 0x000000000000894d */ /* 0x000fea0003800000 */
[----:B------:R-:W-:Y:S01]  /*10c0*/  ULDC UR4, c[0x0][0x28c] ;  /* 0x0000a30000047ab9 */ /* 0x000fe20000000800 */
[----:B------:R-:W-:Y:S01]  /*10d0*/  UMOV UR36, URZ ;  /* 0x0000003f00247c82 */ /* 0x000fe20008000000 */
[----:B------:R-:W-:Y:S01]  /*10e0*/  UIADD3 UR4, UR4, 0x1f, URZ ;  /* 0x0000001f04047890 */ /* 0x000fe2000fffe03f */
[----:B------:R-:W-:-:S03]  /*10f0*/  UMOV UR37, URZ ;  /* 0x0000003f00257c82 */ /* 0x000fc60008000000 */
[----:B------:R-:W-:-:S04]  /*1100*/  USHF.R.S32.HI UR5, URZ, 0x1f, UR4 ;  /* 0x0000001f3f057899 */ /* 0x000fc80008011404 */
[----:B------:R-:W-:-:S04]  /*1110*/  ULEA.HI UR5, UR5, UR4, URZ, 0x5 ;  /* 0x0000000405057291 */ /* 0x000fc8000f8f283f */
[----:B------:R-:W-:-:S12]  /*1120*/  USHF.R.S32.HI UR41, URZ, 0x5, UR5 ;  /* 0x000000053f297899 */ /* 0x000fd80008011405 */
.L_x_664:
[----:B------:R-:W4:Y:S01]  /*1130*/  S2R R0, SR_TID.X ;  /* 0x0000000000007919 */ /* 0x000f220000002100 */
[----:B------:R-:W0:Y:S01]  /*1140*/  S2UR UR6, SR_CgaCtaId ;  /* 0x00000000000679c3 */ /* 0x000e220000008800 */
[----:B------:R-:W-:Y:S02]  /*1150*/  UMOV UR42, 0x400 ;  /* 0x00000400002a7882 */ /* 0x000fe40000000000 */
[----:B0-----:R-:W-:Y:S01]  /*1160*/  ULEA UR42, UR6, UR42, 0x18 ;  /* 0x0000002a062a7291 */ /* 0x001fe2000f8ec03f */
[----:B----4-:R-:W-:-:S04]  /*1170*/  LOP3.LUT R0, R0, 0x80, RZ, 0xc0, !PT ;  /* 0x0000008000007812 */ /* 0x010fc800078ec0ff */
[----:B------:R-:W-:-:S06]  /*1180*/  SHF.R.U32.HI R0, RZ, 0x7, R0 ;  /* 0x00000007ff007819 */ /* 0x000fcc0000011600 */
[----:B------:R-:W0:Y:S02]  /*1190*/  SHFL.IDX PT, R0, R0, RZ, 0x1f ;  /* 0x00001fff00007589 */ /* 0x000e2400000e0000 */
[----:B0-----:R-:W-:-:S13]  /*11a0*/  R2UR UR4, R0 ;  /* 0x00000000000472ca */ /* 0x001fda00000e0000 */
[----:B------:R-:W-:-:S04]  /*11b0*/  ULEA.HI UR5, UR4, UR4, URZ, 0x1 ;  /* 0x0000000404057291 */ /* 0x000fc8000f8f083f */
[----:B------:R-:W-:-:S04]  /*11c0*/  ULOP3.LUT UR5, UR5, 0xffffe, URZ, 0xc0, !UPT ;  /* 0x000ffffe05057892 */ /* 0x000fc8000f8ec03f */
[----:B------:R-:W-:-:S03]  /*11d0*/  UIADD3 UR5, UR4, -UR5, URZ ;  /* 0x8000000504057290 */ /* 0x000fc6000fffe03f */
[----:B------:R-:W-:Y:S01]  /*11e0*/  ULDC UR4, c[0x0][0x28c] ;  /* 0x0000a30000047ab9 */ /* 0x000fe20000000800 */
[----:B------:R-:W-:Y:S01]  /*11f0*/  ULEA UR5, UR5, UR42, 0xc ;  /* 0x0000002a05057291 */ /* 0x000fe2000f8e603f */
[----:B------:R-:W-:-:S03]  /*1200*/  ISETP.LT.AND P0, PT, RZ, UR4, PT ;  /* 0x00000004ff007c0c */ /* 0x000fc6000bf01270 */
[----:B------:R-:W-:-:S04]  /*1210*/  UIADD3 UR5, UR5, 0x100, URZ ;  /* 0x0000010005057890 */ /* 0x000fc8000fffe03f */
[----:B------:R-:W-:-:S04]  /*1220*/  USHF.R.U32.HI UR5, URZ, 0x4, UR5 ;  /* 0x000000043f057899 */ /* 0x000fc80008011605 */
[----:B------:R-:W-:Y:S02]  /*1230*/  ULOP3.LUT UR45, UR5, 0x3fff, URZ, 0xc0, !UPT ;  /* 0x00003fff052d7892 */ /* 0x000fe4000f8ec03f */
[----:B-1-3-5:R-:W-:Y:S10]  /*1240*/  @P0 BRA `(.L_x_13) ;  /* 0x0000000000400947 */ /* 0x02aff40003800000 */
[----:B------:R-:W-:Y:S01]  /*1250*/  MOV R0, 0x0 ;  /* 0x0000000000007802 */ /* 0x000fe20000000f00 */
[----:B------:R-:W-:Y:S01]  /*1260*/  ULDC.64 UR4, c[0x4][0x68] ;  /* 0x01001a0000047ab9 */ /* 0x000fe20000000a00 */
[----:B------:R-:W-:Y:S01]  /*1270*/  ULDC.64 UR6, c[0x4][0x8] ;  /* 0x0100020000067ab9 */ /* 0x000fe20000000a00 */
[----:B--2---:R-:W-:Y:S01]  /*1280*/  IMAD.U32 R4, RZ, RZ, UR4 ;  /* 0x00000004ff047e24 */ /* 0x004fe2000f8e00ff */
[----:B------:R0:W2:Y:S01]  /*1290*/  LDC.64 R14, c[0x4][R0] ;  /* 0x01000000000e7b82 */ /* 0x0000a20000000a00 */
[----:B------:R-:W-:Y:S01]  /*12a0*/  IMAD.U32 R5, RZ, RZ, UR5 ;  /* 0x00000005ff057e24 */ /* 0x000fe2000f8e00ff */
[----:B------:R-:W-:Y:S01]  /*12b0*/  ULDC.64 UR4, c[0x4][0x70] ;  /* 0x01001c0000047ab9 */ /* 0x000fe20000000a00 */
[----:B------:R-:W-:Y:S02]  /*12c0*/  IMAD.U32 R10, RZ, RZ, UR6 ;  /* 0x00000006ff0a7e24 */ /* 0x000fe4000f8e00ff */
[----:B------:R-:W-:Y:S02]  /*12d0*/  IMAD.U32 R6, RZ, RZ, UR4 ;  /* 0x00000004ff067e24 */ /* 0x000fe4000f8e00ff */
[----:B------:R-:W-:-:S02]  /*12e0*/  IMAD.U32 R7, RZ, RZ, UR5 ;  /* 0x00000005ff077e24 */ /* 0x000fc4000f8e00ff */
[----:B------:R-:W-:Y:S02]  /*12f0*/  IMAD.U32 R11, RZ, RZ, UR7 ;  /* 0x00000007ff0b7e24 */ /* 0x000fe4000f8e00ff */
[----:B------:R-:W-:Y:S02]  /*1300*/  IMAD.MOV.U32 R8, RZ, RZ, 0x1e1 ;  /* 0x000001e1ff087424 */ /* 0x000fe400078e00ff */
[----:B------:R-:W-:Y:S02]  /*1310*/  IMAD.MOV.U32 R12, RZ, RZ, 0x1 ;  /* 0x00000001ff0c7424 */ /* 0x000fe400078e00ff */
[----:B0-----:R-:W-:-:S07]  /*1320*/  IMAD.MOV.U32 R13, RZ, RZ, RZ ;  /* 0x000000ffff0d7224 */ /* 0x001fce00078e00ff */
[----:B------:R-:W-:-:S07]  /*1330*/  LEPC R20, `(.L_x_13) ;  /* 0x000000001014794e */ /* 0x000fce0000000000 */
[----:B-123-5:R-:W-:Y:S05]  /*1340*/  CALL.ABS.NOINC R14 ;  /* 0x000000000e007343 */ /* 0x02efea0003c00000 */
.L_x_13:
[----:B------:R-:W-:-:S06]  /*1350*/  ULOP3.LUT UR4, UR38, 0x1, URZ, 0xfc, !UPT ;  /* 0x0000000126047892 */ /* 0x000fcc000f8efc3f */
[----:B------:R-:W-:-:S05]  /*1360*/  IMAD.U32 R0, RZ, RZ, UR4 ;  /* 0x00000004ff007e24 */ /* 0x000fca000f8e00ff */
[----:B------:R-:W-:-:S13]  /*1370*/  ISETP.NE.AND P0, PT, R0, 0x3, PT ;  /* 0x000000030000780c */ /* 0x000fda0003f05270 */
[----:B------:R-:W-:Y:S05]  /*1380*/  @!P0 BRA `(.L_x_14) ;  /* 0x0000000000048947 */ /* 0x000fea0003800000 */
[----:B------:R-:W-:Y:S01]  /*1390*/  BPT.TRAP 0x1 ;  /* 0x000000040000795c */ /* 0x000fe20000300000 */
.L_x_14:
[----:B-1----:R-:W-:Y:S02]  /*13a0*/  IMAD.U32 R3, RZ, RZ, UR37 ;  /* 0x00000025ff037e24 */ /* 0x002fe4000f8e00ff */
[----:B------:R-:W-:-:S03]  /*13b0*/  IMAD.U32 R0, RZ, RZ, UR36 ;  /* 0x00000024ff007e24 */ /* 0x000fc6000f8e00ff */
[----:B------:R-:W-:Y:S02]  /*13c0*/  LEA R3, R3, UR42, 0x3 ;  /* 0x0000002a03037c11 */ /* 0x000fe4000f8e18ff */
[----:B------:R-:W-:-:S04]  /*13d0*/  SHF.L.U32 R0, R0, 0x1f, RZ ;  /* 0x0000001f00007819 */ /* 0x000fc800000006ff */
[----:B------:R0:W1:Y:S01]  /*13e0*/  SYNCS.PHASECHK.TRANS64.TRYWAIT P1, [R3+URZ], R0 ;  /* 0x00000000030075a7 */ /* 0x000062000802017f */
[----:B------:R-:W-:Y:S05]  /*13f0*/  @!P0 BRA `(.L_x_15) ;  /* 0x0000000000048947 */ /* 0x000fea0003800000 */
[----:B------:R-:W-:Y:S01]  /*1400*/  BPT.TRAP 0x1 ;  /* 0x000000040000795c */ /* 0x000fe20000300000 */
.L_x_15:
[----:B-1----:R-:W-:Y:S05]  /*1410*/  @P1 BRA `(.L_x_16) ;  /* 0x0000000000081947 */ /* 0x002fea0003800000 */
[----:B------:R-:W1:Y:S02]  /*1420*/  SYNCS.PHASECHK.TRANS64.TRYWAIT P1, [R3+URZ], R0 ;  /* 0x00000000030075a7 */ /* 0x000e64000802017f */
[----:B-1----:R-:W-:Y:S05]  /*1430*/  @!P1 BRA `(.L_x_17) ;  /* 0x0000024800bc9947 */ /* 0x002fea0003800000 */
.L_x_16:
[----:B------:R-:W-:-:S04]  /*1440*/  UISETP.LT.AND UP0, UPT, UR41, 0x1, UPT ;  /* 0x000000012900788c */ /* 0x000fc8000bf01270 */
[----:B------:R-:W-:-:S06]  /*1450*/  USEL UR4, UR41, 0x1, UP0 ;  /* 0x0000000129047887 */ /* 0x000fcc0008000000 */
[----:B--2---:R-:W-:Y:S01]  /*1460*/  IMAD.U32 R5, RZ, RZ, UR4 ;  /* 0x00000004ff057e24 */ /* 0x004fe2000f8e00ff */
[----:B------:R-:W-:Y:S05]  /*1470*/  WARPSYNC.ALL ;  /* 0x0000000000007948 */ /* 0x000fea0003800000 */
[----:B------:R-:W-:-:S04]  /*1480*/  IADD3 R5, -R5, UR41, RZ ;  /* 0x0000002905057c10 */ /* 0x000fc8000fffe1ff */
[----:B------:R-:W-:Y:S01]  /*1490*/  ISETP.GE.AND P1, PT, R5, 0x1, PT ;  /* 0x000000010500780c */ /* 0x000fe20003f26270 */
[----:B------:R-:W-:Y:S01]  /*14a0*/  UIADD3 UR4, UR42, 0x28100, URZ ;  /* 0x000281002a047890 */ /* 0x000fe2000fffe03f */
[----:B------:R-:W-:Y:S01]  /*14b0*/  WARPGROUP.ARRIVE ;  /* 0x00000000000079c5 */ /* 0x000fe20000000000 */
[----:B------:R-:W-:Y:S01]  /*14c0*/  ULOP3.LUT UR32, UR45, 0x10000, URZ, 0xfc, !UPT ;  /* 0x000100002d207892 */ /* 0x000fe2000f8efc3f */
[----:B------:R-:W-:Y:S01]  /*14d0*/  STL [R1+0x2f4], R17 ;  /* 0x0002f41101007387 */ /* 0x000fe20000100800 */
[----:B------:R-:W-:Y:S02]  /*14e0*/  USHF.R.U32.HI UR4, URZ, 0x4, UR4 ;  /* 0x000000043f047899 */ /* 0x000fe40008011604 */
[----:B------:R-:W-:Y:S01]  /*14f0*/  ULEA UR34, UR37, UR32, 0xb ;  /* 0x0000002025227291 */ /* 0x000fe2000f8e583f */
[----:B-----5:R-:W-:Y:S01]  /*1500*/  STL [R1+0x2f0], R16 ;  /* 0x0002f01001007387 */ /* 0x020fe20000100800 */
[----:B------:R-:W-:Y:S01]  /*1510*/  ULOP3.LUT UR4, UR4, 0x3fff, URZ, 0xc0, !UPT ;  /* 0x00003fff04047892 */ /* 0x000fe2000f8ec03f */
[----:B------:R-:W-:Y:S01]  /*1520*/  UMOV UR5, 0x80000020 ;  /* 0x8000002000057882 */ /* 0x000fe20000000000 */
[----:B------:R-:W-:-:S02]  /*1530*/  UMOV UR7, 0x80000020 ;  /* 0x8000002000077882 */ /* 0x000fc40000000000 */
[----:B------:R-:W-:Y:S01]  /*1540*/  ULOP3.LUT UR33, UR4, 0x10000, URZ, 0xfc, !UPT ;  /* 0x0001000004217892 */ /* 0x000fe2000f8efc3f */
[----:B------:R-:W-:Y:S01]  /*1550*/  STL [R1+0x2ec], R5 ;  /* 0x0002ec0501007387 */ /* 0x000fe20000100800 */
[----:B------:R-:W-:Y:S01]  /*1560*/  UMOV UR9, UR5 ;  /* 0x0000000500097c82 */ /* 0x000fe20008000000 */
[----:B------:R-:W-:Y:S01]  /*1570*/  UMOV UR4, UR34 ;  /* 0x0000002200047c82 */ /* 0x000fe20008000000 */
[----:B------:R-:W-:Y:S01]  /*1580*/  UIMAD UR35, UR37, 0x280, UR33 ;  /* 0x00000280252378a4 */ /* 0x000fe2000f8e0221 */
[----:B------:R-:W-:Y:S01]  /*1590*/  STL [R1+0x2e8], R2 ;  /* 0x0002e80201007387 */ /* 0x000fe20000100800 */
[----:B------:R-:W-:Y:S01]  /*15a0*/  UMOV UR8, UR4 ;  /* 0x0000000400087c82 */ /* 0x000fe20008000000 */
[----:B------:R-:W-:Y:S01]  /*15b0*/  UMOV UR11, 0x80000020 ;  /* 0x80000020000b7882 */ /* 0x000fe20000000000 */
[----:B------:R-:W-:Y:S02]  /*15c0*/  UIADD3 UR10, UR35, 0x80, URZ ;  /* 0x00000080230a7890 */ /* 0x000fe4000fffe03f */
[----:B------:R-:W-:-:S02]  /*15d0*/  UIADD3 UR22, UR35, 0x100, URZ ;  /* 0x0000010023167890 */ /* 0x000fc4000fffe03f */
[----:B------:R-:W-:Y:S01]  /*15e0*/  UMOV UR6, UR35 ;  /* 0x0000002300067c82 */ /* 0x000fe20008000000 */
[----:B------:R-:W-:Y:S01]  /*15f0*/  UMOV UR20, UR4 ;  /* 0x0000000400147c82 */ /* 0x000fe20008000000 */
[----:B------:R-:W-:Y:S01]  /*1600*/  HGMMA.64x32x16.F32.BF16 R24, gdesc[UR4], RZ, !UPT, gsb0 ;  /* 0x00600000041879f0 */ /* 0x000fe2000c0018ff */
[----:B------:R-:W-:Y:S01]  /*1610*/  UMOV UR21, UR5 ;  /* 0x0000000500157c82 */ /* 0x000fe20008000000 */
[----:B------:R-:W-:Y:S01]  /*1620*/  UMOV UR23, 0x80000020 ;  /* 0x8000002000177882 */ /* 0x000fe20000000000 */
[----:B------:R-:W-:Y:S01]  /*1630*/  UIADD3 UR18, UR35, 0x180, URZ ;  /* 0x0000018023127890 */ /* 0x000fe2000fffe03f */
[----:B------:R-:W-:Y:S01]  /*1640*/  UMOV UR16, UR4 ;  /* 0x0000000400107c82 */ /* 0x000fe20008000000 */
[----:B------:R-:W-:Y:S01]  /*1650*/  UMOV UR17, UR5 ;  /* 0x0000000500117c82 */ /* 0x000fe20008000000 */
[----:B------:R-:W-:Y:S01]  /*1660*/  UMOV UR19, 0x80000020 ;  /* 0x8000002000137882 */ /* 0x000fe20000000000 */
[----:B------:R-:W-:Y:S01]  /*1670*/  UIADD3 UR14, UR35, 0x200, URZ ;  /* 0x00000200230e7890 */ /* 0x000fe2000fffe03f */
[----:B------:R-:W-:Y:S01]  /*1680*/  UMOV UR12, UR4 ;  /* 0x00000004000c7c82 */ /* 0x000fe20008000000 */
[----:B------:R-:W-:Y:S01]  /*1690*/  UMOV UR13, UR5 ;  /* 0x00000005000d7c82 */ /* 0x000fe20008000000 */
[----:B------:R-:W-:Y:S01]  /*16a0*/  UMOV UR15, 0x80000020 ;  /* 0x80000020000f7882 */ /* 0x000fe20000000000 */
[----:B------:R-:W-:Y:S01]  /*16b0*/  UIADD3 UR24, UR34, 0x400, URZ ;  /* 0x0000040022187890 */ /* 0x000fe2000fffe03f */
[----:B------:R-:W-:Y:S01]  /*16c0*/  UMOV UR25, 0x80000020 ;  /* 0x8000002000197882 */ /* 0x000fe20000000000 */
[----:B------:R-:W-:Y:S01]  /*16d0*/  UMOV UR26, UR6 ;  /* 0x00000006001a7c82 */ /* 0x000fe20008000000 */
[----:B------:R-:W-:Y:S01]  /*16e0*/  UMOV UR27, UR7 ;  /* 0x00000007001b7c82 */ /* 0x000fe20008000000 */
[----:B------:R-:W-:Y:S01]  /*16f0*/  UMOV UR30, UR10 ;  /* 0x0000000a001e7c82 */ /* 0x000fe20008000000 */
[----:B------:R-:W-:Y:S01]  /*1700*/  UMOV UR31, UR11 ;  /* 0x0000000b001f7c82 */ /* 0x000fe20008000000 */
[----:B------:R-:W-:-:S02]  /*1710*/  WARPGROUP.DEPBAR.LE gsb0, 0x0 ;  /* 0x00008000000079c5 */ /* 0x000fc40000010000 */
[----:B------:R-:W-:Y:S01]  /*1720*/  WARPGROUP.ARRIVE ;  /* 0x00000000000079c5 */ /* 0x000fe20000000000 */
[----:B------:R-:W-:Y:S02]  /*1730*/  IMAD.MOV.U32 R18, RZ, RZ, R36 ;  /* 0x000000ffff127224 */ /* 0x000fe400078e0024 */
[----:B------:R-:W-:Y:S02]  /*1740*/  IMAD.MOV.U32 R15, RZ, RZ, R37 ;  /* 0x000000ffff0f7224 */ /* 0x000fe400078e0025 */
[----:B------:R-:W-:Y:S01]  /*1750*/  IMAD.MOV.U32 R14, RZ, RZ, R34 ;  /* 0x000000ffff0e7224 */ /* 0x000fe200078e0022 */
[----:B------:R-:W-:Y:S01]  /*1760*/  HGMMA.64x32x16.F32.BF16 R40, gdesc[UR8], RZ, !UPT, gsb0 ;  /* 0x00600000082879f0 */ /* 0x000fe2000c0018ff */
[----:B------:R-:W-:Y:S01]  /*1770*/  UIADD3 UR8, UR34, 0x200, URZ ;  /* 0x0000020022087890 */ /* 0x000fe2000fffe03f */
[----:B------:R-:W-:Y:S02]  /*1780*/  IMAD.MOV.U32 R13, RZ, RZ, R35 ;  /* 0x000000ffff0d7224 */ /* 0x000fe400078e0023 */
[----:B------:R-:W-:-:S02]  /*1790*/  IMAD.MOV.U32 R12, RZ, RZ, R32 ;  /* 0x000000ffff0c7224 */ /* 0x000fc400078e0020 */
[----:B------:R-:W-:Y:S02]  /*17a0*/  IMAD.MOV.U32 R11, RZ, RZ, R33 ;  /* 0x000000ffff0b7224 */ /* 0x000fe400078e0021 */
[----:B------:R-:W-:Y:S02]  /*17b0*/  IMAD.MOV.U32 R10, RZ, RZ, R30 ;  /* 0x000000ffff0a7224 */ /* 0x000fe400078e001e */
[----:B------:R-:W-:Y:S02]  /*17c0*/  IMAD.MOV.U32 R9, RZ, RZ, R31 ;  /* 0x000000ffff097224 */ /* 0x000fe400078e001f */
[----:B------:R-:W-:Y:S02]  /*17d0*/  IMAD.MOV.U32 R8, RZ, RZ, R28 ;  /* 0x000000ffff087224 */ /* 0x000fe400078e001c */
[----:B------:R-:W-:Y:S02]  /*17e0*/  IMAD.MOV.U32 R7, RZ, RZ, R29 ;  /* 0x000000ffff077224 */ /* 0x000fe400078e001d */
[----:B------:R-:W-:-:S02]  /*17f0*/  IMAD.MOV.U32 R6, RZ, RZ, R26 ;  /* 0x000000ffff067224 */ /* 0x000fc400078e001a */
[----:B------:R-:W-:Y:S02]  /*1800*/  IMAD.MOV.U32 R4, RZ, RZ, R27 ;  /* 0x000000ffff047224 */ /* 0x000fe400078e001b */
[----:B01----:R-:W-:Y:S02]  /*1810*/  IMAD.MOV.U32 R3, RZ, RZ, R25 ;  /* 0x000000ffff037224 */ /* 0x003fe400078e0019 */
[----:B------:R-:W-:Y:S02]  /*1820*/  IMAD.MOV.U32 R0, RZ, RZ, R24 ;  /* 0x000000ffff007224 */ /* 0x000fe400078e0018 */
[----:B------:R-:W-:Y:S02]  /*1830*/  IMAD.MOV.U32 R20, RZ, RZ, R38 ;  /* 0x000000ffff147224 */ /* 0x000fe400078e0026 */
[----:B------:R-:W-:Y:S01]  /*1840*/  IMAD.MOV.U32 R19, RZ, RZ, R39 ;  /* 0x000000ffff137224 */ /* 0x000fe200078e0027 */
[----:B------:R-:W-:Y:S02]  /*1850*/  WARPGROUP.DEPBAR.LE gsb0, 0x0 ;  /* 0x00008000000079c5 */ /* 0x000fe40000010000 */
[----:B------:R-:W-:Y:S01]  /*1860*/  WARPGROUP.ARRIVE ;  /* 0x00000000000079c5 */ /* 0x000fe20000000000 */
[----:B------:R-:W-:Y:S01]  /*1870*/  IMAD.MOV.U32 R37, RZ, RZ, R52 ;  /* 0x000000ffff257224 */ /* 0x000fe200078e0034 */
[----:B------:R0:W-:Y:S01]  /*1880*/  STL.64 [R1+0xb8], R54 ;  /* 0x0000b83601007387 */ /* 0x0001e20000100a00 */
[----:B------:R-:W-:-:S02]  /*1890*/  IMAD.MOV.U32 R36, RZ, RZ, R53 ;  /* 0x000000ffff247224 */ /* 0x000fc400078e0035 */
[----:B------:R-:W-:Y:S01]  /*18a0*/  IMAD.MOV.U32 R35, RZ, RZ, R50 ;  /* 0x000000ffff237224 */ /* 0x000fe200078e0032 */
[----:B------:R-:W-:Y:S01]  /*18b0*/  HGMMA.64x32x16.F32.BF16 R200, gdesc[UR20], RZ, !UPT, gsb0 ;  /* 0x0060000014c879f0 */ /* 0x000fe2000c0018ff */
[----:B------:R-:W-:Y:S02]  /*18c0*/  IMAD.MOV.U32 R34, RZ, RZ, R51 ;  /* 0x000000ffff227224 */ /* 0x000fe400078e0033 */
[----:B------:R-:W-:Y:S02]  /*18d0*/  IMAD.MOV.U32 R33, RZ, RZ, R48 ;  /* 0x000000ffff217224 */ /* 0x000fe400078e0030 */
[----:B------:R-:W-:Y:S02]  /*18e0*/  IMAD.MOV.U32 R32, RZ, RZ, R49 ;  /* 0x000000ffff207224 */ /* 0x000fe400078e0031 */
[----:B------:R-:W-:Y:S02]  /*18f0*/  IMAD.MOV.U32 R31, RZ, RZ, R46 ;  /* 0x000000ffff1f7224 */ /* 0x000fe400078e002e */
[----:B------:R-:W-:-:S02]  /*1900*/  IMAD.MOV.U32 R30, RZ, RZ, R47 ;  /* 0x000000ffff1e7224 */ /* 0x000fc400078e002f */
[----:B------:R-:W-:Y:S02]  /*1910*/  IMAD.MOV.U32 R29, RZ, RZ, R44 ;  /* 0x000000ffff1d7224 */ /* 0x000fe400078e002c */
[----:B------:R-:W-:Y:S02]  /*1920*/  IMAD.MOV.U32 R28, RZ, RZ, R45 ;  /* 0x000000ffff1c7224 */ /* 0x000fe400078e002d */
[----:B------:R-:W-:Y:S02]  /*1930*/  IMAD.MOV.U32 R27, RZ, RZ, R42 ;  /* 0x000000ffff1b7224 */ /* 0x000fe400078e002a */
[----:B------:R-:W-:Y:S02]  /*1940*/  IMAD.MOV.U32 R26, RZ, RZ, R43 ;  /* 0x000000ffff1a7224 */ /* 0x000fe400078e002b */
[----:B------:R-:W-:Y:S02]  /*1950*/  IMAD.MOV.U32 R25, RZ, RZ, R41 ;  /* 0x000000ffff197224 */ /* 0x000fe400078e0029 */
[----:B------:R-:W-:Y:S01]  /*1960*/  IMAD.MOV.U32 R24, RZ, RZ, R40 ;  /* 0x000000ffff187224 */ /* 0x000fe200078e0028 */
[----:B------:R-:W-:-:S02]  /*1970*/  WARPGROUP.DEPBAR.LE gsb0, 0x0 ;  /* 0x00008000000079c5 */ /* 0x000fc40000010000 */
[----:B------:R-:W-:Y:S01]  /*1980*/  WARPGROUP.ARRIVE ;  /* 0x00000000000079c5 */ /* 0x000fe20000000000 */
[----:B------:R-:W-:Y:S04]  /*1990*/  STL [R1+0x348], R200 ;  /* 0x000348c801007387 */ /* 0x000fe80000100800 */
[----:B------:R-:W-:Y:S01]  /*19a0*/  STL [R1+0x344], R201 ;  /* 0x000344c901007387 */ /* 0x000fe20000100800 */
[----:B------:R-:W-:Y:S03]  /*19b0*/  HGMMA.64x32x16.F32.BF16 R136, gdesc[UR16], RZ, !UPT, gsb0 ;  /* 0x00600000108879f0 */ /* 0x000fe6000c0018ff */
[----:B------:R-:W-:Y:S04]  /*19c0*/  STL [R1+0x340], R202 ;  /* 0x000340ca01007387 */ /* 0x000fe80000100800 */
        /* <DEDUP_REMOVED lines=12> */
[----:B------:R-:W-:Y:S01]  /*1a90*/  STL [R1+0x30c], R215 ;  /* 0x00030cd701007387 */ /* 0x000fe20000100800 */
[----:B------:R-:W-:-:S02]  /*1aa0*/  WARPGROUP.DEPBAR.LE gsb0, 0x0 ;  /* 0x00008000000079c5 */ /* 0x000fc40000010000 */
[----:B------:R-:W-:Y:S01]  /*1ab0*/  WARPGROUP.ARRIVE ;  /* 0x00000000000079c5 */ /* 0x000fe20000000000 */
[----:B------:R-:W-:Y:S04]  /*1ac0*/  STL [R1+0x374], R136 ;  /* 0x0003748801007387 */ /* 0x000fe80000100800 */
[----:B------:R-:W-:Y:S01]  /*1ad0*/  STL [R1+0x370], R137 ;  /* 0x0003708901007387 */ /* 0x000fe20000100800 */
[----:B------:R-:W-:Y:S01]  /*1ae0*/  HGMMA.64x32x16.F32.BF16 R72, gdesc[UR12], RZ, !UPT, gsb0 ;  /* 0x006000000c4879f0 */ /* 0x000fe2000c0018ff */
[----:B------:R-:W-:Y:S01]  /*1af0*/  UMOV UR12, UR8 ;  /* 0x00000008000c7c82 */ /* 0x000fe20008000000 */
[----:B------:R-:W-:Y:S01]  /*1b00*/  UMOV UR13, 0x80000020 ;  /* 0x80000020000d7882 */ /* 0x000fe20000000000 */
[----:B------:R-:W-:Y:S01]  /*1b10*/  UMOV UR16, UR12 ;  /* 0x0000000c00107c82 */ /* 0x000fe20008000000 */
[----:B------:R-:W-:Y:S01]  /*1b20*/  UMOV UR17, UR13 ;  /* 0x0000000d00117c82 */ /* 0x000fe20008000000 */
[----:B------:R-:W-:Y:S01]  /*1b30*/  UMOV UR20, UR12 ;  /* 0x0000000c00147c82 */ /* 0x000fe20008000000 */
[----:B------:R-:W-:Y:S01]  /*1b40*/  UMOV UR21, UR13 ;  /* 0x0000000d00157c82 */ /* 0x000fe20008000000 */
[----:B------:R-:W-:Y:S01]  /*1b50*/  UMOV UR8, UR12 ;  /* 0x0000000c00087c82 */ /* 0x000fe20008000000 */
[----:B------:R-:W-:Y:S01]  /*1b60*/  UMOV UR9, UR13 ;  /* 0x0000000d00097c82 */ /* 0x000fe20008000000 */
[----:B------:R-:W-:Y:S01]  /*1b70*/  STL [R1+0x36c], R138 ;  /* 0x00036c8a01007387 */ /* 0x000fe20000100800 */
[----:B------:R-:W-:Y:S01]  /*1b80*/  UMOV UR4, UR12 ;  /* 0x0000000c00047c82 */ /* 0x000fe20008000000 */
[----:B------:R-:W-:-:S02]  /*1b90*/  UMOV UR5, UR13 ;  /* 0x0000000d00057c82 */ /* 0x000fc40008000000 */
        /* <DEDUP_REMOVED lines=17> */
[----:B------:R-:W-:Y:S02]  /*1cb0*/  UMOV UR13, 0x80000020 ;  /* 0x80000020000d7882 */ /* 0x000fe40000000000 */
[----:B------:R-:W-:Y:S01]  /*1cc0*/  STL [R1+0x384], R84 ;  /* 0x0003845401007387 */ /* 0x000fe20000100800 */
[----:B------:R-:W-:-:S03]  /*1cd0*/  UMOV UR29, UR13 ;  /* 0x0000000d001d7c82 */ /* 0x000fc60008000000 */
[----:B------:R-:W-:Y:S04]  /*1ce0*/  STL [R1+0x380], R85 ;  /* 0x0003805501007387 */ /* 0x000fe80000100800 */
[----:B------:R-:W-:Y:S04]  /*1cf0*/  STL [R1+0x37c], R86 ;  /* 0x00037c5601007387 */ /* 0x000fe80000100800 */
[----:B------:R-:W-:Y:S01]  /*1d00*/  STL [R1+0x378], R87 ;  /* 0x0003785701007387 */ /* 0x000fe20000100800 */
[----:B------:R-:W-:Y:S02]  /*1d10*/  WARPGROUP.DEPBAR.LE gsb0, 0x0 ;  /* 0x00008000000079c5 */ /* 0x000fe40000010000 */
[----:B------:R-:W-:-:S06]  /*1d20*/  WARPGROUP.ARRIVE ;  /* 0x00000000000079c5 */ /* 0x000fcc0000000000 */
[----:B------:R-:W-:Y:S01]  /*1d30*/  HGMMA.64x32x16.F32.BF16 R120, gdesc[UR16], RZ, !UPT, gsb0 ;  /* 0x00600000107879f0 */ /* 0x000fe2000c0018ff */
[----:B------:R-:W-:Y:S02]  /*1d40*/  UIADD3 UR16, UR34, 0x600, URZ ;  /* 0x0000060022107890 */ /* 0x000fe4000fffe03f */
[----:B------:R-:W-:-:S05]  /*1d50*/  UIADD3 UR17, UR34, 0x2, URZ ;  /* 0x0000000222117890 */ /* 0x000fca000fffe03f */
[----:B------:R-:W-:Y:S01]  /*1d60*/  UMOV UR12, UR16 ;  /* 0x00000010000c7c82 */ /* 0x000fe20008000000 */
[----:B------:R-:W-:Y:S01]  /*1d70*/  UMOV UR16, UR24 ;  /* 0x0000001800107c82 */ /* 0x000fe20008000000 */
[----:B------:R-:W-:Y:S01]  /*1d80*/  UMOV UR28, UR12 ;  /* 0x0000000c001c7c82 */ /* 0x000fe20008000000 */
[----:B------:R-:W-:Y:S02]  /*1d90*/  WARPGROUP.DEPBAR.LE gsb0, 0x0 ;  /* 0x00008000000079c5 */ /* 0x000fe40000010000 */
[----:B------:R-:W-:-:S06]  /*1da0*/  WARPGROUP.ARRIVE ;  /* 0x00000000000079c5 */ /* 0x000fcc0000000000 */
[----:B------:R-:W-:Y:S01]  /*1db0*/  HGMMA.64x32x16.F32.BF16 R184, gdesc[UR20], RZ, !UPT, gsb0 ;  /* 0x0060000014b879f0 */ /* 0x000fe2000c0018ff */
[----:B------:R-:W-:Y:S01]  /*1dc0*/  UMOV UR20, UR24 ;  /* 0x0000001800147c82 */ /* 0x000fe20008000000 */
[----:B------:R-:W-:Y:S01]  /*1dd0*/  UMOV UR21, UR25 ;  /* 0x0000001900157c82 */ /* 0x000fe20008000000 */
[----:B------:R-:W-:Y:S02]  /*1de0*/  WARPGROUP.DEPBAR.LE gsb0, 0x0 ;  /* 0x00008000000079c5 */ /* 0x000fe40000010000 */
[----:B0-----:R-:W-:-:S06]  /*1df0*/  WARPGROUP.ARRIVE ;  /* 0x00000000000079c5 */ /* 0x001fcc0000000000 */
[----:B------:R-:W-:Y:S01]  /*1e00*/  HGMMA.64x32x16.F32.BF16 R40, gdesc[UR8], RZ, !UPT, gsb0 ;  /* 0x00600000082879f0 */ /* 0x000fe2000c0018ff */
[----:B------:R-:W-:Y:S01]  /*1e10*/  UMOV UR8, UR24 ;  /* 0x0000001800087c82 */ /* 0x000fe20008000000 */
[----:B------:R-:W-:Y:S01]  /*1e20*/  UMOV UR9, UR25 ;  /* 0x0000001900097c82 */ /* 0x000fe20008000000 */
[----:B------:R-:W-:Y:S02]  /*1e30*/  WARPGROUP.DEPBAR.LE gsb0, 0x0 ;  /* 0x00008000000079c5 */ /* 0x000fe40000010000 */
[----:B------:R-:W-:Y:S04]  /*1e40*/  STL.64 [R1+0x40], R40 ;  /* 0x0000402801007387 */ /* 0x000fe80000100a00 */
[----:B------:R-:W-:Y:S04]  /*1e50*/  STL.64 [R1+0x48], R42 ;  /* 0x0000482a01007387 */ /* 0x000fe80000100a00 */
[----:B------:R-:W-:Y:S04]  /*1e60*/  STL.64 [R1+0x50], R44 ;  /* 0x0000502c01007387 */ /* 0x000fe80000100a00 */
[----:B------:R-:W-:Y:S04]  /*1e70*/  STL.64 [R1+0x58], R46 ;  /* 0x0000582e01007387 */ /* 0x000fe80000100a00 */
[----:B------:R-:W-:Y:S04]  /*1e80*/  STL.64 [R1+0x60], R48 ;  /* 0x0000603001007387 */ /* 0x000fe80000100a00 */
[----:B------:R-:W-:Y:S04]  /*1e90*/  STL.64 [R1+0x68], R50 ;  /* 0x0000683201007387 */ /* 0x000fe80000100a00 */
[----:B------:R-:W-:Y:S04]  /*1ea0*/  STL.64 [R1+0x70], R52 ;  /* 0x0000703401007387 */ /* 0x000fe80000100a00 */
[----:B------:R0:W-:Y:S02]  /*1eb0*/  STL.64 [R1+0x78], R54 ;  /* 0x0000783601007387 */ /* 0x0001e40000100a00 */
[----:B0-----:R-:W-:-:S06]  /*1ec0*/  WARPGROUP.ARRIVE ;  /* 0x00000000000079c5 */ /* 0x001fcc0000000000 */
[----:B------:R-:W-:Y:S01]  /*1ed0*/  HGMMA.64x32x16.F32.BF16 R40, gdesc[UR4], RZ, !UPT, gsb0 ;  /* 0x00600000042879f0 */ /* 0x000fe2000c0018ff */
[----:B------:R-:W-:Y:S01]  /*1ee0*/  UMOV UR4, UR17 ;  /* 0x0000001100047c82 */ /* 0x000fe20008000000 */
[----:B------:R-:W-:Y:S01]  /*1ef0*/  UMOV UR17, UR25 ;  /* 0x0000001900117c82 */ /* 0x000fe20008000000 */
[----:B------:R-:W-:Y:S01]  /*1f00*/  UMOV UR5, 0x80000020 ;  /* 0x8000002000057882 */ /* 0x000fe20000000000 */
[----:B------:R-:W-:Y:S02]  /*1f10*/  WARPGROUP.DEPBAR.LE gsb0, 0x0 ;  /* 0x00008000000079c5 */ /* 0x000fe40000010000 */
[----:B------:R-:W-:Y:S02]  /*1f20*/  IMAD.MOV.U32 R147, RZ, RZ, R40 ;  /* 0x000000ffff937224 */ /* 0x000fe400078e0028 */
[----:B------:R-:W-:Y:S02]  /*1f30*/  IMAD.MOV.U32 R148, RZ, RZ, R41 ;  /* 0x000000ffff947224 */ /* 0x000fe400078e0029 */
[----:B------:R-:W-:-:S02]  /*1f40*/  IMAD.MOV.U32 R149, RZ, RZ, R42 ;  /* 0x000000ffff957224 */ /* 0x000fc400078e002a */
[----:B------:R-:W-:Y:S02]  /*1f50*/  IMAD.MOV.U32 R150, RZ, RZ, R43 ;  /* 0x000000ffff967224 */ /* 0x000fe400078e002b */
[----:B------:R-:W-:Y:S02]  /*1f60*/  IMAD.MOV.U32 R151, RZ, RZ, R44 ;  /* 0x000000ffff977224 */ /* 0x000fe400078e002c */
[----:B---3--:R-:W-:Y:S02]  /*1f70*/  IMAD.MOV.U32 R17, RZ, RZ, R45 ;  /* 0x000000ffff117224 */ /* 0x008fe400078e002d */
        /* <DEDUP_REMOVED lines=10> */
[----:B------:R-:W-:-:S06]  /*2020*/  WARPGROUP.ARRIVE ;  /* 0x00000000000079c5 */ /* 0x000fcc0000000000 */
[----:B------:R-:W-:Y:S01]  /*2030*/  HGMMA.64x32x16.F32.BF16 R40, gdesc[UR24], RZ, !UPT, gsb0 ;  /* 0x00600000182879f0 */ /* 0x000fe2000c0018ff */
[----:B------:R-:W-:Y:S01]  /*2040*/  UMOV UR26, UR14 ;  /* 0x0000000e001a7c82 */ /* 0x000fe20008000000 */
[----:B------:R-:W-:Y:S01]  /*2050*/  UMOV UR27, UR15 ;  /* 0x0000000f001b7c82 */ /* 0x000fe20008000000 */
[----:B------:R-:W-:Y:S02]  /*2060*/  WARPGROUP.DEPBAR.LE gsb0, 0x0 ;  /* 0x00008000000079c5 */ /* 0x000fe40000010000 */
        /* <DEDUP_REMOVED lines=16> */
[----:B------:R-:W-:-:S06]  /*2170*/  WARPGROUP.ARRIVE ;  /* 0x00000000000079c5 */ /* 0x000fcc0000000000 */
[----:B------:R-:W-:Y:S01]  /*2180*/  HGMMA.64x32x16.F32.BF16 R40, gdesc[UR8], RZ, !UPT, gsb0 ;  /* 0x00600000082879f0 */ /* 0x000fe2000c0018ff */
[----:B------:R-:W-:Y:S01]  /*2190*/  UMOV UR8, UR4 ;  /* 0x0000000400087c82 */ /* 0x000fe20008000000 */
[----:B------:R-:W-:Y:S01]  /*21a0*/  UMOV UR9, UR5 ;  /* 0x0000000500097c82 */ /* 0x000fe20008000000 */
[----:B------:R-:W-:Y:S02]  /*21b0*/  WARPGROUP.DEPBAR.LE gsb0, 0x0 ;  /* 0x00008000000079c5 */ /* 0x000fe40000010000 */
[----:B------:R-:W-:Y:S01]  /*21c0*/  WARPGROUP.ARRIVE ;  /* 0x00000000000079c5 */ /* 0x000fe20000000000 */
[----:B------:R-:W-:Y:S02]  /*21d0*/  IMAD.MOV.U32 R83, RZ, RZ, R40 ;  /* 0x000000ffff537224 */ /* 0x000fe400078e0028 */
[----:B------:R-:W-:Y:S02]  /*21e0*/  IMAD.MOV.U32 R84, RZ, RZ, R41 ;  /* 0x000000ffff547224 */ /* 0x000fe400078e0029 */
[----:B------:R-:W-:Y:S01]  /*21f0*/  IMAD.MOV.U32 R85, RZ, RZ, R42 ;  /* 0x000000ffff557224 */ /* 0x000fe200078e002a */
[----:B------:R-:W-:Y:S01]  /*2200*/  HGMMA.64x32x16.F32.BF16 R168, gdesc[UR20], RZ, !UPT, gsb0 ;  /* 0x0060000014a879f0 */ /* 0x000fe2000c0018ff */
[----:B------:R-:W-:Y:S01]  /*2210*/  IMAD.MOV.U32 R86, RZ, RZ, R43 ;  /* 0x000000ffff567224 */ /* 0x000fe200078e002b */
[----:B------:R-:W-:Y:S01]  /*2220*/  UMOV UR20, UR12 ;  /* 0x0000000c00147c82 */ /* 0x000fe20008000000 */
[----:B------:R-:W-:Y:S01]  /*2230*/  IMAD.MOV.U32 R87, RZ, RZ, R44 ;  /* 0x000000ffff577224 */ /* 0x000fe200078e002c */
[----:B------:R-:W-:Y:S01]  /*2240*/  UMOV UR21, UR13 ;  /* 0x0000000d00157c82 */ /* 0x000fe20008000000 */
        /* <DEDUP_REMOVED lines=10> */
[----:B------:R-:W-:Y:S01]  /*22f0*/  IMAD.MOV.U32 R146, RZ, RZ, R55 ;  /* 0x000000ffff927224 */ /* 0x000fe200078e0037 */
[----:B------:R-:W-:Y:S02]  /*2300*/  WARPGROUP.DEPBAR.LE gsb0, 0x0 ;  /* 0x00008000000079c5 */ /* 0x000fe40000010000 */
[----:B------:R-:W-:Y:S01]  /*2310*/  WARPGROUP.ARRIVE ;  /* 0x00000000000079c5 */ /* 0x000fe20000000000 */
[----:B------:R0:W-:Y:S04]  /*2320*/  STL.64 [R1+0x260], R182 ;  /* 0x000260b601007387 */ /* 0x0001e80000100a00 */
[----:B------:R1:W-:Y:S01]  /*2330*/  STL.64 [R1+0x258], R180 ;  /* 0x000258b401007387 */ /* 0x0003e20000100a00 */
[----:B------:R-:W-:Y:S01]  /*2340*/  HGMMA.64x32x16.F32.BF16 R104, gdesc[UR16], RZ, !UPT, gsb0 ;  /* 0x00600000106879f0 */ /* 0x000fe2000c0018ff */
[----:B------:R-:W-:Y:S01]  /*2350*/  UMOV UR16, UR12 ;  /* 0x0000000c00107c82 */ /* 0x000fe20008000000 */
[----:B------:R-:W-:Y:S01]  /*2360*/  UMOV UR17, UR13 ;  /* 0x0000000d00117c82 */ /* 0x000fe20008000000 */
[----:B------:R2:W-:Y:S04]  /*2370*/  STL.64 [R1+0x250], R178 ;  /* 0x000250b201007387 */ /* 0x0005e80000100a00 */
[----:B------:R3:W-:Y:S01]  /*2380*/  STL.64 [R1+0x248], R176 ;  /* 0x000248b001007387 */ /* 0x0007e20000100a00 */
[----:B0-----:R-:W-:-:S02]  /*2390*/  IMAD.MOV.U32 R182, RZ, RZ, R37 ;  /* 0x000000ffffb67224 */ /* 0x001fc400078e0025 */
[----:B------:R-:W-:Y:S01]  /*23a0*/  IMAD.MOV.U32 R183, RZ, RZ, R36 ;  /* 0x000000ffffb77224 */ /* 0x000fe200078e0024 */
[----:B------:R0:W-:Y:S01]  /*23b0*/  STL.64 [R1+0x240], R174 ;  /* 0x000240ae01007387 */ /* 0x0001e20000100a00 */
[----:B-1----:R-:W-:Y:S02]  /*23c0*/  IMAD.MOV.U32 R180, RZ, RZ, R35 ;  /* 0x000000ffffb47224 */ /* 0x002fe400078e0023 */
[----:B------:R-:W-:Y:S01]  /*23d0*/  IMAD.MOV.U32 R181, RZ, RZ, R34 ;  /* 0x000000ffffb57224 */ /* 0x000fe200078e0022 */
[----:B------:R1:W-:Y:S01]  /*23e0*/  STL.64 [R1+0x238], R172 ;  /* 0x000238ac01007387 */ /* 0x0003e20000100a00 */
[----:B--2---:R-:W-:Y:S02]  /*23f0*/  IMAD.MOV.U32 R178, RZ, RZ, R33 ;  /* 0x000000ffffb27224 */ /* 0x004fe400078e0021 */
[----:B------:R-:W-:Y:S01]  /*2400*/  IMAD.MOV.U32 R179, RZ, RZ, R32 ;  /* 0x000000ffffb37224 */ /* 0x000fe200078e0020 */
[----:B------:R2:W-:Y:S01]  /*2410*/  STL.64 [R1+0x230], R170 ;  /* 0x000230aa01007387 */ /* 0x0005e20000100a00 */
[----:B---3--:R-:W-:-:S02]  /*2420*/  IMAD.MOV.U32 R176, RZ, RZ, R31 ;  /* 0x000000ffffb07224 */ /* 0x008fc400078e001f */
[----:B------:R-:W-:Y:S01]  /*2430*/  IMAD.MOV.U32 R177, RZ, RZ, R30 ;  /* 0x000000ffffb17224 */ /* 0x000fe200078e001e */
[----:B------:R3:W-:Y:S01]  /*2440*/  STL.64 [R1+0x228], R168 ;  /* 0x000228a801007387 */ /* 0x0007e20000100a00 */
[----:B0-----:R-:W-:Y:S02]  /*2450*/  IMAD.MOV.U32 R174, RZ, RZ, R29 ;  /* 0x000000ffffae7224 */ /* 0x001fe400078e001d */
[----:B------:R-:W-:Y:S02]  /*2460*/  IMAD.MOV.U32 R175, RZ, RZ, R28 ;  /* 0x000000ffffaf7224 */ /* 0x000fe400078e001c */
[----:B-1----:R-:W-:Y:S02]  /*2470*/  IMAD.MOV.U32 R172, RZ, RZ, R27 ;  /* 0x000000ffffac7224 */ /* 0x002fe400078e001b */
[----:B------:R-:W-:Y:S02]  /*2480*/  IMAD.MOV.U32 R173, RZ, RZ, R26 ;  /* 0x000000ffffad7224 */ /* 0x000fe400078e001a */
[----:B--2---:R-:W-:-:S02]  /*2490*/  IMAD.MOV.U32 R171, RZ, RZ, R25 ;  /* 0x000000ffffab7224 */ /* 0x004fc400078e0019 */
[----:B------:R-:W-:Y:S02]  /*24a0*/  IMAD.MOV.U32 R170, RZ, RZ, R24 ;  /* 0x000000ffffaa7224 */ /* 0x000fe400078e0018 */
[----:B---3--:R-:W-:Y:S02]  /*24b0*/  IMAD.MOV.U32 R168, RZ, RZ, R20 ;  /* 0x000000ffffa87224 */ /* 0x008fe400078e0014 */
[----:B------:R-:W-:Y:S01]  /*24c0*/  IMAD.MOV.U32 R169, RZ, RZ, R19 ;  /* 0x000000ffffa97224 */ /* 0x000fe200078e0013 */
[----:B------:R-:W-:Y:S02]  /*24d0*/  WARPGROUP.DEPBAR.LE gsb0, 0x0 ;  /* 0x00008000000079c5 */ /* 0x000fe40000010000 */
[----:B------:R-:W-:Y:S01]  /*24e0*/  WARPGROUP.ARRIVE ;  /* 0x00000000000079c5 */ /* 0x000fe20000000000 */
[----:B------:R0:W-:Y:S04]  /*24f0*/  STL.64 [R1+0x2a0], R118 ;  /* 0x0002a07601007387 */ /* 0x0001e80000100a00 */
[----:B------:R1:W-:Y:S01]  /*2500*/  STL.64 [R1+0x298], R116 ;  /* 0x0002987401007387 */ /* 0x0003e20000100a00 */
[----:B------:R-:W-:Y:S01]  /*2510*/  HGMMA.64x32x16.F32.BF16 R40, gdesc[UR24], RZ, !UPT, gsb0 ;  /* 0x00600000182879f0 */ /* 0x000fe2000c0018ff */
[----:B------:R-:W-:-:S02]  /*2520*/  UIADD3 UR26, UR35, 0x2, URZ ;  /* 0x00000002231a7890 */ /* 0x000fc4000fffe03f */
[----:B------:R2:W-:Y:S01]  /*2530*/  STL.64 [R1+0x290], R114 ;  /* 0x0002907201007387 */ /* 0x0005e20000100a00 */
[----:B------:R-:W-:Y:S01]  /*2540*/  UMOV UR11, 0x80000020 ;  /* 0x80000020000b7882 */ /* 0x000fe20000000000 */
[----:B------:R-:W-:Y:S01]  /*2550*/  UMOV UR24, UR4 ;  /* 0x0000000400187c82 */ /* 0x000fe20008000000 */
[----:B------:R-:W-:Y:S01]  /*2560*/  UMOV UR25, UR5 ;  /* 0x0000000500197c82 */ /* 0x000fe20008000000 */
[----:B------:R3:W-:Y:S01]  /*2570*/  STL.64 [R1+0x288], R112 ;  /* 0x0002887001007387 */ /* 0x0007e20000100a00 */
[----:B0-----:R-:W-:Y:S02]  /*2580*/  IMAD.MOV.U32 R118, RZ, RZ, R18 ;  /* 0x000000ffff767224 */ /* 0x001fe400078e0012 */
[----:B------:R-:W-:Y:S01]  /*2590*/  IMAD.MOV.U32 R119, RZ, RZ, R15 ;  /* 0x000000ffff777224 */ /* 0x000fe200078e000f */
[----:B------:R0:W-:Y:S01]  /*25a0*/  STL.64 [R1+0x280], R110 ;  /* 0x0002806e01007387 */ /* 0x0001e20000100a00 */
[----:B-1----:R-:W-:Y:S02]  /*25b0*/  IMAD.MOV.U32 R116, RZ, RZ, R14 ;  /* 0x000000ffff747224 */ /* 0x002fe400078e000e */
[----:B------:R-:W-:Y:S01]  /*25c0*/  IMAD.MOV.U32 R117, RZ, RZ, R13 ;  /* 0x000000ffff757224 */ /* 0x000fe200078e000d */
[----:B------:R1:W-:Y:S01]  /*25d0*/  STL.64 [R1+0x278], R108 ;  /* 0x0002786c01007387 */ /* 0x0003e20000100a00 */
[----:B--2---:R-:W-:-:S02]  /*25e0*/  IMAD.MOV.U32 R114, RZ, RZ, R12 ;  /* 0x000000ffff727224 */ /* 0x004fc400078e000c */
[----:B------:R-:W-:Y:S01]  /*25f0*/  IMAD.MOV.U32 R115, RZ, RZ, R11 ;  /* 0x000000ffff737224 */ /* 0x000fe200078e000b */
[----:B------:R2:W-:Y:S01]  /*2600*/  STL.64 [R1+0x270], R106 ;  /* 0x0002706a01007387 */ /* 0x0005e20000100a00 */
[----:B---3--:R-:W-:Y:S02]  /*2610*/  IMAD.MOV.U32 R112, RZ, RZ, R10 ;  /* 0x000000ffff707224 */ /* 0x008fe400078e000a */
[----:B------:R-:W-:Y:S01]  /*2620*/  IMAD.MOV.U32 R113, RZ, RZ, R9 ;  /* 0x000000ffff717224 */ /* 0x000fe200078e0009 */
[----:B------:R-:W-:Y:S01]  /*2630*/  STL.64 [R1+0x268], R104 ;  /* 0x0002686801007387 */ /* 0x000fe20000100a00 */
[----:B0-----:R-:W-:Y:S02]  /*2640*/  IMAD.MOV.U32 R110, RZ, RZ, R8 ;  /* 0x000000ffff6e7224 */ /* 0x001fe400078e0008 */
[----:B------:R-:W-:Y:S02]  /*2650*/  IMAD.MOV.U32 R111, RZ, RZ, R7 ;  /* 0x000000ffff6f7224 */ /* 0x000fe400078e0007 */
[----:B-1----:R-:W-:-:S02]  /*2660*/  IMAD.MOV.U32 R108, RZ, RZ, R6 ;  /* 0x000000ffff6c7224 */ /* 0x002fc400078e0006 */
[----:B------:R-:W-:Y:S02]  /*2670*/  IMAD.MOV.U32 R109, RZ, RZ, R4 ;  /* 0x000000ffff6d7224 */ /* 0x000fe400078e0004 */
[----:B--2---:R-:W-:Y:S02]  /*2680*/  IMAD.MOV.U32 R107, RZ, RZ, R3 ;  /* 0x000000ffff6b7224 */ /* 0x004fe400078e0003 */
[----:B------:R-:W-:Y:S01]  /*2690*/  IMAD.MOV.U32 R106, RZ, RZ, R0 ;  /* 0x000000ffff6a7224 */ /* 0x000fe200078e0000 */
[----:B------:R-:W-:Y:S02]  /*26a0*/  WARPGROUP.DEPBAR.LE gsb0, 0x0 ;  /* 0x00008000000079c5 */ /* 0x000fe40000010000 */
[----:B------:R-:W-:Y:S01]  /*26b0*/  WARPGROUP.ARRIVE ;  /* 0x00000000000079c5 */ /* 0x000fe20000000000 */
[----:B------:R-:W-:Y:S04]  /*26c0*/  STL.64 [R1+0x2e0], R54 ;  /* 0x0002e03601007387 */ /* 0x000fe80000100a00 */
[----:B------:R-:W-:Y:S01]  /*26d0*/  STL.64 [R1+0x2d8], R52 ;  /* 0x0002d83401007387 */ /* 0x000fe20000100a00 */
[----:B------:R-:W-:Y:S01]  /*26e0*/  HGMMA.64x32x16.F32.BF16 R24, gdesc[UR12], RZ, !UPT, gsb0 ;  /* 0x006000000c1879f0 */ /* 0x000fe2000c0018ff */
[----:B------:R-:W-:Y:S01]  /*26f0*/  UMOV UR14, UR18 ;  /* 0x00000012000e7c82 */ /* 0x000fe20008000000 */
[----:B------:R-:W-:Y:S01]  /*2700*/  UMOV UR15, UR19 ;  /* 0x00000013000f7c82 */ /* 0x000fe20008000000 */
[----:B------:R-:W-:Y:S01]  /*2710*/  STL.64 [R1+0x2d0], R50 ;  /* 0x0002d03201007387 */ /* 0x000fe20000100a00 */
[----:B------:R-:W-:Y:S01]  /*2720*/  UMOV UR18, UR6 ;  /* 0x0000000600127c82 */ /* 0x000fe20008000000 */
[----:B------:R-:W-:Y:S01]  /*2730*/  UMOV UR19, UR7 ;  /* 0x0000000700137c82 */ /* 0x000fe20008000000 */
[----:B------:R-:W-:Y:S01]  /*2740*/  UMOV UR6, UR26 ;  /* 0x0000001a00067c82 */ /* 0x000fe20008000000 */
[----:B------:R-:W-:Y:S01]  /*2750*/  STL.64 [R1+0x2c8], R48 ;  /* 0x0002c83001007387 */ /* 0x000fe20000100a00 */
[----:B------:R-:W-:-:S03]  /*2760*/  UMOV UR7, 0x80000020 ;  /* 0x8000002000077882 */ /* 0x000fc60000000000 */
[----:B------:R-:W-:Y:S04]  /*2770*/  STL.64 [R1+0x2c0], R46 ;  /* 0x0002c02e01007387 */ /* 0x000fe80000100a00 */
[----:B------:R-:W-:Y:S04]  /*2780*/  STL.64 [R1+0x2b8], R44 ;  /* 0x0002b82c01007387 */ /* 0x000fe80000100a00 */
[----:B------:R-:W-:Y:S04]  /*2790*/  STL.64 [R1+0x2b0], R42 ;  /* 0x0002b02a01007387 */ /* 0x000fe80000100a00 */
[----:B------:R0:W-:Y:S01]  /*27a0*/  STL.64 [R1+0x2a8], R40 ;  /* 0x0002a82801007387 */ /* 0x0001e20000100a00 */
[----:B------:R-:W-:-:S02]  /*27b0*/  WARPGROUP.DEPBAR.LE gsb0, 0x0 ;  /* 0x00008000000079c5 */ /* 0x000fc40000010000 */
[----:B------:R-:W-:-:S06]  /*27c0*/  WARPGROUP.ARRIVE ;  /* 0x00000000000079c5 */ /* 0x000fcc0000000000 */
[----:B------:R-:W-:Y:S01]  /*27d0*/  HGMMA.64x32x16.F32.BF16 R88, gdesc[UR12], RZ, !UPT, gsb0 ;  /* 0x006000000c5879f0 */ /* 0x000fe2000c0018ff */
[----:B------:R-:W-:Y:S02]  /*27e0*/  UIADD3 UR12, UR35, 0x82, URZ ;  /* 0x00000082230c7890 */ /* 0x000fe4000fffe03f */
[----:B------:R-:W-:Y:S01]  /*27f0*/  UIADD3 UR13, UR35, 0x102, URZ ;  /* 0x00000102230d7890 */ /* 0x000fe2000fffe03f */
[----:B------:R-:W-:Y:S02]  /*2800*/  WARPGROUP.DEPBAR.LE gsb0, 0x0 ;  /* 0x00008000000079c5 */ /* 0x000fe40000010000 */
[----:B------:R-:W-:-:S06]  /*2810*/  WARPGROUP.ARRIVE ;  /* 0x00000000000079c5 */ /* 0x000fcc0000000000 */
[----:B------:R-:W-:Y:S03]  /*2820*/  HGMMA.64x32x16.F32.BF16 R152, gdesc[UR20], RZ, !UPT, gsb0 ;  /* 0x00600000149879f0 */ /* 0x000fe6000c0018ff */
[----:B------:R-:W-:Y:S02]  /*2830*/  WARPGROUP.DEPBAR.LE gsb0, 0x0 ;  /* 0x00008000000079c5 */ /* 0x000fe40000010000 */
[----:B------:R-:W-:-:S06]  /*2840*/  WARPGROUP.ARRIVE ;  /* 0x00000000000079c5 */ /* 0x000fcc0000000000 */
[----:B------:R-:W-:Y:S03]  /*2850*/  HGMMA.64x32x16.F32.BF16 R216, gdesc[UR28], RZ, !UPT, gsb0 ;  /* 0x006000001cd879f0 */ /* 0x000fe6000c0018ff */
[----:B------:R-:W-:Y:S02]  /*2860*/  WARPGROUP.DEPBAR.LE gsb0, 0x0 ;  /* 0x00008000000079c5 */ /* 0x000fe40000010000 */
[----:B0-----:R-:W-:-:S06]  /*2870*/  WARPGROUP.ARRIVE ;  /* 0x00000000000079c5 */ /* 0x001fcc0000000000 */
[----:B------:R-:W-:Y:S03]  /*2880*/  HGMMA.64x32x16.F32.BF16 R40, gdesc[UR16], RZ, !UPT, gsb0 ;  /* 0x00600000102879f0 */ /* 0x000fe6000c0018ff */
[----:B------:R-:W-:Y:S02]  /*2890*/  WARPGROUP.DEPBAR.LE gsb0, 0x0 ;  /* 0x00008000000079c5 */ /* 0x000fe40000010000 */
[----:B------:R-:W-:Y:S02]  /*28a0*/  IMAD.MOV.U32 R3, RZ, RZ, R54 ;  /* 0x000000ffff037224 */ /* 0x000fe400078e0036 */
[----:B------:R-:W-:Y:S02]  /*28b0*/  IMAD.MOV.U32 R0, RZ, RZ, R55 ;  /* 0x000000ffff007224 */ /* 0x000fe400078e0037 */
[----:B------:R-:W-:Y:S02]  /*28c0*/  IMAD.MOV.U32 R54, RZ, RZ, R168 ;  /* 0x000000ffff367224 */ /* 0x000fe400078e00a8 */
[----:B------:R-:W-:Y:S01]  /*28d0*/  IMAD.MOV.U32 R55, RZ, RZ, R169 ;  /* 0x000000ffff377224 */ /* 0x000fe200078e00a9 */
[----:B------:R-:W2:Y:S01]  /*28e0*/  LDL.LU R168, [R1+0xb8] ;  /* 0x0000b80001a87983 */ /* 0x000ea20000300800 */
[----:B------:R-:W-:-:S02]  /*28f0*/  IMAD.MOV.U32 R20, RZ, RZ, R40 ;  /* 0x000000ffff147224 */ /* 0x000fc400078e0028 */
[----:B------:R-:W-:Y:S01]  /*2900*/  IMAD.MOV.U32 R19, RZ, RZ, R41 ;  /* 0x000000ffff137224 */ /* 0x000fe200078e0029 */
[----:B------:R-:W3:Y:S01]  /*2910*/  LDL.LU R169, [R1+0xbc] ;  /* 0x0000bc0001a97983 */ /* 0x000ee20000300800 */
        /* <DEDUP_REMOVED lines=28> */
[----:B------:R-:W-:Y:S01]  /*2ae0*/  WARPGROUP.ARRIVE ;  /* 0x00000000000079c5 */ /* 0x000fe20000000000 */
[----:B------:R-:W-:-:S02]  /*2af0*/  IMAD.MOV.U32 R108, RZ, RZ, R172 ;  /* 0x000000ffff6c7224 */ /* 0x000fc400078e00ac */
[----:B------:R-:W-:Y:S02]  /*2b00*/  IMAD.MOV.U32 R109, RZ, RZ, R173 ;  /* 0x000000ffff6d7224 */ /* 0x000fe400078e00ad */
[----:B------:R-:W-:Y:S01]  /*2b10*/  IMAD.MOV.U32 R110, RZ, RZ, R174 ;  /* 0x000000ffff6e7224 */ /* 0x000fe200078e00ae */
[----:B------:R-:W-:Y:S01]  /*2b20*/  HGMMA.64x32x16.F32.BF16 R40, gdesc[UR4], R40, gsb0 ;  /* 0x00600000042879f0 */ /* 0x000fe20008001828 */
[----:B------:R-:W-:Y:S02]  /*2b30*/  IMAD.MOV.U32 R170, RZ, RZ, R83 ;  /* 0x000000ffffaa7224 */ /* 0x000fe400078e0053 */
[----:B------:R-:W4:Y:S01]  /*2b40*/  LDL.LU R83, [R1+0x388] ;  /* 0x0003880001537983 */ /* 0x000f220000300800 */
[----:B------:R-:W-:Y:S02]  /*2b50*/  IMAD.MOV.U32 R171, RZ, RZ, R84 ;  /* 0x000000ffffab7224 */ /* 0x000fe400078e0054 */
[----:B------:R-:W-:Y:S01]  /*2b60*/  IMAD.MOV.U32 R172, RZ, RZ, R85 ;  /* 0x000000ffffac7224 */ /* 0x000fe200078e0055 */
[----:B------:R-:W4:Y:S01]  /*2b70*/  LDL.LU R84, [R1+0x384] ;  /* 0x0003840001547983 */ /* 0x000f220000300800 */
[----:B------:R-:W-:-:S02]  /*2b80*/  IMAD.MOV.U32 R173, RZ, RZ, R86 ;  /* 0x000000ffffad7224 */ /* 0x000fc400078e0056 */
[----:B------:R-:W-:Y:S01]  /*2b90*/  IMAD.MOV.U32 R111, RZ, RZ, R175 ;  /* 0x000000ffff6f7224 */ /* 0x000fe200078e00af */
[----:B------:R-:W4:Y:S01]  /*2ba0*/  LDL.LU R85, [R1+0x380] ;  /* 0x0003800001557983 */ /* 0x000f220000300800 */
[----:B------:R-:W-:Y:S02]  /*2bb0*/  IMAD.MOV.U32 R174, RZ, RZ, R87 ;  /* 0x000000ffffae7224 */ /* 0x000fe400078e0057 */
[----:B------:R-:W-:Y:S01]  /*2bc0*/  IMAD.MOV.U32 R112, RZ, RZ, R176 ;  /* 0x000000ffff707224 */ /* 0x000fe200078e00b0 */
        /* <DEDUP_REMOVED lines=24> */
[----:B------:R-:W4:Y:S04]  /*2d50*/  LDL.LU R142, [R1+0x35c] ;  /* 0x00035c00018e7983 */ /* 0x000f280000300800 */
[----:B------:R-:W4:Y:S04]  /*2d60*/  LDL.LU R143, [R1+0x358] ;  /* 0x00035800018f7983 */ /* 0x000f280000300800 */
[----:B------:R-:W4:Y:S01]  /*2d70*/  LDL.LU R144, [R1+0x354] ;  /* 0x0003540001907983 */ /* 0x000f220000300800 */
[----:B------:R-:W-:-:S03]  /*2d80*/  WARPGROUP.DEPBAR.LE gsb0, 0x0 ;  /* 0x00008000000079c5 */ /* 0x000fc60000010000 */
[----:B------:R0:W-:Y:S04]  /*2d90*/  STL.64 [R1+0x180], R40 ;  /* 0x0001802801007387 */ /* 0x0001e80000100a00 */
[----:B------:R1:W-:Y:S04]  /*2da0*/  STL.64 [R1+0x188], R42 ;  /* 0x0001882a01007387 */ /* 0x0003e80000100a00 */
[----:B------:R1:W-:Y:S04]  /*2db0*/  STL.64 [R1+0x190], R44 ;  /* 0x0001902c01007387 */ /* 0x0003e80000100a00 */
[----:B------:R1:W-:Y:S04]  /*2dc0*/  STL.64 [R1+0x198], R46 ;  /* 0x0001982e01007387 */ /* 0x0003e80000100a00 */
[----:B------:R1:W-:Y:S01]  /*2dd0*/  STL.64 [R1+0x1a0], R48 ;  /* 0x0001a03001007387 */ /* 0x0003e20000100a00 */
[----:B0-----:R-:W-:-:S03]  /*2de0*/  IMAD.MOV.U32 R40, RZ, RZ, R106 ;  /* 0x000000ffff287224 */ /* 0x001fc600078e006a */
[----:B------:R0:W-:Y:S01]  /*2df0*/  STL.64 [R1+0x1a8], R50 ;  /* 0x0001a83201007387 */ /* 0x0001e20000100a00 */
[----:B------:R-:W-:-:S03]  /*2e00*/  IMAD.MOV.U32 R41, RZ, RZ, R107 ;  /* 0x000000ffff297224 */ /* 0x000fc600078e006b */
[----:B------:R0:W-:Y:S01]  /*2e10*/  STL.64 [R1+0x1b0], R52 ;  /* 0x0001b03401007387 */ /* 0x0001e20000100a00 */
[----:B-1----:R-:W-:Y:S02]  /*2e20*/  IMAD.MOV.U32 R42, RZ, RZ, R108 ;  /* 0x000000ffff2a7224 */ /* 0x002fe400078e006c */
[----:B------:R-:W-:Y:S01]  /*2e30*/  IMAD.MOV.U32 R43, RZ, RZ, R109 ;  /* 0x000000ffff2b7224 */ /* 0x000fe200078e006d */
[----:B------:R2:W-:Y:S01]  /*2e40*/  STL.64 [R1+0x1b8], R54 ;  /* 0x0001b83601007387 */ /* 0x0005e20000100a00 */
[----:B------:R-:W-:Y:S02]  /*2e50*/  IMAD.MOV.U32 R44, RZ, RZ, R110 ;  /* 0x000000ffff2c7224 */ /* 0x000fe400078e006e */
[----:B------:R-:W-:Y:S02]  /*2e60*/  IMAD.MOV.U32 R45, RZ, RZ, R111 ;  /* 0x000000ffff2d7224 */ /* 0x000fe400078e006f */
[----:B------:R-:W-:Y:S02]  /*2e70*/  IMAD.MOV.U32 R46, RZ, RZ, R112 ;  /* 0x000000ffff2e7224 */ /* 0x000fe400078e0070 */
[----:B------:R-:W-:-:S02]  /*2e80*/  IMAD.MOV.U32 R47, RZ, RZ, R113 ;  /* 0x000000ffff2f7224 */ /* 0x000fc400078e0071 */
[----:B------:R-:W-:Y:S02]  /*2e90*/  IMAD.MOV.U32 R48, RZ, RZ, R114 ;  /* 0x000000ffff307224 */ /* 0x000fe400078e0072 */
[----:B------:R-:W-:Y:S02]  /*2ea0*/  IMAD.MOV.U32 R49, RZ, RZ, R115 ;  /* 0x000000ffff317224 */ /* 0x000fe400078e0073 */
[----:B0-----:R-:W-:Y:S02]  /*2eb0*/  IMAD.MOV.U32 R50, RZ, RZ, R116 ;  /* 0x000000ffff327224 */ /* 0x001fe400078e0074 */
[----:B------:R-:W-:Y:S02]  /*2ec0*/  IMAD.MOV.U32 R51, RZ, RZ, R117 ;  /* 0x000000ffff337224 */ /* 0x000fe400078e0075 */
[----:B------:R-:W-:Y:S02]  /*2ed0*/  IMAD.MOV.U32 R52, RZ, RZ, R118 ;  /* 0x000000ffff347224 */ /* 0x000fe400078e0076 */
        /* <DEDUP_REMOVED lines=25> */
[----:B--2---:R-:W-:Y:S02]  /*3070*/  IMAD.MOV.U32 R54, RZ, RZ, R168 ;  /* 0x000000ffff367224 */ /* 0x004fe400078e00a8 */
[----:B---3--:R-:W-:-:S06]  /*3080*/  IMAD.MOV.U32 R55, RZ, RZ, R169 ;  /* 0x000000ffff377224 */ /* 0x008fcc00078e00a9 */
[----:B------:R-:W-:-:S06]  /*3090*/  WARPGROUP.ARRIVE ;  /* 0x00000000000079c5 */ /* 0x000fcc0000000000 */
[----:B------:R-:W-:Y:S01]  /*30a0*/  HGMMA.64x32x16.F32.BF16 R40, gdesc[UR8], R40, gsb0 ;  /* 0x00600000082879f0 */ /* 0x000fe20008001828 */
        /* <DEDUP_REMOVED lines=15> */
[----:B------:R-:W4:Y:S01]  /*31a0*/  LDL.LU R145, [R1+0x350] ;  /* 0x0003500001917983 */ /* 0x000f220000300800 */
[----:B------:R-:W-:-:S03]  /*31b0*/  IMAD.MOV.U32 R183, RZ, RZ, R146 ;  /* 0x000000ffffb77224 */ /* 0x000fc600078e0092 */
[----:B------:R-:W4:Y:S04]  /*31c0*/  LDL.LU R146, [R1+0x34c] ;  /* 0x00034c0001927983 */ /* 0x000f280000300800 */
[----:B------:R-:W2:Y:S04]  /*31d0*/  LDL.LU R200, [R1+0x348] ;  /* 0x0003480001c87983 */ /* 0x000ea80000300800 */
        /* <DEDUP_REMOVED lines=9> */
[----:B------:R-:W2:Y:S01]  /*3270*/  LDL.LU R210, [R1+0x320] ;  /* 0x0003200001d27983 */ /* 0x000ea20000300800 */
[----:B------:R-:W-:-:S03]  /*3280*/  WARPGROUP.DEPBAR.LE gsb0, 0x0 ;  /* 0x00008000000079c5 */ /* 0x000fc60000010000 */
[----:B------:R-:W2:Y:S04]  /*3290*/  LDL.LU R211, [R1+0x31c] ;  /* 0x00031c0001d37983 */ /* 0x000ea80000300800 */
[----:B------:R-:W2:Y:S04]  /*32a0*/  LDL.LU R212, [R1+0x318] ;  /* 0x0003180001d47983 */ /* 0x000ea80000300800 */
[----:B------:R-:W2:Y:S04]  /*32b0*/  LDL.LU R213, [R1+0x314] ;  /* 0x0003140001d57983 */ /* 0x000ea80000300800 */
[----:B------:R0:W-:Y:S04]  /*32c0*/  STL.64 [R1+0x80], R40 ;  /* 0x0000802801007387 */ /* 0x0001e80000100a00 */
[----:B------:R1:W-:Y:S01]  /*32d0*/  STL.64 [R1+0x88], R42 ;  /* 0x0000882a01007387 */ /* 0x0003e20000100a00 */
[----:B------:R-:W-:-:S03]  /*32e0*/  IMAD.MOV.U32 R113, RZ, RZ, R115 ;  /* 0x000000ffff717224 */ /* 0x000fc600078e0073 */
[----:B------:R3:W-:Y:S01]  /*32f0*/  STL.64 [R1+0x90], R44 ;  /* 0x0000902c01007387 */ /* 0x0007e20000100a00 */
[----:B------:R-:W-:-:S03]  /*3300*/  IMAD.MOV.U32 R114, RZ, RZ, R116 ;  /* 0x000000ffff727224 */ /* 0x000fc600078e0074 */
[----:B------:R3:W-:Y:S01]  /*3310*/  STL.64 [R1+0x98], R46 ;  /* 0x0000982e01007387 */ /* 0x0007e20000100a00 */
[----:B------:R-:W-:-:S03]  /*3320*/  IMAD.MOV.U32 R115, RZ, RZ, R117 ;  /* 0x000000ffff737224 */ /* 0x000fc600078e0075 */
[----:B------:R3:W-:Y:S01]  /*3330*/  STL.64 [R1+0xa0], R48 ;  /* 0x0000a03001007387 */ /* 0x0007e20000100a00 */
[----:B------:R-:W-:-:S03]  /*3340*/  IMAD.MOV.U32 R116, RZ, RZ, R118 ;  /* 0x000000ffff747224 */ /* 0x000fc600078e0076 */
[----:B------:R3:W-:Y:S01]  /*3350*/  STL.64 [R1+0xa8], R50 ;  /* 0x0000a83201007387 */ /* 0x0007e20000100a00 */
[----:B------:R-:W-:Y:S02]  /*3360*/  IMAD.MOV.U32 R117, RZ, RZ, R119 ;  /* 0x000000ffff757224 */ /* 0x000fe400078e0077 */
[----:B------:R-:W-:Y:S01]  /*3370*/  IMAD.MOV.U32 R118, RZ, RZ, R214 ;  /* 0x000000ffff767224 */ /* 0x000fe200078e00d6 */
[----:B------:R3:W-:Y:S01]  /*3380*/  STL.64 [R1+0xb0], R52 ;  /* 0x0000b03401007387 */ /* 0x0007e20000100a00 */
[----:B------:R-:W-:-:S03]  /*3390*/  IMAD.MOV.U32 R119, RZ, RZ, R215 ;  /* 0x000000ffff777224 */ /* 0x000fc600078e00d7 */
[----:B------:R3:W-:Y:S04]  /*33a0*/  STL.64 [R1+0xb8], R54 ;  /* 0x0000b83601007387 */ /* 0x0007e80000100a00 */
[----:B------:R-:W2:Y:S04]  /*33b0*/  LDL.LU R214, [R1+0x310] ;  /* 0x0003100001d67983 */ /* 0x000ea80000300800 */
[----:B------:R-:W2:Y:S01]  /*33c0*/  LDL.LU R215, [R1+0x30c] ;  /* 0x00030c0001d77983 */ /* 0x000ea20000300800 */
[----:B------:R-:W-:Y:S01]  /*33d0*/  UMOV UR26, UR13 ;  /* 0x0000000d001a7c82 */ /* 0x000fe20008000000 */
[----:B------:R-:W-:-:S02]  /*33e0*/  UMOV UR27, 0x80000020 ;  /* 0x80000020001b7882 */ /* 0x000fc40000000000 */
[----:B0-----:R-:W4:Y:S04]  /*33f0*/  LDL.LU R40, [R1+0x40] ;  /* 0x0000400001287983 */ /* 0x001f280000300800 */
[----:B------:R-:W4:Y:S04]  /*3400*/  LDL.LU R41, [R1+0x44] ;  /* 0x0000440001297983 */ /* 0x000f280000300800 */
[----:B-1----:R-:W4:Y:S04]  /*3410*/  LDL.LU R42, [R1+0x48] ;  /* 0x00004800012a7983 */ /* 0x002f280000300800 */
[----:B------:R-:W4:Y:S04]  /*3420*/  LDL.LU R43, [R1+0x4c] ;  /* 0x00004c00012b7983 */ /* 0x000f280000300800 */
[----:B---3--:R-:W3:Y:S04]  /*3430*/  LDL.LU R44, [R1+0x50] ;  /* 0x00005000012c7983 */ /* 0x008ee80000300800 */
[----:B------:R-:W3:Y:S04]  /*3440*/  LDL.LU R45, [R1+0x54] ;  /* 0x00005400012d7983 */ /* 0x000ee80000300800 */
        /* <DEDUP_REMOVED lines=9> */
[----:B------:R-:W3:Y:S01]  /*34e0*/  LDL.LU R55, [R1+0x7c] ;  /* 0x00007c0001377983 */ /* 0x000ee20000300800 */
[----:B--2---:R-:W-:-:S06]  /*34f0*/  WARPGROUP.ARRIVE ;  /* 0x00000000000079c5 */ /* 0x004fcc0000000000 */
[----:B------:R-:W-:Y:S03]  /*3500*/  HGMMA.64x32x16.F32.BF16 R200, gdesc[UR24], R200, gsb0 ;  /* 0x0060000018c879f0 */ /* 0x000fe600080018c8 */
[----:B------:R-:W-:Y:S02]  /*3510*/  WARPGROUP.DEPBAR.LE gsb0, 0x0 ;  /* 0x00008000000079c5 */ /* 0x000fe40000010000 */
[----:B------:R-:W-:Y:S04]  /*3520*/  STL.64 [R1+0x220], R214 ;  /* 0x000220d601007387 */ /* 0x000fe80000100a00 */
[----:B------:R-:W-:Y:S04]  /*3530*/  STL.64 [R1+0x218], R212 ;  /* 0x000218d401007387 */ /* 0x000fe80000100a00 */
[----:B------:R-:W-:Y:S04]  /*3540*/  STL.64 [R1+0x210], R210 ;  /* 0x000210d201007387 */ /* 0x000fe80000100a00 */
[----:B------:R-:W-:Y:S04]  /*3550*/  STL.64 [R1+0x208], R208 ;  /* 0x000208d001007387 */ /* 0x000fe80000100a00 */
[----:B------:R-:W-:Y:S04]  /*3560*/  STL.64 [R1+0x200], R206 ;  /* 0x000200ce01007387 */ /* 0x000fe80000100a00 */
[----:B------:R0:W-:Y:S04]  /*3570*/  STL.64 [R1+0x1f8], R204 ;  /* 0x0001f8cc01007387 */ /* 0x0001e80000100a00 */
[----:B------:R1:W-:Y:S04]  /*3580*/  STL.64 [R1+0x1f0], R202 ;  /* 0x0001f0ca01007387 */ /* 0x0003e80000100a00 */
[----:B------:R2:W-:Y:S01]  /*3590*/  STL.64 [R1+0x1e8], R200 ;  /* 0x0001e8c801007387 */ /* 0x0005e20000100a00 */
[----:B0-----:R-:W-:-:S02]  /*35a0*/  IMAD.MOV.U32 R204, RZ, RZ, R151 ;  /* 0x000000ffffcc7224 */ /* 0x001fc400078e0097 */
[----:B-1----:R-:W-:Y:S02]  /*35b0*/  IMAD.MOV.U32 R202, RZ, RZ, R149 ;  /* 0x000000ffffca7224 */ /* 0x002fe400078e0095 */
[----:B--2---:R-:W-:Y:S02]  /*35c0*/  IMAD.MOV.U32 R200, RZ, RZ, R147 ;  /* 0x000000ffffc87224 */ /* 0x004fe400078e0093 */
[----:B------:R-:W4:Y:S01]  /*35d0*/  LDL.LU R147, [R1+0x308] ;  /* 0x0003080001937983 */ /* 0x000f220000300800 */
[----:B------:R-:W-:Y:S02]  /*35e0*/  IMAD.MOV.U32 R201, RZ, RZ, R148 ;  /* 0x000000ffffc97224 */ /* 0x000fe400078e0094 */
[----:B------:R-:W-:Y:S01]  /*35f0*/  IMAD.MOV.U32 R203, RZ, RZ, R150 ;  /* 0x000000ffffcb7224 */ /* 0x000fe200078e0096 */
[----:B------:R-:W4:Y:S04]  /*3600*/  LDL.LU R148, [R1+0x304] ;  /* 0x0003040001947983 */ /* 0x000f280000300800 */
[----:B------:R-:W4:Y:S04]  /*3610*/  LDL.LU R149, [R1+0x300] ;  /* 0x0003000001957983 */ /* 0x000f280000300800 */
[----:B------:R-:W4:Y:S04]  /*3620*/  LDL.LU R150, [R1+0x2fc] ;  /* 0x0002fc0001967983 */ /* 0x000f280000300800 */
[----:B------:R-:W4:Y:S01]  /*3630*/  LDL.LU R151, [R1+0x2f8] ;  /* 0x0002f80001977983 */ /* 0x000f220000300800 */
        /* <DEDUP_REMOVED lines=9> */
[----:B----4-:R-:W-:-:S06]  /*36d0*/  WARPGROUP.ARRIVE ;  /* 0x00000000000079c5 */ /* 0x010fcc0000000000 */
[----:B------:R-:W-:Y:S03]  /*36e0*/  HGMMA.64x32x16.F32.BF16 R136, gdesc[UR12], R136, gsb0 ;  /* 0x006000000c8879f0 */ /* 0x000fe60008001888 */
[----:B------:R-:W-:Y:S02]  /*36f0*/  WARPGROUP.DEPBAR.LE gsb0, 0x0 ;  /* 0x00008000000079c5 */ /* 0x000fe40000010000 */
[----:B------:R-:W-:-:S06]  /*3700*/  WARPGROUP.ARRIVE ;  /* 0x00000000000079c5 */ /* 0x000fcc0000000000 */
[----:B------:R-:W-:Y:S01]  /*3710*/  HGMMA.64x32x16.F32.BF16 R72, gdesc[UR16], R72, gsb0 ;  /* 0x00600000104879f0 */ /* 0x000fe20008001848 */
[----:B------:R-:W-:Y:S01]  /*3720*/  UMOV UR16, UR8 ;  /* 0x0000000800107c82 */ /* 0x000fe20008000000 */
[----:B------:R-:W-:Y:S01]  /*3730*/  UMOV UR17, 0x80000020 ;  /* 0x8000002000117882 */ /* 0x000fe20000000000 */
[----:B------:R-:W-:Y:S02]  /*3740*/  WARPGROUP.DEPBAR.LE gsb0, 0x0 ;  /* 0x00008000000079c5 */ /* 0x000fe40000010000 */
[----:B------:R-:W-:-:S06]  /*3750*/  WARPGROUP.ARRIVE ;  /* 0x00000000000079c5 */ /* 0x000fcc0000000000 */
[----:B------:R-:W-:Y:S01]  /*3760*/  HGMMA.64x32x16.F32.BF16 R56, gdesc[UR16], R56, gsb0 ;  /* 0x00600000103879f0 */ /* 0x000fe20008001838 */
[----:B------:R-:W-:Y:S01]  /*3770*/  UMOV UR12, UR16 ;  /* 0x00000010000c7c82 */ /* 0x000fe20008000000 */
[----:B------:R-:W-:Y:S01]  /*3780*/  UMOV UR13, UR17 ;  /* 0x00000011000d7c82 */ /* 0x000fe20008000000 */
        /* <DEDUP_REMOVED lines=11> */
[----:B---3--:R-:W-:-:S06]  /*3840*/  WARPGROUP.ARRIVE ;  /* 0x00000000000079c5 */ /* 0x008fcc0000000000 */
        /* <DEDUP_REMOVED lines=11> */
[----:B------:R-:W-:Y:S01]  /*3900*/  IMAD.MOV.U32 R215, RZ, RZ, R21 ;  /* 0x000000ffffd77224 */ /* 0x000fe200078e0015 */
[----:B------:R-:W-:Y:S01]  /*3910*/  UMOV UR4, UR16 ;  /* 0x0000001000047c82 */ /* 0x000fe20008000000 */
[----:B------:R-:W-:Y:S01]  /*3920*/  UMOV UR5, UR17 ;  /* 0x0000001100057c82 */ /* 0x000fe20008000000 */
[----:B------:R-:W-:Y:S01]  /*3930*/  UIADD3 UR12, UR34, 0x402, URZ ;  /* 0x00000402220c7890 */ /* 0x000fe2000fffe03f */
[----:B------:R0:W5:Y:S04]  /*3940*/  LDL.LU R17, [R1+0x2f4] ;  /* 0x0002f40001117983 */ /* 0x0001680000300800 */
[----:B------:R0:W5:Y:S04]  /*3950*/  LDL.LU R16, [R1+0x2f0] ;  /* 0x0002f00001107983 */ /* 0x0001680000300800 */
[----:B------:R0:W5:Y:S04]  /*3960*/  LDL.LU R5, [R1+0x2ec] ;  /* 0x0002ec0001057983 */ /* 0x0001680000300800 */
[----:B------:R0:W5:Y:S01]  /*3970*/  LDL.LU R2, [R1+0x2e8] ;  /* 0x0002e80001027983 */ /* 0x0001620000300800 */
[----:B------:R-:W-:-:S02]  /*3980*/  WARPGROUP.DEPBAR.LE gsb0, 0x0 ;  /* 0x00008000000079c5 */ /* 0x000fc40000010000 */
        /* <DEDUP_REMOVED lines=9> */
[----:B------:R-:W-:Y:S04]  /*3a20*/  STL.64 [R1+0x40], R40 ;  /* 0x0000402801007387 */ /* 0x000fe80000100a00 */
[----:B------:R-:W-:Y:S04]  /*3a30*/  STL.64 [R1+0x48], R42 ;  /* 0x0000482a01007387 */ /* 0x000fe80000100a00 */
[----:B------:R-:W-:Y:S04]  /*3a40*/  STL.64 [R1+0x50], R44 ;  /* 0x0000502c01007387 */ /* 0x000fe80000100a00 */
[----:B------:R-:W-:Y:S04]  /*3a50*/  STL.64 [R1+0x58], R46 ;  /* 0x0000582e01007387 */ /* 0x000fe80000100a00 */
[----:B------:R-:W-:Y:S04]  /*3a60*/  STL.64 [R1+0x60], R48 ;  /* 0x0000603001007387 */ /* 0x000fe80000100a00 */
[----:B------:R-:W-:Y:S04]  /*3a70*/  STL.64 [R1+0x68], R50 ;  /* 0x0000683201007387 */ /* 0x000fe80000100a00 */
[----:B------:R-:W-:Y:S01]  /*3a80*/  STL.64 [R1+0x70], R52 ;  /* 0x0000703401007387 */ /* 0x000fe20000100a00 */
[----:B------:R-:W-:-:S02]  /*3a90*/  WARPGROUP.DEPBAR.LE gsb0, 0x0 ;  /* 0x00008000000079c5 */ /* 0x000fc40000010000 */
[----:B------:R-:W-:-:S06]  /*3aa0*/  WARPGROUP.ARRIVE ;  /* 0x00000000000079c5 */ /* 0x000fcc0000000000 */
[----:B------:R-:W-:Y:S01]  /*3ab0*/  HGMMA.64x32x16.F32.BF16 R168, gdesc[UR8], R168, gsb0 ;  /* 0x0060000008a879f0 */ /* 0x000fe200080018a8 */
[----:B------:R1:W-:Y:S04]  /*3ac0*/  STL.64 [R1+0x78], R54 ;  /* 0x0000783601007387 */ /* 0x0003e80000100a00 */
[----:B-1----:R-:W2:Y:S04]  /*3ad0*/  LDL.LU.64 R54, [R1+0x2e0] ;  /* 0x0002e00001367983 */ /* 0x002ea80000300a00 */
[----:B------:R-:W2:Y:S04]  /*3ae0*/  LDL.LU.64 R52, [R1+0x2d8] ;  /* 0x0002d80001347983 */ /* 0x000ea80000300a00 */
[----:B------:R-:W2:Y:S04]  /*3af0*/  LDL.LU.64 R50, [R1+0x2d0] ;  /* 0x0002d00001327983 */ /* 0x000ea80000300a00 */
[----:B------:R-:W2:Y:S04]  /*3b00*/  LDL.LU.64 R48, [R1+0x2c8] ;  /* 0x0002c80001307983 */ /* 0x000ea80000300a00 */
[----:B------:R-:W2:Y:S04]  /*3b10*/  LDL.LU.64 R46, [R1+0x2c0] ;  /* 0x0002c000012e7983 */ /* 0x000ea80000300a00 */
[----:B------:R-:W2:Y:S04]  /*3b20*/  LDL.LU.64 R44, [R1+0x2b8] ;  /* 0x0002b800012c7983 */ /* 0x000ea80000300a00 */
[----:B------:R-:W2:Y:S04]  /*3b30*/  LDL.LU.64 R42, [R1+0x2b0] ;  /* 0x0002b000012a7983 */ /* 0x000ea80000300a00 */
[----:B------:R-:W2:Y:S04]  /*3b40*/  LDL.LU.64 R40, [R1+0x2a8] ;  /* 0x0002a80001287983 */ /* 0x000ea80000300a00 */
[----:B------:R-:W-:Y:S04]  /*3b50*/  STL.64 [R1+0x140], R200 ;  /* 0x000140c801007387 */ /* 0x000fe80000100a00 */
        /* <DEDUP_REMOVED lines=14> */
[----:B------:R1:W-:Y:S01]  /*3c40*/  STL.64 [R1+0x138], R118 ;  /* 0x0001387601007387 */ /* 0x0003e20000100a00 */
[----:B------:R-:W-:-:S03]  /*3c50*/  WARPGROUP.DEPBAR.LE gsb0, 0x0 ;  /* 0x00008000000079c5 */ /* 0x000fc60000010000 */
[----:B-1----:R-:W3:Y:S04]  /*3c60*/  LDL.LU.64 R118, [R1+0x2a0] ;  /* 0x0002a00001767983 */ /* 0x002ee80000300a00 */
[----:B------:R-:W3:Y:S04]  /*3c70*/  LDL.LU.64 R116, [R1+0x298] ;  /* 0x0002980001747983 */ /* 0x000ee80000300a00 */
[----:B------:R-:W3:Y:S04]  /*3c80*/  LDL.LU.64 R114, [R1+0x290] ;  /* 0x0002900001727983 */ /* 0x000ee80000300a00 */
[----:B------:R-:W3:Y:S04]  /*3c90*/  LDL.LU.64 R112, [R1+0x288] ;  /* 0x0002880001707983 */ /* 0x000ee80000300a00 */
[----:B------:R-:W3:Y:S04]  /*3ca0*/  LDL.LU.64 R110, [R1+0x280] ;  /* 0x00028000016e7983 */ /* 0x000ee80000300a00 */
[----:B------:R-:W3:Y:S04]  /*3cb0*/  LDL.LU.64 R108, [R1+0x278] ;  /* 0x00027800016c7983 */ /* 0x000ee80000300a00 */
[----:B------:R-:W3:Y:S04]  /*3cc0*/  LDL.LU.64 R106, [R1+0x270] ;  /* 0x00027000016a7983 */ /* 0x000ee80000300a00 */
[----:B------:R-:W3:Y:S04]  /*3cd0*/  LDL.LU.64 R104, [R1+0x268] ;  /* 0x0002680001687983 */ /* 0x000ee80000300a00 */
[----:B------:R-:W-:Y:S04]  /*3ce0*/  STL.64 [R1], R168 ;  /* 0x000000a801007387 */ /* 0x000fe80000100a00 */
[----:B------:R-:W-:Y:S04]  /*3cf0*/  STL.64 [R1+0x8], R170 ;  /* 0x000008aa01007387 */ /* 0x000fe80000100a00 */
[----:B------:R-:W-:Y:S04]  /*3d00*/  STL.64 [R1+0x10], R172 ;  /* 0x000010ac01007387 */ /* 0x000fe80000100a00 */
[----:B------:R-:W-:Y:S04]  /*3d10*/  STL.64 [R1+0x18], R174 ;  /* 0x000018ae01007387 */ /* 0x000fe80000100a00 */
[----:B------:R-:W-:Y:S04]  /*3d20*/  STL.64 [R1+0x20], R176 ;  /* 0x000020b001007387 */ /* 0x000fe80000100a00 */
[----:B------:R-:W-:Y:S04]  /*3d30*/  STL.64 [R1+0x28], R178 ;  /* 0x000028b201007387 */ /* 0x000fe80000100a00 */
[----:B------:R-:W-:Y:S04]  /*3d40*/  STL.64 [R1+0x30], R180 ;  /* 0x000030b401007387 */ /* 0x000fe80000100a00 */
[----:B------:R1:W-:Y:S04]  /*3d50*/  STL.64 [R1+0x38], R182 ;  /* 0x000038b601007387 */ /* 0x0003e80000100a00 */
[----:B-1----:R-:W4:Y:S04]  /*3d60*/  LDL.LU.64 R182, [R1+0x260] ;  /* 0x0002600001b67983 */ /* 0x002f280000300a00 */
[----:B------:R-:W4:Y:S04]  /*3d70*/  LDL.LU.64 R180, [R1+0x258] ;  /* 0x0002580001b47983 */ /* 0x000f280000300a00 */
[----:B------:R-:W4:Y:S04]  /*3d80*/  LDL.LU.64 R178, [R1+0x250] ;  /* 0x0002500001b27983 */ /* 0x000f280000300a00 */
[----:B------:R-:W4:Y:S04]  /*3d90*/  LDL.LU.64 R176, [R1+0x248] ;  /* 0x0002480001b07983 */ /* 0x000f280000300a00 */
[----:B------:R-:W4:Y:S04]  /*3da0*/  LDL.LU.64 R174, [R1+0x240] ;  /* 0x0002400001ae7983 */ /* 0x000f280000300a00 */
[----:B------:R-:W4:Y:S04]  /*3db0*/  LDL.LU.64 R172, [R1+0x238] ;  /* 0x0002380001ac7983 */ /* 0x000f280000300a00 */
[----:B------:R-:W4:Y:S04]  /*3dc0*/  LDL.LU.64 R170, [R1+0x230] ;  /* 0x0002300001aa7983 */ /* 0x000f280000300a00 */
[----:B------:R-:W4:Y:S01]  /*3dd0*/  LDL.LU.64 R168, [R1+0x228] ;  /* 0x0002280001a87983 */ /* 0x000f220000300a00 */
[----:B------:R-:W-:Y:S01]  /*3de0*/  UMOV UR24, UR4 ;  /* 0x0000000400187c82 */ /* 0x000fe20008000000 */
[----:B------:R-:W-:Y:S01]  /*3df0*/  UMOV UR25, UR5 ;  /* 0x0000000500197c82 */ /* 0x000fe20008000000 */
[----:B------:R-:W-:Y:S01]  /*3e00*/  UMOV UR12, UR4 ;  /* 0x00000004000c7c82 */ /* 0x000fe20008000000 */
[----:B------:R-:W-:Y:S01]  /*3e10*/  UMOV UR13, UR5 ;  /* 0x00000005000d7c82 */ /* 0x000fe20008000000 */
[----:B------:R-:W-:Y:S01]  /*3e20*/  UMOV UR16, UR4 ;  /* 0x0000000400107c82 */ /* 0x000fe20008000000 */
[----:B------:R-:W-:Y:S01]  /*3e30*/  UMOV UR17, UR5 ;  /* 0x0000000500117c82 */ /* 0x000fe20008000000 */
[----:B------:R-:W-:Y:S01]  /*3e40*/  UIADD3 UR34, UR34, 0x602, URZ ;  /* 0x0000060222227890 */ /* 0x000fe2000fffe03f */
[----:B----4-:R-:W-:-:S06]  /*3e50*/  WARPGROUP.ARRIVE ;  /* 0x00000000000079c5 */ /* 0x010fcc0000000000 */
[----:B------:R-:W-:Y:S03]  /*3e60*/  HGMMA.64x32x16.F32.BF16 R168, gdesc[UR24], R168, gsb0 ;  /* 0x0060000018a879f0 */ /* 0x000fe600080018a8 */
[----:B------:R-:W-:Y:S02]  /*3e70*/  WARPGROUP.DEPBAR.LE gsb0, 0x0 ;  /* 0x00008000000079c5 */ /* 0x000fe40000010000 */
[----:B---3--:R-:W-:-:S06]  /*3e80*/  WARPGROUP.ARRIVE ;  /* 0x00000000000079c5 */ /* 0x008fcc0000000000 */
[----:B------:R-:W-:Y:S03]  /*3e90*/  HGMMA.64x32x16.F32.BF16 R104, gdesc[UR12], R104, gsb0 ;  /* 0x006000000c6879f0 */ /* 0x000fe60008001868 */
[----:B------:R-:W-:Y:S02]  /*3ea0*/  WARPGROUP.DEPBAR.LE gsb0, 0x0 ;  /* 0x00008000000079c5 */ /* 0x000fe40000010000 */
[----:B--2---:R-:W-:-:S06]  /*3eb0*/  WARPGROUP.ARRIVE ;  /* 0x00000000000079c5 */ /* 0x004fcc0000000000 */
        /* <DEDUP_REMOVED lines=37> */
[----:B------:R-:W-:Y:S01]  /*4110*/  UMOV UR4, UR16 ;  /* 0x0000001000047c82 */ /* 0x000fe20008000000 */
[----:B------:R-:W-:Y:S01]  /*4120*/  UMOV UR5, UR17 ;  /* 0x0000001100057c82 */ /* 0x000fe20008000000 */
[----:B------:R-:W-:-:S03]  /*4130*/  WARPGROUP.DEPBAR.LE gsb0, 0x0 ;  /* 0x00008000000079c5 */ /* 0x000fc60000010000 */
[----:B------:R-:W-:-:S06]  /*4140*/  WARPGROUP.ARRIVE ;  /* 0x00000000000079c5 */ /* 0x000fcc0000000000 */
[----:B------:R-:W-:Y:S03]  /*4150*/  HGMMA.64x32x16.F32.BF16 R200, gdesc[UR4], R200, gsb0 ;  /* 0x0060000004c879f0 */ /* 0x000fe600080018c8 */
        /* <DEDUP_REMOVED lines=8> */
[----:B------:R1:W-:Y:S04]  /*41e0*/  STL.64 [R1+0xf8], R214 ;  /* 0x0000f8d601007387 */ /* 0x0003e80000100a00 */
[----:B-1----:R0:W5:Y:S04]  /*41f0*/  LDL.LU.64 R214, [R1+0x220] ;  /* 0x0002200001d67983 */ /* 0x0021680000300a00 */
[----:B------:R0:W5:Y:S04]  /*4200*/  LDL.LU.64 R212, [R1+0x218] ;  /* 0x0002180001d47983 */ /* 0x0001680000300a00 */
[----:B------:R0:W5:Y:S04]  /*4210*/  LDL.LU.64 R210, [R1+0x210] ;  /* 0x0002100001d27983 */ /* 0x0001680000300a00 */
[----:B------:R0:W5:Y:S04]  /*4220*/  LDL.LU.64 R208, [R1+0x208] ;  /* 0x0002080001d07983 */ /* 0x0001680000300a00 */
[----:B------:R0:W5:Y:S04]  /*4230*/  LDL.LU.64 R206, [R1+0x200] ;  /* 0x0002000001ce7983 */ /* 0x0001680000300a00 */
[----:B------:R0:W5:Y:S04]  /*4240*/  LDL.LU.64 R204, [R1+0x1f8] ;  /* 0x0001f80001cc7983 */ /* 0x0001680000300a00 */
[----:B------:R0:W5:Y:S04]  /*4250*/  LDL.LU.64 R202, [R1+0x1f0] ;  /* 0x0001f00001ca7983 */ /* 0x0001680000300a00 */
[----:B------:R0:W5:Y:S01]  /*4260*/  LDL.LU.64 R200, [R1+0x1e8] ;  /* 0x0001e80001c87983 */ /* 0x0001620000300a00 */
[----:B------:R-:W-:Y:S05]  /*4270*/  @!P1 BRA `(.L_x_18) ;  /* 0x0000003000a89947 */ /* 0x000fea0003800000 */
[----:B------:R-:W-:Y:S01]  /*4280*/  UIADD3 UR25, UR37, 0x1, URZ ;  /* 0x0000000125197890 */ /* 0x000fe2000fffe03f */
[----:B-----5:R-:W-:Y:S01]  /*4290*/  IMAD.MOV.U32 R0, RZ, RZ, R5 ;  /* 0x000000ffff007224 */ /* 0x020fe200078e0005 */
[----:B------:R-:W-:Y:S02]  /*42a0*/  UMOV UR24, UR37 ;  /* 0x0000002500187c82 */ /* 0x000fe40008000000 */
[----:B------:R-:W-:-:S04]  /*42b0*/  UISETP.NE.AND UP0, UPT, UR25, 0x5, UPT ;  /* 0x000000051900788c */ /* 0x000fc8000bf05270 */
[----:B------:R-:W-:Y:S02]  /*42c0*/  USEL UR4, URZ, 0x1, UP0 ;  /* 0x000000013f047887 */ /* 0x000fe40008000000 */
[----:B------:R-:W-:Y:S02]  /*42d0*/  USEL UR25, UR25, URZ, UP0 ;  /* 0x0000003f19197287 */ /* 0x000fe40008000000 */
[----:B------:R-:W-:-:S06]  /*42e0*/  ULOP3.LUT UR4, UR36, UR4, URZ, 0x3c, !UPT ;  /* 0x0000000424047292 */ /* 0x000fcc000f8e3c3f */
[----:B------:R-:W-:-:S07]  /*42f0*/  IMAD.U32 R3, RZ, RZ, UR4 ;  /* 0x00000004ff037e24 */ /* 0x000fce000f8e00ff */
.L_x_25:
[----:B------:R-:W-:Y:S05]  /*4300*/  @!P0 BRA `(.L_x_19) ;  /* 0x0000000000048947 */ /* 0x000fea0003800000 */
[----:B------:R-:W-:Y:S01]  /*4310*/  BPT.TRAP 0x1 ;  /* 0x000000040000795c */ /* 0x000fe20000300000 */
.L_x_19:
[----:B------:R-:W-:Y:S01]  /*4320*/  ULEA UR4, UR25, UR42, 0x3 ;  /* 0x0000002a19047291 */ /* 0x000fe2000f8e183f */
[----:B------:R-:W-:-:S08]  /*4330*/  SHF.L.U32 R4, R3, 0x1f, RZ ;  /* 0x0000001f03047819 */ /* 0x000fd000000006ff */
[----:B------:R1:W2:Y:S01]  /*4340*/  SYNCS.PHASECHK.TRANS64.TRYWAIT P1, [UR4], R4 ;  /* 0x00000004ff0075a7 */ /* 0x0002a20008020144 */
[----:B------:R-:W-:Y:S05]  /*4350*/  @!P0 BRA `(.L_x_20) ;  /* 0x0000000000048947 */ /* 0x000fea0003800000 */
[----:B------:R-:W-:Y:S01]  /*4360*/  BPT.TRAP 0x1 ;  /* 0x000000040000795c */ /* 0x000fe20000300000 */
.L_x_20:
[----:B--2---:R-:W-:Y:S05]  /*4370*/  @P1 BRA `(.L_x_21) ;  /* 0x0000000000081947 */ /* 0x004fea0003800000 */
[----:B------:R-:W2:Y:S02]  /*4380*/  SYNCS.PHASECHK.TRANS64.TRYWAIT P1, [UR4], R4 ;  /* 0x00000004ff0075a7 */ /* 0x000ea40008020144 */
[----:B--2---:R-:W-:Y:S05]  /*4390*/  @!P1 BRA `(.L_x_22) ;  /* 0x0000021800f89947 */ /* 0x004fea0003800000 */
.L_x_21:
        /* <DEDUP_REMOVED lines=8> */
[----:B---3--:R-:W3:Y:S04]  /*4420*/  LDL.LU.64 R88, [R1+0x80] ;  /* 0x0000800001587983 */ /* 0x008ee80000300a00 */
[----:B------:R-:W3:Y:S04]  /*4430*/  LDL.LU.64 R90, [R1+0x88] ;  /* 0x00008800015a7983 */ /* 0x000ee80000300a00 */
[----:B------:R-:W3:Y:S04]  /*4440*/  LDL.LU.64 R92, [R1+0x90] ;  /* 0x00009000015c7983 */ /* 0x000ee80000300a00 */
[----:B------:R-:W3:Y:S04]  /*4450*/  LDL.LU.64 R94, [R1+0x98] ;  /* 0x00009800015e7983 */ /* 0x000ee80000300a00 */
[----:B------:R-:W3:Y:S04]  /*4460*/  LDL.LU.64 R96, [R1+0xa0] ;  /* 0x0000a00001607983 */ /* 0x000ee80000300a00 */
[----:B------:R-:W3:Y:S04]  /*4470*/  LDL.LU.64 R98, [R1+0xa8] ;  /* 0x0000a80001627983 */ /* 0x000ee80000300a00 */
[----:B------:R-:W3:Y:S04]  /*4480*/  LDL.LU.64 R100, [R1+0xb0] ;  /* 0x0000b00001647983 */ /* 0x000ee80000300a00 */
[----:B------:R-:W3:Y:S04]  /*4490*/  LDL.LU.64 R102, [R1+0xb8] ;  /* 0x0000b80001667983 */ /* 0x000ee80000300a00 */
        /* <DEDUP_REMOVED lines=8> */
[----:B----4-:R-:W4:Y:S04]  /*4520*/  LDL.LU.64 R152, [R1+0x180] ;  /* 0x0001800001987983 */ /* 0x010f280000300a00 */
[----:B------:R-:W4:Y:S04]  /*4530*/  LDL.LU.64 R154, [R1+0x188] ;  /* 0x00018800019a7983 */ /* 0x000f280000300a00 */
[----:B------:R-:W4:Y:S04]  /*4540*/  LDL.LU.64 R156, [R1+0x190] ;  /* 0x00019000019c7983 */ /* 0x000f280000300a00 */
[----:B------:R-:W4:Y:S04]  /*4550*/  LDL.LU.64 R158, [R1+0x198] ;  /* 0x00019800019e7983 */ /* 0x000f280000300a00 */
[----:B------:R-:W4:Y:S04]  /*4560*/  LDL.LU.64 R160, [R1+0x1a0] ;  /* 0x0001a00001a07983 */ /* 0x000f280000300a00 */
[----:B------:R-:W4:Y:S04]  /*4570*/  LDL.LU.64 R162, [R1+0x1a8] ;  /* 0x0001a80001a27983 */ /* 0x000f280000300a00 */
[----:B------:R-:W4:Y:S04]  /*4580*/  LDL.LU.64 R164, [R1+0x1b0] ;  /* 0x0001b00001a47983 */ /* 0x000f280000300a00 */
[----:B------:R-:W4:Y:S01]  /*4590*/  LDL.LU.64 R166, [R1+0x1b8] ;  /* 0x0001b80001a67983 */ /* 0x000f220000300a00 */
[----:B------:R-:W-:-:S02]  /*45a0*/  ULEA UR26, UR25, UR32, 0xb ;  /* 0x00000020191a7291 */ /* 0x000fc4000f8e583f */
[----:B------:R-:W-:Y:S01]  /*45b0*/  UIMAD UR27, UR25, 0x280, UR33 ;  /* 0x00000280191b78a4 */ /* 0x000fe2000f8e0221 */
[----:B------:R0:W-:Y:S01]  /*45c0*/  STL [R1+0x3d0], R216 ;  /* 0x0003d0d801007387 */ /* 0x0001e20000100800 */
[----:B------:R-:W-:Y:S01]  /*45d0*/  UMOV UR5, 0x80000020 ;  /* 0x8000002000057882 */ /* 0x000fe20000000000 */
[----:B------:R-:W-:Y:S01]  /*45e0*/  UMOV UR7, 0x80000020 ;  /* 0x8000002000077882 */ /* 0x000fe20000000000 */
[----:B------:R-:W-:Y:S01]  /*45f0*/  UIADD3 UR10, UR27, 0x80, URZ ;  /* 0x000000801b0a7890 */ /* 0x000fe2000fffe03f */
[----:B------:R0:W-:Y:S01]  /*4600*/  STL [R1+0x3cc], R217 ;  /* 0x0003ccd901007387 */ /* 0x0001e20000100800 */
[----:B------:R-:W-:Y:S01]  /*4610*/  UMOV UR4, UR26 ;  /* 0x0000001a00047c82 */ /* 0x000fe20008000000 */
[----:B------:R-:W-:Y:S01]  /*4620*/  UMOV UR6, UR27 ;  /* 0x0000001b00067c82 */ /* 0x000fe20008000000 */
[----:B------:R-:W-:Y:S01]  /*4630*/  UMOV UR8, UR4 ;  /* 0x0000000400087c82 */ /* 0x000fe20008000000 */
[----:B------:R-:W-:Y:S01]  /*4640*/  UMOV UR9, UR5 ;  /* 0x0000000500097c82 */ /* 0x000fe20008000000 */
[----:B------:R-:W-:Y:S01]  /*4650*/  UMOV UR11, 0x80000020 ;  /* 0x80000020000b7882 */ /* 0x000fe20000000000 */
[----:B------:R-:W-:Y:S01]  /*4660*/  UIADD3 UR14, UR27, 0x100, URZ ;  /* 0x000001001b0e7890 */ /* 0x000fe2000fffe03f */
[----:B------:R0:W-:Y:S01]  /*4670*/  STL [R1+0x3c8], R218 ;  /* 0x0003c8da01007387 */ /* 0x0001e20000100800 */
        /* <DEDUP_REMOVED lines=8> */
[----:B------:R0:W-:Y:S04]  /*4700*/  STL [R1+0x3c0], R220 ;  /* 0x0003c0dc01007387 */ /* 0x0001e80000100800 */
        /* <DEDUP_REMOVED lines=11> */
[----:B------:R-:W-:Y:S04]  /*47c0*/  STL [R1+0x2fc], R17 ;  /* 0x0002fc1101007387 */ /* 0x000fe80000100800 */
[----:B------:R-:W-:Y:S04]  /*47d0*/  STL [R1+0x2f8], R16 ;  /* 0x0002f81001007387 */ /* 0x000fe80000100800 */
[----:B------:R-:W-:Y:S04]  /*47e0*/  STL [R1+0x2f4], R5 ;  /* 0x0002f40501007387 */ /* 0x000fe80000100800 */
[----:B------:R-:W-:Y:S04]  /*47f0*/  STL [R1+0x2f0], R3 ;  /* 0x0002f00301007387 */ /* 0x000fe80000100800 */
[----:B------:R-:W-:Y:S04]  /*4800*/  STL [R1+0x2ec], R2 ;  /* 0x0002ec0201007387 */ /* 0x000fe80000100800 */
[----:B------:R-:W-:Y:S01]  /*4810*/  STL [R1+0x2e8], R0 ;  /* 0x0002e80001007387 */ /* 0x000fe20000100800 */
[----:B----4-:R-:W-:-:S06]  /*4820*/  WARPGROUP.ARRIVE ;  /* 0x00000000000079c5 */ /* 0x010fcc0000000000 */
[----:B------:R-:W-:Y:S03]  /*4830*/  HGMMA.64x32x16.F32.BF16 R152, gdesc[UR4], R152, gsb0 ;  /* 0x00600000049879f0 */ /* 0x000fe60008001898 */
[----:B------:R-:W-:Y:S02]  /*4840*/  WARPGROUP.DEPBAR.LE gsb0, 0x0 ;  /* 0x00008000000079c5 */ /* 0x000fe40000010000 */
[----:B---3--:R-:W-:Y:S01]  /*4850*/  WARPGROUP.ARRIVE ;  /* 0x00000000000079c5 */ /* 0x008fe20000000000 */
[----:B------:R-:W-:Y:S01]  /*4860*/  UIADD3 UR22, UR27, 0x200, URZ ;  /* 0x000002001b167890 */ /* 0x000fe2000fffe03f */
[----:B------:R-:W-:Y:S01]  /*4870*/  IMAD.MOV.U32 R22, RZ, RZ, R152 ;  /* 0x000000ffff167224 */ /* 0x000fe200078e0098 */
[----:B------:R-:W-:Y:S01]  /*4880*/  UMOV UR20, UR4 ;  /* 0x0000000400147c82 */ /* 0x000fe20008000000 */
[----:B------:R-:W-:Y:S01]  /*4890*/  UMOV UR21, UR5 ;  /* 0x0000000500157c82 */ /* 0x000fe20008000000 */
[----:B------:R-:W-:Y:S01]  /*48a0*/  UMOV UR23, 0x80000020 ;  /* 0x8000002000177882 */ /* 0x000fe20000000000 */
[----:B------:R-:W-:Y:S01]  /*48b0*/  HGMMA.64x32x16.F32.BF16 R88, gdesc[UR8], R88, gsb0 ;  /* 0x00600000085879f0 */ /* 0x000fe20008001858 */
        /* <DEDUP_REMOVED lines=13> */
[----:B--2---:R-:W-:Y:S02]  /*4990*/  IMAD.MOV.U32 R6, RZ, RZ, R166 ;  /* 0x000000ffff067224 */ /* 0x004fe400078e00a6 */
[----:B-1----:R-:W-:Y:S01]  /*49a0*/  IMAD.MOV.U32 R4, RZ, RZ, R167 ;  /* 0x000000ffff047224 */ /* 0x002fe200078e00a7 */
[----:B------:R-:W-:Y:S02]  /*49b0*/  WARPGROUP.DEPBAR.LE gsb0, 0x0 ;  /* 0x00008000000079c5 */ /* 0x000fe40000010000 */
[----:B------:R-:W-:Y:S01]  /*49c0*/  WARPGROUP.ARRIVE ;  /* 0x00000000000079c5 */ /* 0x000fe20000000000 */
[----:B0-----:R-:W-:Y:S02]  /*49d0*/  IMAD.MOV.U32 R216, RZ, RZ, R88 ;  /* 0x000000ffffd87224 */ /* 0x001fe400078e0058 */
[----:B------:R-:W-:Y:S02]  /*49e0*/  IMAD.MOV.U32 R217, RZ, RZ, R89 ;  /* 0x000000ffffd97224 */ /* 0x000fe400078e0059 */
[----:B------:R-:W-:Y:S01]  /*49f0*/  IMAD.MOV.U32 R218, RZ, RZ, R90 ;  /* 0x000000ffffda7224 */ /* 0x000fe200078e005a */
[----:B------:R-:W-:Y:S01]  /*4a00*/  HGMMA.64x32x16.F32.BF16 R200, gdesc[UR12], R200, gsb0 ;  /* 0x006000000cc879f0 */ /* 0x000fe200080018c8 */
[----:B------:R-:W-:Y:S01]  /*4a10*/  IMAD.MOV.U32 R219, RZ, RZ, R91 ;  /* 0x000000ffffdb7224 */ /* 0x000fe200078e005b */
[----:B------:R-:W2:Y:S01]  /*4a20*/  LDL.LU.64 R88, [R1+0x40] ;  /* 0x0000400001587983 */ /* 0x000ea20000300a00 */
[----:B------:R-:W-:-:S02]  /*4a30*/  IMAD.MOV.U32 R220, RZ, RZ, R92 ;  /* 0x000000ffffdc7224 */ /* 0x000fc400078e005c */
[----:B------:R-:W-:Y:S01]  /*4a40*/  IMAD.MOV.U32 R221, RZ, RZ, R93 ;  /* 0x000000ffffdd7224 */ /* 0x000fe200078e005d */
[----:B------:R-:W2:Y:S01]  /*4a50*/  LDL.LU.64 R90, [R1+0x48] ;  /* 0x00004800015a7983 */ /* 0x000ea20000300a00 */
[----:B------:R-:W-:Y:S02]  /*4a60*/  IMAD.MOV.U32 R222, RZ, RZ, R94 ;  /* 0x000000ffffde7224 */ /* 0x000fe400078e005e */
[----:B------:R-:W-:Y:S01]  /*4a70*/  IMAD.MOV.U32 R223, RZ, RZ, R95 ;  /* 0x000000ffffdf7224 */ /* 0x000fe200078e005f */
[----:B------:R-:W2:Y:S01]  /*4a80*/  LDL.LU.64 R92, [R1+0x50] ;  /* 0x00005000015c7983 */ /* 0x000ea20000300a00 */
[----:B------:R-:W-:Y:S02]  /*4a90*/  IMAD.MOV.U32 R224, RZ, RZ, R96 ;  /* 0x000000ffffe07224 */ /* 0x000fe400078e0060 */
        /* <DEDUP_REMOVED lines=10> */
[----:B------:R-:W2:Y:S04]  /*4b40*/  LDL.LU.64 R100, [R1+0x70] ;  /* 0x0000700001647983 */ /* 0x000ea80000300a00 */
[----:B------:R-:W2:Y:S04]  /*4b50*/  LDL.LU.64 R102, [R1+0x78] ;  /* 0x0000780001667983 */ /* 0x000ea80000300a00 */
[----:B------:R-:W3:Y:S04]  /*4b60*/  LDL.LU.64 R152, [R1+0x140] ;  /* 0x0001400001987983 */ /* 0x000ee80000300a00 */
[----:B------:R-:W3:Y:S04]  /*4b70*/  LDL.LU.64 R154, [R1+0x148] ;  /* 0x00014800019a7983 */ /* 0x000ee80000300a00 */
[----:B------:R-:W3:Y:S04]  /*4b80*/  LDL.LU.64 R156, [R1+0x150] ;  /* 0x00015000019c7983 */ /* 0x000ee80000300a00 */
[----:B------:R-:W3:Y:S04]  /*4b90*/  LDL.LU.64 R158, [R1+0x158] ;  /* 0x00015800019e7983 */ /* 0x000ee80000300a00 */
[----:B------:R-:W3:Y:S04]  /*4ba0*/  LDL.LU.64 R160, [R1+0x160] ;  /* 0x0001600001a07983 */ /* 0x000ee80000300a00 */
[----:B------:R-:W3:Y:S04]  /*4bb0*/  LDL.LU.64 R162, [R1+0x168] ;  /* 0x0001680001a27983 */ /* 0x000ee80000300a00 */
[----:B------:R-:W3:Y:S01]  /*4bc0*/  LDL.LU.64 R164, [R1+0x170] ;  /* 0x0001700001a47983 */ /* 0x000ee20000300a00 */
[----:B------:R-:W-:-:S02]  /*4bd0*/  WARPGROUP.DEPBAR.LE gsb0, 0x0 ;  /* 0x00008000000079c5 */ /* 0x000fc40000010000 */
[----:B------:R-:W-:Y:S01]  /*4be0*/  WARPGROUP.ARRIVE ;  /* 0x00000000000079c5 */ /* 0x000fe20000000000 */
[----:B------:R-:W3:Y:S05]  /*4bf0*/  LDL.LU.64 R166, [R1+0x178] ;  /* 0x0001780001a67983 */ /* 0x000eea0000300a00 */
[----:B------:R-:W-:Y:S03]  /*4c00*/  HGMMA.64x32x16.F32.BF16 R136, gdesc[UR16], R136, gsb0 ;  /* 0x00600000108879f0 */ /* 0x000fe60008001888 */
[----:B------:R-:W-:Y:S02]  /*4c10*/  WARPGROUP.DEPBAR.LE gsb0, 0x0 ;  /* 0x00008000000079c5 */ /* 0x000fe40000010000 */
[----:B------:R-:W-:-:S06]  /*4c20*/  WARPGROUP.ARRIVE ;  /* 0x00000000000079c5 */ /* 0x000fcc0000000000 */
[----:B------:R-:W-:Y:S01]  /*4c30*/  HGMMA.64x32x16.F32.BF16 R72, gdesc[UR20], R72, gsb0 ;  /* 0x00600000144879f0 */ /* 0x000fe20008001848 */
[----:B------:R-:W-:Y:S01]  /*4c40*/  UIADD3 UR8, UR26, 0x200, URZ ;  /* 0x000002001a087890 */ /* 0x000fe2000fffe03f */
[----:B------:R-:W-:-:S06]  /*4c50*/  UMOV UR21, 0x80000020 ;  /* 0x8000002000157882 */ /* 0x000fcc0000000000 */
        /* <DEDUP_REMOVED lines=16> */
[----:B------:R-:W-:Y:S04]  /*4d60*/  STL [R1+0x350], R200 ;  /* 0x000350c801007387 */ /* 0x000fe80000100800 */
[----:B------:R-:W-:Y:S04]  /*4d70*/  STL [R1+0x34c], R201 ;  /* 0x00034cc901007387 */ /* 0x000fe80000100800 */
[----:B------:R-:W-:Y:S04]  /*4d80*/  STL [R1+0x348], R202 ;  /* 0x000348ca01007387 */ /* 0x000fe80000100800 */
[----:B------:R-:W-:Y:S04]  /*4d90*/  STL [R1+0x344], R203 ;  /* 0x000344cb01007387 */ /* 0x000fe80000100800 */
[----:B------:R-:W-:Y:S04]  /*4da0*/  STL [R1+0x340], R204 ;  /* 0x000340cc01007387 */ /* 0x000fe80000100800 */
[----:B------:R-:W-:Y:S01]  /*4db0*/  STL [R1+0x33c], R205 ;  /* 0x00033ccd01007387 */ /* 0x000fe20000100800 */
[----:B------:R-:W-:-:S02]  /*4dc0*/  WARPGROUP.DEPBAR.LE gsb0, 0x0 ;  /* 0x00008000000079c5 */ /* 0x000fc40000010000 */
[----:B--2---:R-:W-:-:S06]  /*4dd0*/  WARPGROUP.ARRIVE ;  /* 0x00000000000079c5 */ /* 0x004fcc0000000000 */
[----:B------:R-:W-:Y:S01]  /*4de0*/  HGMMA.64x32x16.F32.BF16 R88, gdesc[UR8], R88, gsb0 ;  /* 0x00600000085879f0 */ /* 0x000fe20008001858 */
        /* <DEDUP_REMOVED lines=28> */
[----:B------:R0:W-:Y:S04]  /*4fb0*/  STL [R1+0x388], R85 ;  /* 0x0003885501007387 */ /* 0x0001e80000100800 */
[----:B------:R-:W-:Y:S01]  /*4fc0*/  STL [R1+0x384], R86 ;  /* 0x0003845601007387 */ /* 0x000fe20000100800 */
[----:B------:R-:W-:-:S03]  /*4fd0*/  WARPGROUP.DEPBAR.LE gsb0, 0x0 ;  /* 0x00008000000079c5 */ /* 0x000fc60000010000 */
[----:B------:R1:W-:Y:S04]  /*4fe0*/  STL [R1+0x380], R87 ;  /* 0x0003805701007387 */ /* 0x0003e80000100800 */
[----:B0-----:R-:W2:Y:S04]  /*4ff0*/  LDL.LU.64 R84, [R1+0x100] ;  /* 0x0001000001547983 */ /* 0x001ea80000300a00 */
[----:B-1----:R-:W2:Y:S04]  /*5000*/  LDL.LU.64 R86, [R1+0x108] ;  /* 0x0001080001567983 */ /* 0x002ea80000300a00 */
[----:B------:R0:W-:Y:S04]  /*5010*/  STL.64 [R1+0x40], R88 ;  /* 0x0000405801007387 */ /* 0x0001e80000100a00 */
[----:B------:R1:W-:Y:S04]  /*5020*/  STL.64 [R1+0x48], R90 ;  /* 0x0000485a01007387 */ /* 0x0003e80000100a00 */
[----:B------:R4:W-:Y:S01]  /*5030*/  STL.64 [R1+0x50], R92 ;  /* 0x0000505c01007387 */ /* 0x0009e20000100a00 */
[----:B---3--:R-:W-:-:S03]  /*5040*/  WARPGROUP.ARRIVE ;  /* 0x00000000000079c5 */ /* 0x008fc60000000000 */
[----:B------:R3:W-:Y:S04]  /*5050*/  STL.64 [R1+0x58], R94 ;  /* 0x0000585e01007387 */ /* 0x0007e80000100a00 */
[----:B------:R3:W-:Y:S04]  /*5060*/  STL.64 [R1+0x60], R96 ;  /* 0x0000606001007387 */ /* 0x0007e80000100a00 */
[----:B------:R3:W-:Y:S04]  /*5070*/  STL.64 [R1+0x68], R98 ;  /* 0x0000686201007387 */ /* 0x0007e80000100a00 */
[----:B------:R-:W-:Y:S01]  /*5080*/  STL.64 [R1+0x70], R100 ;  /* 0x0000706401007387 */ /* 0x000fe20000100a00 */
[----:B------:R-:W-:-:S03]  /*5090*/  UMOV UR4, UR20 ;  /* 0x0000001400047c82 */ /* 0x000fc60008000000 */
[----:B------:R3:W-:Y:S01]  /*50a0*/  STL.64 [R1+0x78], R102 ;  /* 0x0000786601007387 */ /* 0x0007e20000100a00 */
[----:B------:R-:W-:Y:S02]  /*50b0*/  UMOV UR5, UR21 ;  /* 0x0000001500057c82 */ /* 0x000fe40008000000 */
[----:B------:R-:W-:Y:S01]  /*50c0*/  HGMMA.64x32x16.F32.BF16 R152, gdesc[UR4], R152, gsb0 ;  /* 0x00600000049879f0 */ /* 0x000fe20008001898 */
[----:B0-----:R-:W2:Y:S04]  /*50d0*/  LDL.LU.64 R88, [R1+0x110] ;  /* 0x0001100001587983 */ /* 0x001ea80000300a00 */
[----:B-1----:R-:W2:Y:S04]  /*50e0*/  LDL.LU.64 R90, [R1+0x118] ;  /* 0x00011800015a7983 */ /* 0x002ea80000300a00 */
[----:B----4-:R-:W2:Y:S04]  /*50f0*/  LDL.LU.64 R92, [R1+0x120] ;  /* 0x00012000015c7983 */ /* 0x010ea80000300a00 */
[----:B---3--:R-:W2:Y:S04]  /*5100*/  LDL.LU.64 R94, [R1+0x128] ;  /* 0x00012800015e7983 */ /* 0x008ea80000300a00 */
[----:B------:R-:W2:Y:S04]  /*5110*/  LDL.LU.64 R96, [R1+0x130] ;  /* 0x0001300001607983 */ /* 0x000ea80000300a00 */
[----:B------:R-:W2:Y:S01]  /*5120*/  LDL.LU.64 R98, [R1+0x138] ;  /* 0x0001380001627983 */ /* 0x000ea20000300a00 */
[----:B------:R-:W-:-:S02]  /*5130*/  WARPGROUP.DEPBAR.LE gsb0, 0x0 ;  /* 0x00008000000079c5 */ /* 0x000fc40000010000 */
[----:B------:R-:W-:Y:S02]  /*5140*/  IMAD.MOV.U32 R147, RZ, RZ, R152 ;  /* 0x000000ffff937224 */ /* 0x000fe400078e0098 */
[----:B------:R-:W-:Y:S02]  /*5150*/  IMAD.MOV.U32 R148, RZ, RZ, R153 ;  /* 0x000000ffff947224 */ /* 0x000fe400078e0099 */
[----:B------:R-:W-:Y:S01]  /*5160*/  IMAD.MOV.U32 R149, RZ, RZ, R154 ;  /* 0x000000ffff957224 */ /* 0x000fe200078e009a */
[----:B------:R-:W3:Y:S01]  /*5170*/  LDL.LU.64 R152, [R1] ;  /* 0x0000000001987983 */ /* 0x000ee20000300a00 */
[----:B------:R-:W-:Y:S02]  /*5180*/  IMAD.MOV.U32 R150, RZ, RZ, R155 ;  /* 0x000000ffff967224 */ /* 0x000fe400078e009b */
[----:B------:R-:W-:Y:S01]  /*5190*/  IMAD.MOV.U32 R151, RZ, RZ, R156 ;  /* 0x000000ffff977224 */ /* 0x000fe200078e009c */
[----:B------:R-:W3:Y:S01]  /*51a0*/  LDL.LU.64 R154, [R1+0x8] ;  /* 0x00000800019a7983 */ /* 0x000ee20000300a00 */
[----:B------:R-:W-:-:S02]  /*51b0*/  IMAD.MOV.U32 R17, RZ, RZ, R157 ;  /* 0x000000ffff117224 */ /* 0x000fc400078e009d */
[----:B------:R-:W-:Y:S01]  /*51c0*/  IMAD.MOV.U32 R16, RZ, RZ, R158 ;  /* 0x000000ffff107224 */ /* 0x000fe200078e009e */
[----:B------:R-:W3:Y:S01]  /*51d0*/  LDL.LU.64 R156, [R1+0x10] ;  /* 0x00001000019c7983 */ /* 0x000ee20000300a00 */
[----:B------:R-:W-:Y:S02]  /*51e0*/  IMAD.MOV.U32 R5, RZ, RZ, R159 ;  /* 0x000000ffff057224 */ /* 0x000fe400078e009f */
[----:B------:R-:W-:Y:S01]  /*51f0*/  IMAD.MOV.U32 R3, RZ, RZ, R160 ;  /* 0x000000ffff037224 */ /* 0x000fe200078e00a0 */
[----:B------:R-:W3:Y:S01]  /*5200*/  LDL.LU.64 R158, [R1+0x18] ;  /* 0x00001800019e7983 */ /* 0x000ee20000300a00 */
        /* <DEDUP_REMOVED lines=9> */
[----:B------:R-:W-:-:S03]  /*52a0*/  IMAD.MOV.U32 R23, RZ, RZ, R167 ;  /* 0x000000ffff177224 */ /* 0x000fc600078e00a7 */
[----:B------:R-:W3:Y:S01]  /*52b0*/  LDL.LU.64 R166, [R1+0x38] ;  /* 0x0000380001a67983 */ /* 0x000ee20000300a00 */
[----:B------:R-:W-:Y:S01]  /*52c0*/  UIADD3 UR12, UR26, 0x400, URZ ;  /* 0x000004001a0c7890 */ /* 0x000fe2000fffe03f */
[----:B------:R-:W-:Y:S02]  /*52d0*/  UMOV UR5, 0x80000020 ;  /* 0x8000002000057882 */ /* 0x000fe40000000000 */
[----:B------:R-:W4:Y:S04]  /*52e0*/  LDL.LU.64 R102, [R1+0x450] ;  /* 0x0004500001667983 */ /* 0x000f280000300a00 */
[----:B------:R-:W-:Y:S01]  /*52f0*/  UMOV UR4, UR12 ;  /* 0x0000000c00047c82 */ /* 0x000fe20008000000 */
[----:B------:R-:W-:Y:S01]  /*5300*/  UMOV UR9, UR5 ;  /* 0x0000000500097c82 */ /* 0x000fe20008000000 */
[----:B------:R-:W-:Y:S01]  /*5310*/  UMOV UR8, UR4 ;  /* 0x0000000400087c82 */ /* 0x000fe20008000000 */
[----:B------:R-:W-:Y:S01]  /*5320*/  UMOV UR12, UR4 ;  /* 0x00000004000c7c82 */ /* 0x000fe20008000000 */
[----:B------:R-:W-:Y:S01]  /*5330*/  UMOV UR13, UR5 ;  /* 0x00000005000d7c82 */ /* 0x000fe20008000000 */
[----:B------:R-:W4:Y:S01]  /*5340*/  LDL.LU.64 R100, [R1+0x448] ;  /* 0x0004480001647983 */ /* 0x000f220000300a00 */
[----:B------:R-:W-:Y:S01]  /*5350*/  UMOV UR16, UR4 ;  /* 0x0000000400107c82 */ /* 0x000fe20008000000 */
[----:B------:R-:W-:Y:S01]  /*5360*/  UMOV UR17, UR5 ;  /* 0x0000000500117c82 */ /* 0x000fe20008000000 */
[----:B--2---:R-:W-:-:S06]  /*5370*/  WARPGROUP.ARRIVE ;  /* 0x00000000000079c5 */ /* 0x004fcc0000000000 */
[----:B------:R-:W-:Y:S03]  /*5380*/  HGMMA.64x32x16.F32.BF16 R84, gdesc[UR4], R84, gsb0 ;  /* 0x00600000045479f0 */ /* 0x000fe60008001854 */
[----:B------:R-:W-:Y:S02]  /*5390*/  WARPGROUP.DEPBAR.LE gsb0, 0x0 ;  /* 0x00008000000079c5 */ /* 0x000fe40000010000 */
[----:B---3--:R-:W-:-:S06]  /*53a0*/  WARPGROUP.ARRIVE ;  /* 0x00000000000079c5 */ /* 0x008fcc0000000000 */
[----:B------:R-:W-:Y:S01]  /*53b0*/  HGMMA.64x32x16.F32.BF16 R152, gdesc[UR8], R152, gsb0 ;  /* 0x00600000089879f0 */ /* 0x000fe20008001898 */
[----:B------:R-:W-:Y:S02]  /*53c0*/  IMAD.MOV.U32 R214, RZ, RZ, R98 ;  /* 0x000000ffffd67224 */ /* 0x000fe400078e0062 */
[----:B------:R-:W-:Y:S02]  /*53d0*/  IMAD.MOV.U32 R215, RZ, RZ, R99 ;  /* 0x000000ffffd77224 */ /* 0x000fe400078e0063 */
[----:B------:R-:W-:Y:S01]  /*53e0*/  IMAD.MOV.U32 R212, RZ, RZ, R96 ;  /* 0x000000ffffd47224 */ /* 0x000fe200078e0060 */
[----:B------:R-:W4:Y:S01]  /*53f0*/  LDL.LU.64 R98, [R1+0x440] ;  /* 0x0004400001627983 */ /* 0x000f220000300a00 */
[----:B------:R-:W-:Y:S02]  /*5400*/  IMAD.MOV.U32 R213, RZ, RZ, R97 ;  /* 0x000000ffffd57224 */ /* 0x000fe400078e0061 */
[----:B------:R-:W-:Y:S01]  /*5410*/  IMAD.MOV.U32 R210, RZ, RZ, R94 ;  /* 0x000000ffffd27224 */ /* 0x000fe200078e005e */
[----:B------:R-:W4:Y:S01]  /*5420*/  LDL.LU.64 R96, [R1+0x438] ;  /* 0x0004380001607983 */ /* 0x000f220000300a00 */
[----:B------:R-:W-:-:S02]  /*5430*/  IMAD.MOV.U32 R211, RZ, RZ, R95 ;  /* 0x000000ffffd37224 */ /* 0x000fc400078e005f */
[----:B------:R-:W-:Y:S01]  /*5440*/  IMAD.MOV.U32 R208, RZ, RZ, R92 ;  /* 0x000000ffffd07224 */ /* 0x000fe200078e005c */
[----:B------:R-:W4:Y:S01]  /*5450*/  LDL.LU.64 R94, [R1+0x430] ;  /* 0x00043000015e7983 */ /* 0x000f220000300a00 */
[----:B------:R-:W-:Y:S02]  /*5460*/  IMAD.MOV.U32 R209, RZ, RZ, R93 ;  /* 0x000000ffffd17224 */ /* 0x000fe400078e005d */
[----:B------:R-:W-:Y:S01]  /*5470*/  IMAD.MOV.U32 R206, RZ, RZ, R90 ;  /* 0x000000ffffce7224 */ /* 0x000fe200078e005a */
[----:B------:R-:W4:Y:S01]  /*5480*/  LDL.LU.64 R92, [R1+0x428] ;  /* 0x00042800015c7983 */ /* 0x000f220000300a00 */
[----:B------:R-:W-:Y:S02]  /*5490*/  IMAD.MOV.U32 R207, RZ, RZ, R91 ;  /* 0x000000ffffcf7224 */ /* 0x000fe400078e005b */
[----:B------:R-:W-:Y:S01]  /*54a0*/  IMAD.MOV.U32 R204, RZ, RZ, R88 ;  /* 0x000000ffffcc7224 */ /* 0x000fe200078e0058 */
[----:B------:R-:W4:Y:S01]  /*54b0*/  LDL.LU.64 R90, [R1+0x420] ;  /* 0x00042000015a7983 */ /* 0x000f220000300a00 */
[----:B------:R-:W-:-:S03]  /*54c0*/  IMAD.MOV.U32 R205, RZ, RZ, R89 ;  /* 0x000000ffffcd7224 */ /* 0x000fc600078e0059 */
[----:B------:R-:W4:Y:S01]  /*54d0*/  LDL.LU.64 R88, [R1+0x418] ;  /* 0x0004180001587983 */ /* 0x000f220000300a00 */
[----:B------:R-:W-:Y:S02]  /*54e0*/  WARPGROUP.DEPBAR.LE gsb0, 0x0 ;  /* 0x00008000000079c5 */ /* 0x000fe40000010000 */
[----:B------:R-:W-:-:S06]  /*54f0*/  WARPGROUP.ARRIVE ;  /* 0x00000000000079c5 */ /* 0x000fcc0000000000 */
[----:B------:R-:W-:Y:S01]  /*5500*/  HGMMA.64x32x16.F32.BF16 R168, gdesc[UR12], R168, gsb0 ;  /* 0x006000000ca879f0 */ /* 0x000fe200080018a8 */
[----:B------:R-:W-:Y:S02]  /*5510*/  IMAD.MOV.U32 R145, RZ, RZ, R166 ;  /* 0x000000ffff917224 */ /* 0x000fe400078e00a6 */
        /* <DEDUP_REMOVED lines=13> */
[----:B------:R-:W-:Y:S02]  /*55f0*/  IMAD.MOV.U32 R138, RZ, RZ, R159 ;  /* 0x000000ffff8a7224 */ /* 0x000fe400078e009f */
[----:B------:R-:W-:Y:S01]  /*5600*/  IMAD.MOV.U32 R201, RZ, RZ, R85 ;  /* 0x000000ffffc97224 */ /* 0x000fe200078e0055 */
[----:B------:R-:W2:Y:S01]  /*5610*/  LDL.LU.64 R158, [R1+0x3f0] ;  /* 0x0003f000019e7983 */ /* 0x000ea20000300a00 */
[----:B------:R-:W-:-:S02]  /*5620*/  IMAD.MOV.U32 R202, RZ, RZ, R86 ;  /* 0x000000ffffca7224 */ /* 0x000fc400078e0056 */
[----:B------:R-:W-:Y:S02]  /*5630*/  IMAD.MOV.U32 R87, RZ, RZ, R156 ;  /* 0x000000ffff577224 */ /* 0x000fe400078e009c */
[----:B------:R-:W-:Y:S02]  /*5640*/  IMAD.MOV.U32 R136, RZ, RZ, R157 ;  /* 0x000000ffff887224 */ /* 0x000fe400078e009d */
[----:B------:R-:W-:Y:S01]  /*5650*/  IMAD.MOV.U32 R200, RZ, RZ, R84 ;  /* 0x000000ffffc87224 */ /* 0x000fe200078e0054 */
[----:B------:R-:W2:Y:S01]  /*5660*/  LDL.LU.64 R156, [R1+0x3e8] ;  /* 0x0003e800019c7983 */ /* 0x000ea20000300a00 */
[----:B------:R-:W-:Y:S02]  /*5670*/  IMAD.MOV.U32 R85, RZ, RZ, R154 ;  /* 0x000000ffff557224 */ /* 0x000fe400078e009a */
[----:B------:R-:W-:Y:S02]  /*5680*/  IMAD.MOV.U32 R86, RZ, RZ, R155 ;  /* 0x000000ffff567224 */ /* 0x000fe400078e009b */
[----:B------:R-:W-:Y:S01]  /*5690*/  IMAD.MOV.U32 R83, RZ, RZ, R152 ;  /* 0x000000ffff537224 */ /* 0x000fe200078e0098 */
[----:B------:R-:W2:Y:S01]  /*56a0*/  LDL.LU.64 R154, [R1+0x3e0] ;  /* 0x0003e000019a7983 */ /* 0x000ea20000300a00 */
[----:B------:R-:W-:-:S03]  /*56b0*/  IMAD.MOV.U32 R84, RZ, RZ, R153 ;  /* 0x000000ffff547224 */ /* 0x000fc600078e0099 */
[----:B------:R-:W2:Y:S01]  /*56c0*/  LDL.LU.64 R152, [R1+0x3d8] ;  /* 0x0003d80001987983 */ /* 0x000ea20000300a00 */
[----:B------:R-:W-:Y:S02]  /*56d0*/  WARPGROUP.DEPBAR.LE gsb0, 0x0 ;  /* 0x00008000000079c5 */ /* 0x000fe40000010000 */
[----:B------:R-:W-:-:S06]  /*56e0*/  WARPGROUP.ARRIVE ;  /* 0x00000000000079c5 */ /* 0x000fcc0000000000 */
[----:B------:R-:W-:Y:S01]  /*56f0*/  HGMMA.64x32x16.F32.BF16 R104, gdesc[UR16], R104, gsb0 ;  /* 0x00600000106879f0 */ /* 0x000fe20008001868 */
[----:B------:R-:W-:Y:S04]  /*5700*/  STL.64 [R1+0x260], R182 ;  /* 0x000260b601007387 */ /* 0x000fe80000100a00 */
[----:B------:R-:W-:Y:S04]  /*5710*/  STL.64 [R1+0x258], R180 ;  /* 0x000258b401007387 */ /* 0x000fe80000100a00 */
[----:B------:R-:W-:Y:S04]  /*5720*/  STL.64 [R1+0x250], R178 ;  /* 0x000250b201007387 */ /* 0x000fe80000100a00 */
[----:B------:R-:W-:Y:S04]  /*5730*/  STL.64 [R1+0x248], R176 ;  /* 0x000248b001007387 */ /* 0x000fe80000100a00 */
[----:B------:R0:W-:Y:S04]  /*5740*/  STL.64 [R1+0x240], R174 ;  /* 0x000240ae01007387 */ /* 0x0001e80000100a00 */
[----:B------:R1:W-:Y:S04]  /*5750*/  STL.64 [R1+0x238], R172 ;  /* 0x000238ac01007387 */ /* 0x0003e80000100a00 */
[----:B------:R3:W-:Y:S04]  /*5760*/  STL.64 [R1+0x230], R170 ;  /* 0x000230aa01007387 */ /* 0x0007e80000100a00 */
[----:B------:R3:W-:Y:S01]  /*5770*/  STL.64 [R1+0x228], R168 ;  /* 0x000228a801007387 */ /* 0x0007e20000100a00 */
[----:B0-----:R-:W-:Y:S01]  /*5780*/  IMAD.MOV.U32 R174, RZ, RZ, R222 ;  /* 0x000000ffffae7224 */ /* 0x001fe200078e00de */
[----:B------:R-:W-:Y:S01]  /*5790*/  UMOV UR20, UR4 ;  /* 0x0000000400147c82 */ /* 0x000fe20008000000 */
[----:B-1----:R-:W-:-:S02]  /*57a0*/  IMAD.MOV.U32 R172, RZ, RZ, R220 ;  /* 0x000000ffffac7224 */ /* 0x002fc400078e00dc */
[----:B---3--:R-:W-:Y:S02]  /*57b0*/  IMAD.MOV.U32 R170, RZ, RZ, R218 ;  /* 0x000000ffffaa7224 */ /* 0x008fe400078e00da */
[----:B------:R-:W-:Y:S02]  /*57c0*/  IMAD.MOV.U32 R168, RZ, RZ, R216 ;  /* 0x000000ffffa87224 */ /* 0x000fe400078e00d8 */
[----:B------:R-:W3:Y:S01]  /*57d0*/  LDL.LU R216, [R1+0x3d0] ;  /* 0x0003d00001d87983 */ /* 0x000ee20000300800 */
[----:B------:R-:W-:Y:S02]  /*57e0*/  IMAD.MOV.U32 R169, RZ, RZ, R217 ;  /* 0x000000ffffa97224 */ /* 0x000fe400078e00d9 */
[----:B------:R-:W-:Y:S01]  /*57f0*/  IMAD.MOV.U32 R171, RZ, RZ, R219 ;  /* 0x000000ffffab7224 */ /* 0x000fe200078e00db */
[----:B------:R-:W3:Y:S01]  /*5800*/  LDL.LU R217, [R1+0x3cc] ;  /* 0x0003cc0001d97983 */ /* 0x000ee20000300800 */
[----:B------:R-:W-:-:S03]  /*5810*/  IMAD.MOV.U32 R173, RZ, RZ, R221 ;  /* 0x000000ffffad7224 */ /* 0x000fc600078e00dd */
[----:B------:R-:W3:Y:S01]  /*5820*/  LDL.LU R218, [R1+0x3c8] ;  /* 0x0003c80001da7983 */ /* 0x000ee20000300800 */
[----:B------:R-:W-:-:S03]  /*5830*/  UMOV UR21, UR5 ;  /* 0x0000000500157c82 */ /* 0x000fc60008000000 */
[----:B------:R-:W3:Y:S01]  /*5840*/  LDL.LU R219, [R1+0x3c4] ;  /* 0x0003c40001db7983 */ /* 0x000ee20000300800 */
[----:B------:R-:W-:Y:S02]  /*5850*/  WARPGROUP.DEPBAR.LE gsb0, 0x0 ;  /* 0x00008000000079c5 */ /* 0x000fe40000010000 */
[----:B------:R-:W-:Y:S01]  /*5860*/  WARPGROUP.ARRIVE ;  /* 0x00000000000079c5 */ /* 0x000fe20000000000 */
[----:B------:R-:W3:Y:S01]  /*5870*/  LDL.LU R220, [R1+0x3c0] ;  /* 0x0003c00001dc7983 */ /* 0x000ee20000300800 */
[----:B------:R-:W-:-:S03]  /*5880*/  IMAD.MOV.U32 R175, RZ, RZ, R223 ;  /* 0x000000ffffaf7224 */ /* 0x000fc600078e00df */
[----:B------:R-:W3:Y:S01]  /*5890*/  LDL.LU R221, [R1+0x3bc] ;  /* 0x0003bc0001dd7983 */ /* 0x000ee20000300800 */
[----:B------:R-:W-:Y:S01]  /*58a0*/  IMAD.MOV.U32 R176, RZ, RZ, R224 ;  /* 0x000000ffffb07224 */ /* 0x000fe200078e00e0 */
[----:B------:R-:W-:Y:S02]  /*58b0*/  HGMMA.64x32x16.F32.BF16 R40, gdesc[UR20], R40, gsb0 ;  /* 0x00600000142879f0 */ /* 0x000fe40008001828 */
[----:B------:R-:W3:Y:S01]  /*58c0*/  LDL.LU R222, [R1+0x3b8] ;  /* 0x0003b80001de7983 */ /* 0x000ee20000300800 */
[----:B------:R-:W-:-:S03]  /*58d0*/  IMAD.MOV.U32 R177, RZ, RZ, R225 ;  /* 0x000000ffffb17224 */ /* 0x000fc600078e00e1 */
        /* <DEDUP_REMOVED lines=12> */
[----:B------:R-:W3:Y:S04]  /*59a0*/  LDL.LU R229, [R1+0x39c] ;  /* 0x00039c0001e57983 */ /* 0x000ee80000300800 */
[----:B------:R-:W3:Y:S04]  /*59b0*/  LDL.LU R230, [R1+0x398] ;  /* 0x0003980001e67983 */ /* 0x000ee80000300800 */
[----:B------:R-:W3:Y:S04]  /*59c0*/  LDL.LU R231, [R1+0x394] ;  /* 0x0003940001e77983 */ /* 0x000ee80000300800 */
[----:B------:R-:W-:Y:S04]  /*59d0*/  STL.64 [R1+0x2a0], R118 ;  /* 0x0002a07601007387 */ /* 0x000fe80000100a00 */
[----:B------:R-:W-:Y:S04]  /*59e0*/  STL.64 [R1+0x298], R116 ;  /* 0x0002987401007387 */ /* 0x000fe80000100a00 */
[----:B------:R-:W-:Y:S04]  /*59f0*/  STL.64 [R1+0x290], R114 ;  /* 0x0002907201007387 */ /* 0x000fe80000100a00 */
[----:B------:R-:W-:Y:S04]  /*5a00*/  STL.64 [R1+0x288], R112 ;  /* 0x0002887001007387 */ /* 0x000fe80000100a00 */
[----:B------:R-:W-:Y:S04]  /*5a10*/  STL.64 [R1+0x280], R110 ;  /* 0x0002806e01007387 */ /* 0x000fe80000100a00 */
[----:B------:R-:W-:Y:S01]  /*5a20*/  STL.64 [R1+0x278], R108 ;  /* 0x0002786c01007387 */ /* 0x000fe20000100a00 */
[----:B------:R-:W-:-:S03]  /*5a30*/  WARPGROUP.DEPBAR.LE gsb0, 0x0 ;  /* 0x00008000000079c5 */ /* 0x000fc60000010000 */
        /* <DEDUP_REMOVED lines=10> */
[----:B0-----:R-:W3:Y:S04]  /*5ae0*/  LDL.LU.64 R40, [R1+0xc0] ;  /* 0x0000c00001287983 */ /* 0x001ee80000300a00 */
[----:B------:R-:W3:Y:S04]  /*5af0*/  LDL.LU.64 R42, [R1+0xc8] ;  /* 0x0000c800012a7983 */ /* 0x000ee80000300a00 */
[----:B------:R-:W3:Y:S04]  /*5b00*/  LDL.LU.64 R44, [R1+0xd0] ;  /* 0x0000d000012c7983 */ /* 0x000ee80000300a00 */
[----:B------:R-:W3:Y:S04]  /*5b10*/  LDL.LU.64 R46, [R1+0xd8] ;  /* 0x0000d800012e7983 */ /* 0x000ee80000300a00 */
[----:B------:R-:W3:Y:S04]  /*5b20*/  LDL.LU.64 R48, [R1+0xe0] ;  /* 0x0000e00001307983 */ /* 0x000ee80000300a00 */
[----:B------:R-:W3:Y:S04]  /*5b30*/  LDL.LU.64 R50, [R1+0xe8] ;  /* 0x0000e80001327983 */ /* 0x000ee80000300a00 */
[----:B------:R-:W3:Y:S04]  /*5b40*/  LDL.LU.64 R52, [R1+0xf0] ;  /* 0x0000f00001347983 */ /* 0x000ee80000300a00 */
[----:B------:R-:W3:Y:S01]  /*5b50*/  LDL.LU.64 R54, [R1+0xf8] ;  /* 0x0000f80001367983 */ /* 0x000ee20000300a00 */
[----:B------:R-:W-:Y:S01]  /*5b60*/  UIADD3 UR8, UR26, 0x600, URZ ;  /* 0x000006001a087890 */ /* 0x000fe2000fffe03f */
[----:B------:R-:W-:Y:S01]  /*5b70*/  WARPGROUP.ARRIVE ;  /* 0x00000000000079c5 */ /* 0x000fe20000000000 */
[----:B------:R-:W-:-:S05]  /*5b80*/  UMOV UR21, 0x80000020 ;  /* 0x8000002000157882 */ /* 0x000fca0000000000 */
[----:B------:R-:W-:Y:S02]  /*5b90*/  UMOV UR20, UR8 ;  /* 0x0000000800147c82 */ /* 0x000fe40008000000 */
[----:B------:R-:W-:Y:S01]  /*5ba0*/  HGMMA.64x32x16.F32.BF16 R24, gdesc[UR20], R24, gsb0 ;  /* 0x00600000141879f0 */ /* 0x000fe20008001818 */
[----:B------:R-:W-:Y:S01]  /*5bb0*/  UMOV UR16, UR20 ;  /* 0x0000001400107c82 */ /* 0x000fe20008000000 */
[----:B------:R-:W-:Y:S01]  /*5bc0*/  UMOV UR17, UR21 ;  /* 0x0000001500117c82 */ /* 0x000fe20008000000 */
[----:B------:R-:W-:Y:S02]  /*5bd0*/  WARPGROUP.DEPBAR.LE gsb0, 0x0 ;  /* 0x00008000000079c5 */ /* 0x000fe40000010000 */
[----:B----4-:R-:W-:-:S06]  /*5be0*/  WARPGROUP.ARRIVE ;  /* 0x00000000000079c5 */ /* 0x010fcc0000000000 */
[----:B------:R-:W-:Y:S01]  /*5bf0*/  HGMMA.64x32x16.F32.BF16 R88, gdesc[UR16], R88, gsb0 ;  /* 0x00600000105879f0 */ /* 0x000fe20008001858 */
[----:B------:R-:W-:Y:S01]  /*5c00*/  UMOV UR12, UR20 ;  /* 0x00000014000c7c82 */ /* 0x000fe20008000000 */
[----:B------:R-:W-:Y:S01]  /*5c10*/  UMOV UR13, UR21 ;  /* 0x00000015000d7c82 */ /* 0x000fe20008000000 */
[----:B------:R-:W-:Y:S02]  /*5c20*/  WARPGROUP.DEPBAR.LE gsb0, 0x0 ;  /* 0x00008000000079c5 */ /* 0x000fe40000010000 */
[----:B--2---:R-:W-:-:S06]  /*5c30*/  WARPGROUP.ARRIVE ;  /* 0x00000000000079c5 */ /* 0x004fcc0000000000 */
[----:B------:R-:W-:Y:S01]  /*5c40*/  HGMMA.64x32x16.F32.BF16 R152, gdesc[UR12], R152, gsb0 ;  /* 0x006000000c9879f0 */ /* 0x000fe20008001898 */
[----:B------:R-:W-:Y:S01]  /*5c50*/  UMOV UR8, UR20 ;  /* 0x0000001400087c82 */ /* 0x000fe20008000000 */
[----:B------:R-:W-:Y:S01]  /*5c60*/  UMOV UR9, UR21 ;  /* 0x0000001500097c82 */ /* 0x000fe20008000000 */
[----:B------:R-:W-:Y:S02]  /*5c70*/  WARPGROUP.DEPBAR.LE gsb0, 0x0 ;  /* 0x00008000000079c5 */ /* 0x000fe40000010000 */
[----:B---3--:R-:W-:-:S06]  /*5c80*/  WARPGROUP.ARRIVE ;  /* 0x00000000000079c5 */ /* 0x008fcc0000000000 */
        /* <DEDUP_REMOVED lines=22> */
[----:B------:R-:W-:Y:S02]  /*5df0*/  UIADD3 UR4, UR26, 0x2, URZ ;  /* 0x000000021a047890 */ /* 0x000fe4000fffe03f */
[----:B------:R-:W-:Y:S01]  /*5e00*/  UIADD3 UR12, UR27, 0x2, URZ ;  /* 0x000000021b0c7890 */ /* 0x000fe2000fffe03f */
[----:B------:R-:W-:Y:S01]  /*5e10*/  UMOV UR5, 0x80000020 ;  /* 0x8000002000057882 */ /* 0x000fe20000000000 */
[----:B------:R-:W-:-:S05]  /*5e20*/  UMOV UR7, 0x80000020 ;  /* 0x8000002000077882 */ /* 0x000fca0000000000 */
[----:B------:R-:W-:Y:S01]  /*5e30*/  UMOV UR6, UR12 ;  /* 0x0000000c00067c82 */ /* 0x000fe20008000000 */
[----:B------:R-:W-:Y:S02]  /*5e40*/  WARPGROUP.DEPBAR.LE gsb0, 0x0 ;  /* 0x00008000000079c5 */ /* 0x000fe40000010000 */
[----:B------:R-:W-:-:S06]  /*5e50*/  WARPGROUP.ARRIVE ;  /* 0x00000000000079c5 */ /* 0x000fcc0000000000 */
[----:B------:R-:W-:Y:S01]  /*5e60*/  HGMMA.64x32x16.F32.BF16 R104, gdesc[UR4], R104, gsb0 ;  /* 0x00600000046879f0 */ /* 0x000fe20008001868 */
[----:B------:R-:W-:Y:S01]  /*5e70*/  UIADD3 UR10, UR27, 0x82, URZ ;  /* 0x000000821b0a7890 */ /* 0x000fe2000fffe03f */
[----:B------:R-:W-:Y:S01]  /*5e80*/  UMOV UR8, UR4 ;  /* 0x0000000400087c82 */ /* 0x000fe20008000000 */
[----:B------:R-:W-:Y:S01]  /*5e90*/  UMOV UR9, UR5 ;  /* 0x0000000500097c82 */ /* 0x000fe20008000000 */
[----:B------:R-:W-:Y:S01]  /*5ea0*/  UMOV UR11, 0x80000020 ;  /* 0x80000020000b7882 */ /* 0x000fe20000000000 */
[----:B------:R-:W-:Y:S02]  /*5eb0*/  WARPGROUP.DEPBAR.LE gsb0, 0x0 ;  /* 0x00008000000079c5 */ /* 0x000fe40000010000 */
[----:B------:R-:W-:-:S06]  /*5ec0*/  WARPGROUP.ARRIVE ;  /* 0x00000000000079c5 */ /* 0x000fcc0000000000 */
[----:B------:R-:W-:Y:S01]  /*5ed0*/  HGMMA.64x32x16.F32.BF16 R168, gdesc[UR8], R168, gsb0 ;  /* 0x0060000008a879f0 */ /* 0x000fe200080018a8 */
[----:B------:R0:W-:Y:S04]  /*5ee0*/  STL.64 [R1+0x180], R104 ;  /* 0x0001806801007387 */ /* 0x0001e80000100a00 */
[----:B------:R1:W-:Y:S04]  /*5ef0*/  STL.64 [R1+0x188], R106 ;  /* 0x0001886a01007387 */ /* 0x0003e80000100a00 */
[----:B------:R-:W-:Y:S04]  /*5f00*/  STL.64 [R1+0x190], R108 ;  /* 0x0001906c01007387 */ /* 0x000fe80000100a00 */
[----:B------:R-:W-:Y:S04]  /*5f10*/  STL.64 [R1+0x198], R110 ;  /* 0x0001986e01007387 */ /* 0x000fe80000100a00 */
[----:B------:R-:W-:Y:S04]  /*5f20*/  STL.64 [R1+0x1a0], R112 ;  /* 0x0001a07001007387 */ /* 0x000fe80000100a00 */
[----:B------:R-:W-:Y:S04]  /*5f30*/  STL.64 [R1+0x1a8], R114 ;  /* 0x0001a87201007387 */ /* 0x000fe80000100a00 */
[----:B------:R-:W-:Y:S04]  /*5f40*/  STL.64 [R1+0x1b0], R116 ;  /* 0x0001b07401007387 */ /* 0x000fe80000100a00 */
[----:B------:R-:W-:Y:S01]  /*5f50*/  STL.64 [R1+0x1b8], R118 ;  /* 0x0001b87601007387 */ /* 0x000fe20000100a00 */
[----:B0-----:R-:W-:-:S02]  /*5f60*/  IMAD.MOV.U32 R104, RZ, RZ, R200 ;  /* 0x000000ffff687224 */ /* 0x001fc400078e00c8 */
[----:B------:R-:W-:Y:S02]  /*5f70*/  IMAD.MOV.U32 R105, RZ, RZ, R201 ;  /* 0x000000ffff697224 */ /* 0x000fe400078e00c9 */
[----:B-1----:R-:W-:Y:S01]  /*5f80*/  IMAD.MOV.U32 R106, RZ, RZ, R202 ;  /* 0x000000ffff6a7224 */ /* 0x002fe200078e00ca */
[----:B------:R-:W-:Y:S02]  /*5f90*/  WARPGROUP.DEPBAR.LE gsb0, 0x0 ;  /* 0x00008000000079c5 */ /* 0x000fe40000010000 */
        /* <DEDUP_REMOVED lines=8> */
[----:B-1----:R-:W-:-:S03]  /*6020*/  IMAD.MOV.U32 R170, RZ, RZ, R85 ;  /* 0x000000ffffaa7224 */ /* 0x002fc600078e0055 */
[----:B------:R1:W-:Y:S01]  /*6030*/  STL.64 [R1+0xb0], R180 ;  /* 0x0000b0b401007387 */ /* 0x0003e20000100a00 */
[----:B------:R-:W-:-:S03]  /*6040*/  IMAD.MOV.U32 R171, RZ, RZ, R86 ;  /* 0x000000ffffab7224 */ /* 0x000fc600078e0056 */
[----:B------:R1:W-:Y:S01]  /*6050*/  STL.64 [R1+0xb8], R182 ;  /* 0x0000b8b601007387 */ /* 0x0003e20000100a00 */
[----:B--2---:R-:W-:-:S03]  /*6060*/  IMAD.MOV.U32 R172, RZ, RZ, R87 ;  /* 0x000000ffffac7224 */ /* 0x004fc600078e0057 */
[----:B------:R-:W2:Y:S01]  /*6070*/  LDL.LU R83, [R1+0x390] ;  /* 0x0003900001537983 */ /* 0x000ea20000300800 */
[----:B------:R-:W-:-:S03]  /*6080*/  IMAD.MOV.U32 R173, RZ, RZ, R136 ;  /* 0x000000ffffad7224 */ /* 0x000fc600078e0088 */
[----:B------:R-:W2:Y:S01]  /*6090*/  LDL.LU R84, [R1+0x38c] ;  /* 0x00038c0001547983 */ /* 0x000ea20000300800 */
[----:B---3--:R-:W-:-:S03]  /*60a0*/  IMAD.MOV.U32 R174, RZ, RZ, R137 ;  /* 0x000000ffffae7224 */ /* 0x008fc600078e0089 */
[----:B------:R-:W2:Y:S01]  /*60b0*/  LDL.LU R85, [R1+0x388] ;  /* 0x0003880001557983 */ /* 0x000ea20000300800 */
[----:B------:R-:W-:-:S03]  /*60c0*/  IMAD.MOV.U32 R175, RZ, RZ, R138 ;  /* 0x000000ffffaf7224 */ /* 0x000fc600078e008a */
[----:B------:R-:W2:Y:S01]  /*60d0*/  LDL.LU R86, [R1+0x384] ;  /* 0x0003840001567983 */ /* 0x000ea20000300800 */
[----:B0-----:R-:W-:-:S03]  /*60e0*/  IMAD.MOV.U32 R176, RZ, RZ, R139 ;  /* 0x000000ffffb07224 */ /* 0x001fc600078e008b */
[----:B------:R-:W2:Y:S01]  /*60f0*/  LDL.LU R87, [R1+0x380] ;  /* 0x0003800001577983 */ /* 0x000ea20000300800 */
[----:B------:R-:W-:-:S03]  /*6100*/  IMAD.MOV.U32 R177, RZ, RZ, R140 ;  /* 0x000000ffffb17224 */ /* 0x000fc600078e008c */
[----:B------:R-:W3:Y:S01]  /*6110*/  LDL.LU R136, [R1+0x37c] ;  /* 0x00037c0001887983 */ /* 0x000ee20000300800 */
[----:B----4-:R-:W-:-:S03]  /*6120*/  IMAD.MOV.U32 R178, RZ, RZ, R141 ;  /* 0x000000ffffb27224 */ /* 0x010fc600078e008d */
[----:B------:R-:W3:Y:S01]  /*6130*/  LDL.LU R137, [R1+0x378] ;  /* 0x0003780001897983 */ /* 0x000ee20000300800 */
[----:B------:R-:W-:-:S03]  /*6140*/  IMAD.MOV.U32 R179, RZ, RZ, R142 ;  /* 0x000000ffffb37224 */ /* 0x000fc600078e008e */
[----:B------:R-:W3:Y:S01]  /*6150*/  LDL.LU R138, [R1+0x374] ;  /* 0x00037400018a7983 */ /* 0x000ee20000300800 */
[----:B-1----:R-:W-:-:S03]  /*6160*/  IMAD.MOV.U32 R180, RZ, RZ, R143 ;  /* 0x000000ffffb47224 */ /* 0x002fc600078e008f */
        /* <DEDUP_REMOVED lines=9> */
[----:B------:R-:W3:Y:S01]  /*6200*/  LDL.LU R145, [R1+0x358] ;  /* 0x0003580001917983 */ /* 0x000ee20000300800 */
[----:B------:R-:W-:-:S03]  /*6210*/  IMAD.MOV.U32 R107, RZ, RZ, R203 ;  /* 0x000000ffff6b7224 */ /* 0x000fc600078e00cb */
[----:B------:R-:W3:Y:S01]  /*6220*/  LDL.LU R146, [R1+0x354] ;  /* 0x0003540001927983 */ /* 0x000ee20000300800 */
[----:B------:R-:W-:-:S03]  /*6230*/  IMAD.MOV.U32 R108, RZ, RZ, R204 ;  /* 0x000000ffff6c7224 */ /* 0x000fc600078e00cc */
[----:B------:R-:W4:Y:S01]  /*6240*/  LDL.LU R200, [R1+0x350] ;  /* 0x0003500001c87983 */ /* 0x000f220000300800 */
        /* <DEDUP_REMOVED lines=21> */
[----:B------:R-:W4:Y:S04]  /*63a0*/  LDL.LU R211, [R1+0x324] ;  /* 0x0003240001d37983 */ /* 0x000f280000300800 */
        /* <DEDUP_REMOVED lines=8> */
[----:B------:R-:W-:-:S02]  /*6430*/  IMAD.MOV.U32 R22, RZ, RZ, R40 ;  /* 0x000000ffff167224 */ /* 0x000fc400078e0028 */
[----:B------:R-:W-:Y:S01]  /*6440*/  IMAD.MOV.U32 R21, RZ, RZ, R41 ;  /* 0x000000ffff157224 */ /* 0x000fe200078e0029 */
[----:B------:R-:W2:Y:S01]  /*6450*/  LDL.LU R40, [R1+0x40] ;  /* 0x0000400001287983 */ /* 0x000ea20000300800 */
[----:B------:R-:W-:Y:S02]  /*6460*/  IMAD.MOV.U32 R20, RZ, RZ, R42 ;  /* 0x000000ffff147224 */ /* 0x000fe400078e002a */
[----:B------:R-:W-:Y:S01]  /*6470*/  IMAD.MOV.U32 R19, RZ, RZ, R43 ;  /* 0x000000ffff137224 */ /* 0x000fe200078e002b */
[----:B------:R-:W2:Y:S01]  /*6480*/  LDL.LU R41, [R1+0x44] ;  /* 0x0000440001297983 */ /* 0x000ea20000300800 */
[----:B------:R-:W-:-:S03]  /*6490*/  IMAD.MOV.U32 R18, RZ, RZ, R44 ;  /* 0x000000ffff127224 */ /* 0x000fc600078e002c */
        /* <DEDUP_REMOVED lines=22> */
[----:B------:R-:W2:Y:S04]  /*6600*/  LDL.LU R53, [R1+0x74] ;  /* 0x0000740001357983 */ /* 0x000ea80000300800 */
[----:B------:R-:W2:Y:S04]  /*6610*/  LDL.LU R54, [R1+0x78] ;  /* 0x0000780001367983 */ /* 0x000ea80000300800 */
[----:B------:R-:W2:Y:S01]  /*6620*/  LDL.LU R55, [R1+0x7c] ;  /* 0x00007c0001377983 */ /* 0x000ea20000300800 */
[----:B----4-:R-:W-:-:S06]  /*6630*/  WARPGROUP.ARRIVE ;  /* 0x00000000000079c5 */ /* 0x010fcc0000000000 */
        /* <DEDUP_REMOVED lines=12> */
[----:B----4-:R-:W-:Y:S02]  /*6700*/  IMAD.MOV.U32 R200, RZ, RZ, R147 ;  /* 0x000000ffffc87224 */ /* 0x010fe400078e0093 */
[----:B------:R-:W3:Y:S01]  /*6710*/  LDL.LU R147, [R1+0x310] ;  /* 0x0003100001937983 */ /* 0x000ee20000300800 */
[----:B------:R-:W-:Y:S02]  /*6720*/  IMAD.MOV.U32 R201, RZ, RZ, R148 ;  /* 0x000000ffffc97224 */ /* 0x000fe400078e0094 */
[----:B------:R-:W-:Y:S01]  /*6730*/  IMAD.MOV.U32 R203, RZ, RZ, R150 ;  /* 0x000000ffffcb7224 */ /* 0x000fe200078e0096 */
[----:B------:R-:W3:Y:S04]  /*6740*/  LDL.LU R148, [R1+0x30c] ;  /* 0x00030c0001947983 */ /* 0x000ee80000300800 */
[----:B------:R-:W3:Y:S04]  /*6750*/  LDL.LU R149, [R1+0x308] ;  /* 0x0003080001957983 */ /* 0x000ee80000300800 */
[----:B------:R-:W3:Y:S04]  /*6760*/  LDL.LU R150, [R1+0x304] ;  /* 0x0003040001967983 */ /* 0x000ee80000300800 */
[----:B------:R-:W3:Y:S01]  /*6770*/  LDL.LU R151, [R1+0x300] ;  /* 0x0003000001977983 */ /* 0x000ee20000300800 */
        /* <DEDUP_REMOVED lines=198> */
[----:B------:R-:W-:Y:S01]  /*73e0*/  BPT.TRAP 0x1 ;  /* 0x000000040000795c */ /* 0x000fe20000300000 */
.L_x_23:
[----:B------:R-:W-:Y:S02]  /*73f0*/  UISETP.GT.U32.AND UP0, UPT, UR38, 0x1, UPT ;  /* 0x000000012600788c */ /* 0x000fe4000bf04070 */
[----:B------:R-:W-:-:S04]  /*7400*/  ULEA UR4, UR24, UR42, 0x3 ;  /* 0x0000002a18047291 */ /* 0x000fc8000f8e183f */
[----:B------:R-:W-:Y:S01]  /*7410*/  UIADD3 UR4, UR4, 0x28, URZ ;  /* 0x0000002804047890 */ /* 0x000fe2000fffe03f */
[----:B------:R-:W-:-:S03]  /*7420*/  PLOP3.LUT P1, PT, PT, PT, UP0, 0x80, 0x0 ;  /* 0x000000000000781c */ /* 0x000fc60003f2f008 */
[----:B------:R-:W-:-:S09]  /*7430*/  UPRMT UR4, URZ, 0x654, UR4 ;  /* 0x000006543f047896 */ /* 0x000fd20008000004 */
[----:B------:R-:W-:Y:S01]  /*7440*/  SYNCS.ARRIVE.TRANS64.RED.A1T0 RZ, [UR4], RZ ;  /* 0x000000ffffff79a7 */ /* 0x000fe20008100404 */
[----:B------:R-:W-:Y:S05]  /*7450*/  @P1 BRA `(.L_x_24) ;  /* 0x0000000000041947 */ /* 0x000fea0003800000 */
[----:B------:R-:W-:Y:S01]  /*7460*/  BPT.TRAP 0x1 ;  /* 0x000000040000795c */ /* 0x000fe20000300000 */
.L_x_24:
[----:B------:R-:W-:Y:S01]  /*7470*/  UIADD3 UR25, UR25, 0x1, URZ ;  /* 0x0000000119197890 */ /* 0x000fe2000fffe03f */
[C---:B-----5:R-:W-:Y:S01]  /*7480*/  ISETP.GT.AND P1, PT, R0.reuse, 0x1, PT ;  /* 0x000000010000780c */ /* 0x060fe20003f24270 */
[----:B------:R-:W-:Y:S01]  /*7490*/  UIADD3 UR24, UR24, 0x1, URZ ;  /* 0x0000000118187890 */ /* 0x000fe2000fffe03f */
[----:B------:R-:W-:Y:S01]  /*74a0*/  VIADD R0, R0, 0xffffffff ;  /* 0xffffffff00007836 */ /* 0x000fe20000000000 */
[----:B------:R-:W-:Y:S02]  /*74b0*/  UISETP.NE.AND UP0, UPT, UR25, 0x5, UPT ;  /* 0x000000051900788c */ /* 0x000fe4000bf05270 */
[----:B------:R-:W-:Y:S02]  /*74c0*/  UISETP.NE.AND UP1, UPT, UR24, 0x5, UPT ;  /* 0x000000051800788c */ /* 0x000fe4000bf25270 */
[----:B------:R-:W-:Y:S02]  /*74d0*/  USEL UR4, URZ, 0x1, UP0 ;  /* 0x000000013f047887 */ /* 0x000fe40008000000 */
[----:B------:R-:W-:-:S02]  /*74e0*/  USEL UR25, UR25, URZ, UP0 ;  /* 0x0000003f19197287 */ /* 0x000fc40008000000 */
[----:B------:R-:W-:Y:S02]  /*74f0*/  USEL UR24, UR24, URZ, UP1 ;  /* 0x0000003f18187287 */ /* 0x000fe40008800000 */
[----:B------:R-:W-:Y:S01]  /*7500*/  LOP3.LUT R3, R3, UR4, RZ, 0x3c, !PT ;  /* 0x0000000403037c12 */ /* 0x000fe2000f8e3cff */
[----:B------:R-:W-:Y:S09]  /*7510*/  @P1 BRA `(.L_x_25) ;  /* 0xffffffcc00781947 */ /* 0x000ff2000383ffff */
.L_x_18:
[----:B------:R-:W1:Y:S02]  /*7520*/  LDC R0, c[0x0][0x28c] ;  /* 0x0000a300ff007b82 */ /* 0x000e640000000800 */
[----:B-1----:R-:W-:-:S13]  /*7530*/  ISETP.GE.AND P1, PT, R0, 0x1, PT ;  /* 0x000000010000780c */ /* 0x002fda0003f26270 */
[----:B------:R-:W-:Y:S05]  /*7540*/  @!P1 BRA `(.L_x_26) ;  /* 0x0000000000389947 */ /* 0x000fea0003800000 */
[----:B------:R-:W-:Y:S05]  /*7550*/  @!P0 BRA `(.L_x_27) ;  /* 0x0000000000048947 */ /* 0x000fea0003800000 */
[----:B------:R-:W-:Y:S01]  /*7560*/  BPT.TRAP 0x1 ;  /* 0x000000040000795c */ /* 0x000fe20000300000 */
.L_x_27:
[----:B-----5:R-:W-:Y:S01]  /*7570*/  VIADD R0, R5, UR37 ;  /* 0x0000002505007c36 */ /* 0x020fe20008000000 */
[----:B------:R-:W-:-:S03]  /*7580*/  UISETP.GT.U32.AND UP0, UPT, UR38, 0x1, UPT ;  /* 0x000000012600788c */ /* 0x000fc6000bf04070 */
[----:B------:R-:W-:-:S03]  /*7590*/  IMAD.WIDE.U32 R4, R0, -0x33333333, RZ ;  /* 0xcccccccd00047825 */ /* 0x000fc600078e00ff */
[----:B------:R-:W-:Y:S02]  /*75a0*/  PLOP3.LUT P0, PT, PT, PT, UP0, 0x80, 0x0 ;  /* 0x000000000000781c */ /* 0x000fe40003f0f008 */
[----:B------:R-:W-:-:S05]  /*75b0*/  SHF.R.U32.HI R4, RZ, 0x2, R5 ;  /* 0x00000002ff047819 */ /* 0x000fca0000011605 */
[----:B------:R-:W-:-:S05]  /*75c0*/  IMAD R0, R4, -0x5, R0 ;  /* 0xfffffffb04007824 */ /* 0x000fca00078e0200 */
[----:B------:R-:W-:-:S05]  /*75d0*/  LEA R0, R0, UR42, 0x3 ;  /* 0x0000002a00007c11 */ /* 0x000fca000f8e18ff */
[----:B------:R-:W-:-:S05]  /*75e0*/  VIADD R0, R0, 0x28 ;  /* 0x0000002800007836 */ /* 0x000fca0000000000 */
[----:B------:R-:W-:-:S04]  /*75f0*/  PRMT R0, RZ, 0x654, R0 ;  /* 0x00000654ff007816 */ /* 0x000fc80000000000 */
[----:B------:R1:W-:Y:S01]  /*7600*/  SYNCS.ARRIVE.TRANS64.RED.A1T0 RZ, [R0+URZ], RZ ;  /* 0x000000ff00ff79a7 */ /* 0x0003e2000810043f */
[----:B------:R-:W-:Y:S05]  /*7610*/  @P0 BRA `(.L_x_26) ;  /* 0x0000000000040947 */ /* 0x000fea0003800000 */
[----:B------:R-:W-:Y:S01]  /*7620*/  BPT.TRAP 0x1 ;  /* 0x000000040000795c */ /* 0x000fe20000300000 */
.L_x_26:
[----:B-1----:R-:W1:Y:S01]  /*7630*/  S2R R0, SR_TID.X ;  /* 0x0000000000007919 */ /* 0x002e620000002100 */
[----:B------:R-:W-:Y:S02]  /*7640*/  UIMAD UR43, UR43, 0xa0, URZ ;  /* 0x000000a02b2b78a4 */ /* 0x000fe4000f8e023f */
[----:B------:R-:W-:Y:S01]  /*7650*/  UIMAD.WIDE UR6, UR44, 0x200, URZ ;  /* 0x000002002c0678a5 */ /* 0x000fe2000f8e023f */
[----:B------:R-:W2:Y:S01]  /*7660*/  S2R R6, SR_TID.X ;  /* 0x0000000000067919 */ /* 0x000ea20000002100 */
[----:B------:R-:W-:Y:S02]  /*7670*/  USHF.R.S32.HI UR10, URZ, 0x1f, UR40 ;  /* 0x0000001f3f0a7899 */ /* 0x000fe40008011428 */
[----:B------:R-:W-:Y:S01]  /*7680*/  IMAD.U32 R10, RZ, RZ, UR43 ;  /* 0x0000002bff0a7e24 */ /* 0x000fe2000f8e00ff */
[----:B------:R-:W-:Y:S01]  /*7690*/  ULDC.64 UR8, c[0x0][0x5d0] ;  /* 0x0001740000087ab9 */ /* 0x000fe20000000a00 */
[----:B------:R-:W-:Y:S02]  /*76a0*/  USHF.L.U32 UR44, UR44, 0x9, URZ ;  /* 0x000000092c2c7899 */ /* 0x000fe4000800063f */
[----:B------:R-:W-:-:S02]  /*76b0*/  UIMAD UR4, UR10, UR8, URZ ;  /* 0x000000080a0472a4 */ /* 0x000fc4000f8e023f */
[----:B------:R-:W-:Y:S02]  /*76c0*/  UIADD3 UR37, UR41, UR37, URZ ;  /* 0x0000002529257290 */ /* 0x000fe4000fffe03f */
[----:B------:R-:W-:Y:S02]  /*76d0*/  UIMAD UR4, UR40, UR9, UR4 ;  /* 0x00000009280472a4 */ /* 0x000fe4000f8e0204 */
[----:B------:R-:W-:Y:S02]  /*76e0*/  UISETP.GT.U32.AND UP1, UPT, UR37, 0x4, UPT ;  /* 0x000000042500788c */ /* 0x000fe4000bf24070 */
[----:B------:R-:W-:Y:S02]  /*76f0*/  UISETP.GE.U32.AND UP2, UPT, UR41, 0x5, UPT ;  /* 0x000000052900788c */ /* 0x000fe4000bf46070 */
[----:B------:R-:W-:Y:S01]  /*7700*/  UISETP.LT.U32.AND UP1, UPT, UR41, 0x5, UP1 ;  /* 0x000000052900788c */ /* 0x000fe20008f21070 */
[----:B-1----:R-:W-:-:S04]  /*7710*/  SHF.R.U32.HI R3, RZ, 0x7, R0 ;  /* 0x00000007ff037819 */ /* 0x002fc80000011600 */
[----:B------:R-:W-:Y:S01]  /*7720*/  LOP3.LUT R3, R3, 0x1, RZ, 0xc0, !PT ;  /* 0x0000000103037812 */ /* 0x000fe200078ec0ff */
[C---:B--2---:R-:W-:Y:S01]  /*7730*/  IMAD.SHL.U32 R11, R6.reuse, 0x2, RZ ;  /* 0x00000002060b7824 */ /* 0x044fe200078e00ff */
[----:B------:R-:W-:Y:S02]  /*7740*/  SHF.R.U32.HI R0, RZ, 0x2, R6 ;  /* 0x00000002ff007819 */ /* 0x000fe40000011606 */
[----:B------:R-:W-:Y:S01]  /*7750*/  LOP3.LUT R4, R6, 0x60, RZ, 0xc0, !PT ;  /* 0x0000006006047812 */ /* 0x000fe200078ec0ff */
[----:B------:R-:W-:Y:S01]  /*7760*/  IMAD.SHL.U32 R12, R3, 0x40, RZ ;  /* 0x00000040030c7824 */ /* 0x000fe200078e00ff */
[----:B------:R-:W-:Y:S02]  /*7770*/  LOP3.LUT R0, R0, 0x7, RZ, 0xc0, !PT ;  /* 0x0000000700007812 */ /* 0x000fe400078ec0ff */
[----:B------:R-:W-:Y:S02]  /*7780*/  SHF.R.U32.HI R4, RZ, 0x1, R4 ;  /* 0x00000001ff047819 */ /* 0x000fe40000011604 */
[----:B------:R-:W-:-:S02]  /*7790*/  LOP3.LUT R12, R12, 0x40, R0, 0xe2, !PT ;  /* 0x000000400c0c7812 */ /* 0x000fc400078ee200 */
[----:B------:R-:W-:Y:S02]  /*77a0*/  LOP3.LUT R10, R10, 0x6, R11, 0xf8, !PT ;  /* 0x000000060a0a7812 */ /* 0x000fe400078ef80b */
[----:B------:R-:W-:Y:S02]  /*77b0*/  IADD3 R0, RZ, -R4, -R0 ;  /* 0x80000004ff007210 */ /* 0x000fe40007ffe800 */
[----:B------:R-:W-:Y:S01]  /*77c0*/  LOP3.LUT R12, R12, UR6, R4, 0xfe, !PT ;  /* 0x000000060c0c7c12 */ /* 0x000fe2000f8efe04 */
[----:B------:R-:W-:Y:S01]  /*77d0*/  IMAD.U32 R4, RZ, RZ, UR8 ;  /* 0x00000008ff047e24 */ /* 0x000fe2000f8e00ff */
[----:B------:R-:W-:Y:S01]  /*77e0*/  SHF.R.S32.HI R11, RZ, 0x1f, R10 ;  /* 0x0000001fff0b7819 */ /* 0x000fe2000001140a */
[----:B------:R-:W-:Y:S01]  /*77f0*/  ULDC UR8, c[0x0][0x284] ;  /* 0x0000a10000087ab9 */ /* 0x000fe20000000800 */
[----:B------:R-:W-:Y:S02]  /*7800*/  IMAD R0, R3, -0x40, R0 ;  /* 0xffffffc003007824 */ /* 0x000fe400078e0200 */
[----:B------:R-:W-:-:S02]  /*7810*/  IMAD.U32 R3, RZ, RZ, UR8 ;  /* 0x00000008ff037e24 */ /* 0x000fc4000f8e00ff */
[----:B-----5:R-:W-:-:S03]  /*7820*/  IMAD.WIDE.U32 R4, R4, UR40, R10 ;  /* 0x0000002804047c25 */ /* 0x020fc6000f8e000a */
[----:B------:R-:W-:Y:S01]  /*7830*/  IADD3 R0, R3, -UR44, R0 ;  /* 0x8000002c03007c10 */ /* 0x000fe2000fffe000 */
[----:B------:R-:W-:Y:S01]  /*7840*/  VIADD R5, R5, UR4 ;  /* 0x0000000405057c36 */ /* 0x000fe20008000000 */
[----:B------:R-:W-:Y:S01]  /*7850*/  ULDC UR4, c[0x0][0x288] ;  /* 0x0000a20000047ab9 */ /* 0x000fe20000000800 */
[----:B------:R-:W-:Y:S01]  /*7860*/  LOP3.LUT R3, R6, 0x3, RZ, 0xc0, !PT ;  /* 0x0000000306037812 */ /* 0x000fe200078ec0ff */
[----:B------:R-:W-:Y:S01]  /*7870*/  UISETP.GE.AND UP0, UPT, UR43, UR4, UPT ;  /* 0x000000042b00728c */ /* 0x000fe2000bf06270 */
[----:B------:R-:W-:-:S03]  /*7880*/  IMAD.MOV.U32 R6, RZ, RZ, -0x2 ;  /* 0xfffffffeff067424 */ /* 0x000fc600078e00ff */
[----:B------:R-:W-:Y:S01]  /*7890*/  UISETP.GE.OR UP0, UPT, UR44, UR8, UP0 ;  /* 0x000000082c00728c */ /* 0x000fe20008706670 */
[----:B------:R-:W-:Y:S01]  /*78a0*/  IMAD R3, R3, R6, UR4 ;  /* 0x0000000403037e24 */ /* 0x000fe2000f8e0206 */
[----:B------:R-:W-:Y:S02]  /*78b0*/  UIMAD.WIDE.U32 UR4, UR37, -0x33333333, URZ ;  /* 0xcccccccd250478a5 */ /* 0x000fe4000f8e003f */
[----:B------:R-:W-:Y:S01]  /*78c0*/  USEL UR8, URZ, 0x1, !UP1 ;  /* 0x000000013f087887 */ /* 0x000fe2000c800000 */
[----:B------:R-:W-:Y:S01]  /*78d0*/  VIADD R3, R3, -UR43 ;  /* 0x8000002b03037c36 */ /* 0x000fe20008000000 */
[----:B------:R-:W-:Y:S01]  /*78e0*/  PLOP3.LUT P0, PT, PT, PT, UP0, 0x80, 0x0 ;  /* 0x000000000000781c */ /* 0x000fe20003f0f008 */
[----:B------:R-:W-:Y:S02]  /*78f0*/  USHF.R.U32.HI UR4, URZ, 0x2, UR5 ;  /* 0x000000023f047899 */ /* 0x000fe40008011605 */
[----:B------:R-:W-:Y:S02]  /*7900*/  ULOP3.LUT UR36, UR36, UR8, URZ, 0x3c, !UPT ;  /* 0x0000000824247292 */ /* 0x000fe4000f8e3c3f */
[----:B------:R-:W-:-:S02]  /*7910*/  UIMAD UR37, UR4, -0x5, UR37 ;  /* 0xfffffffb042578a4 */ /* 0x000fc4000f8e0225 */
[----:B------:R-:W-:Y:S01]  /*7920*/  @UP2 ULOP3.LUT UR36, UR36, 0x1, UR4, 0x78, !UPT ;  /* 0x0000000124242892 */ /* 0x000fe2000f8e7804 */
[----:B------:R-:W-:-:S05]  /*7930*/  UMOV UR44, 0xffffffff ;  /* 0xffffffff002c7882 */ /* 0x000fca0000000000 */
[----:B------:R-:W-:Y:S06]  /*7940*/  @P0 BRA `(.L_x_28) ;  /* 0x000001c400780947 */ /* 0x000fec0003800000 */
[----:B------:R-:W-:Y:S01]  /*7950*/  FSETP.NEU.AND P1, PT, R16, RZ, PT ;  /* 0x000000ff1000720b */ /* 0x000fe20003f2d000 */
[----:B------:R-:W-:Y:S01]  /*7960*/  ULDC.64 UR8, c[0x0][0x5c8] ;  /* 0x0001720000087ab9 */ /* 0x000fe20000000a00 */
[----:B------:R-:W-:Y:S01]  /*7970*/  ISETP.GT.AND P5, PT, R3, RZ, PT ;  /* 0x000000ff0300720c */ /* 0x000fe20003fa4270 */
[----:B------:R-:W-:Y:S01]  /*7980*/  UIMAD UR4, UR7, UR8, URZ ;  /* 0x00000008070472a4 */ /* 0x000fe2000f8e023f */
[----:B------:R-:W-:Y:S01]  /*7990*/  IMAD.U32 R18, RZ, RZ, UR9 ;  /* 0x00000009ff127e24 */ /* 0x000fe2000f8e00ff */
[----:B------:R-:W-:Y:S01]  /*79a0*/  BSSY B0, `(.L_x_28) ;  /* 0x0001c58000007945 */ /* 0x000fe20003800000 */
[----:B------:R-:W-:Y:S01]  /*79b0*/  IMAD.WIDE.U32 R4, R12, UR8, R4 ;  /* 0x000000080c047c25 */ /* 0x000fe2000f8e0004 */
[----:B------:R-:W-:-:S03]  /*79c0*/  ISETP.GT.AND P0, PT, R0, RZ, P5 ;  /* 0x000000ff0000720c */ /* 0x000fc60002f04270 */
[----:B------:R-:W-:-:S04]  /*79d0*/  IMAD R18, R12, R18, UR4 ;  /* 0x000000040c127e24 */ /* 0x000fc8000f8e0212 */
[----:B------:R-:W-:Y:S01]  /*79e0*/  IMAD.IADD R18, R5, 0x1, R18 ;  /* 0x0000000105127824 */ /* 0x000fe200078e0212 */
[----:B------:R-:W-:Y:S06]  /*79f0*/  @!P1 BRA `(.L_x_29) ;  /* 0x0000015c00f09947 */ /* 0x000fec0003800000 */
[----:B------:R-:W1:Y:S01]  /*7a00*/  LDC.64 R236, c[0x0][0x5b8] ;  /* 0x00016e00ffec7b82 */ /* 0x000e620000000a00 */
[----:B------:R-:W2:Y:S01]  /*7a10*/  LDL.LU R19, [R1+0x180] ;  /* 0x0001800001137983 */ /* 0x000ea20000300800 */
[----:B------:R-:W-:-:S06]  /*7a20*/  ULDC.64 UR4, c[0x0][0x5c0] ;  /* 0x0001700000047ab9 */ /* 0x000fcc0000000a00 */
[----:B------:R-:W3:Y:S08]  /*7a30*/  LDC.64 R6, c[0x0][0x5b0] ;  /* 0x00016c00ff067b82 */ /* 0x000ef00000000a00 */
[----:B------:R-:W4:Y:S01]  /*7a40*/  LDC.64 R232, c[0x0][0x5a8] ;  /* 0x00016a00ffe87b82 */ /* 0x000f220000000a00 */
[C---:B-1----:R-:W-:Y:S02]  /*7a50*/  IMAD R5, R236.reuse, UR10, RZ ;  /* 0x0000000aec057c24 */ /* 0x042fe4000f8e02ff */
[----:B------:R-:W-:-:S04]  /*7a60*/  IMAD.WIDE.U32 R20, R236, UR40, R10 ;  /* 0x00000028ec147c25 */ /* 0x000fc8000f8e000a */
[----:B------:R-:W-:Y:S01]  /*7a70*/  IMAD R237, R237, UR40, R5 ;  /* 0x00000028eded7c24 */ /* 0x000fe2000f8e0205 */
[----:B------:R-:W-:Y:S01]  /*7a80*/  STL.64 [R1+0x1c8], R20 ;  /* 0x0001c81401007387 */ /* 0x000fe20000100a00 */
[----:B---3--:R-:W-:Y:S02]  /*7a90*/  IMAD R13, R6, UR7, RZ ;  /* 0x00000007060d7c24 */ /* 0x008fe4000f8e02ff */
[----:B------:R-:W-:Y:S02]  /*7aa0*/  IMAD.IADD R235, R21, 0x1, R237 ;  /* 0x0000000115eb7824 */ /* 0x000fe400078e02ed */
[----:B------:R-:W-:Y:S02]  /*7ab0*/  IMAD.MOV.U32 R234, RZ, RZ, R20 ;  /* 0x000000ffffea7224 */ /* 0x000fe400078e0014 */
[C---:B------:R-:W-:Y:S02]  /*7ac0*/  IMAD R13, R12.reuse, R7, R13 ;  /* 0x000000070c0d7224 */ /* 0x040fe400078e020d */
[----:B------:R-:W-:-:S04]  /*7ad0*/  IMAD.WIDE.U32 R8, R12, R6, R234 ;  /* 0x000000060c087225 */ /* 0x000fc800078e00ea */
[----:B------:R-:W-:Y:S01]  /*7ae0*/  IMAD.IADD R5, R9, 0x1, R13 ;  /* 0x0000000109057824 */ /* 0x000fe200078e020d */
[----:B----4-:R-:W-:-:S04]  /*7af0*/  LEA R14, P1, R8, R232, 0x1 ;  /* 0x000000e8080e7211 */ /* 0x010fc800078208ff */
[----:B------:R-:W-:-:S05]  /*7b00*/  LEA.HI.X R15, R8, R233, R5, 0x1, P1 ;  /* 0x000000e9080f7211 */ /* 0x000fca00008f0c05 */
[----:B------:R1:W3:Y:S02]  /*7b10*/  @P0 LDG.E.LTC128B.U16 R8, desc[UR46][R14.64] ;  /* 0x0000002e0e080981 */ /* 0x0002e4000c1e1520 */
[----:B-1----:R-:W-:-:S04]  /*7b20*/  LEA R14, P1, R4, UR4, 0x1 ;  /* 0x00000004040e7c11 */ /* 0x002fc8000f8208ff */
[----:B------:R-:W-:-:S05]  /*7b30*/  LEA.HI.X R15, R4, UR5, R18, 0x1, P1 ;  /* 0x00000005040f7c11 */ /* 0x000fca00088f0c12 */
[----:B------:R-:W-:Y:S01]  /*7b40*/  STL.64 [R1+0x1c0], R14 ;  /* 0x0001c00e01007387 */ /* 0x000fe20000100a00 */
[----:B---3--:R-:W-:-:S04]  /*7b50*/  IMAD.U32 R5, R8, 0x10000, RZ ;  /* 0x0001000008057824 */ /* 0x008fc800078e00ff */
[----:B------:R-:W-:-:S04]  /*7b60*/  FMUL R5, R5, R16 ;  /* 0x0000001005057220 */ /* 0x000fc80000400000 */
[----:B--2---:R-:W-:Y:S02]  /*7b70*/  FFMA R5, R19, R2, R5 ;  /* 0x0000000213057223 */ /* 0x004fe40000000005 */
[----:B------:R-:W2:Y:S01]  /*7b80*/  LDL.64 R18, [R1+0x1c0] ;  /* 0x0001c00001127983 */ /* 0x000ea20000100a00 */
[----:B------:R-:W-:Y:S01]  /*7b90*/  ISETP.GT.AND P2, PT, R3, 0x1, PT ;  /* 0x000000010300780c */ /* 0x000fe20003f44270 */
[----:B------:R-:W-:Y:S01]  /*7ba0*/  BSSY B1, `(.L_x_30) ;  /* 0x000000e000017945 */ /* 0x000fe20003800000 */
[----:B------:R-:W-:Y:S02]  /*7bb0*/  F2FP.BF16.F32.PACK_AB R4, RZ, R5 ;  /* 0x00000005ff04723e */ /* 0x000fe400000010ff */
[----:B------:R-:W-:-:S09]  /*7bc0*/  LOP3.LUT R17, R17, 0xfffffffb, RZ, 0xc0, !PT ;  /* 0xfffffffb11117812 */ /* 0x000fd200078ec0ff */
[----:B------:R-:W-:Y:S01]  /*7bd0*/  @P2 LOP3.LUT R17, R17, 0x4, RZ, 0xfc, !PT ;  /* 0x0000000411112812 */ /* 0x000fe200078efcff */
[----:B--2---:R1:W-:Y:S02]  /*7be0*/  @P0 STG.E.U16 desc[UR46][R18.64], R4 ;  /* 0x0000000412000986 */ /* 0x0043e4000c10152e */
[----:B-1----:R-:W-:-:S04]  /*7bf0*/  IMAD.WIDE.U32 R4, R12, R6, R10 ;  /* 0x000000060c047225 */ /* 0x002fc800078e000a */
[----:B------:R-:W-:Y:S02]  /*7c00*/  IMAD.IADD R5, R13, 0x1, R5 ;  /* 0x000000010d057824 */ /* 0x000fe400078e0205 */
[----:B------:R-:W-:-:S04]  /*7c10*/  IMAD.WIDE.U32 R4, R236, UR40, R4 ;  /* 0x00000028ec047c25 */ /* 0x000fc8000f8e0004 */
[----:B------:R-:W-:Y:S01]  /*7c20*/  IMAD.IADD R5, R237, 0x1, R5 ;  /* 0x00000001ed057824 */ /* 0x000fe200078e0205 */
[----:B------:R-:W-:-:S04]  /*7c30*/  LEA R22, P0, R4, R232, 0x1 ;  /* 0x000000e804167211 */ /* 0x000fc800078008ff */
[----:B------:R-:W-:Y:S02]  /*7c40*/  LEA.HI.X R23, R4, R233, R5, 0x1, P0 ;  /* 0x000000e904177211 */ /* 0x000fe400000f0c05 */
[----:B------:R-:W-:-:S13]  /*7c50*/  ISETP.GT.AND P0, PT, R0, RZ, P2 ;  /* 0x000000ff0000720c */ /* 0x000fda0001704270 */
[----:B------:R-:W-:Y:S05]  /*7c60*/  @!P0 BRA `(.L_x_31) ;  /* 0x0000000000048947 */ /* 0x000fea0003800000 */
[----:B------:R1:W5:Y:S02]  /*7c70*/  LDG.E.LTC128B.U16 R8, desc[UR46][R22.64+0x2] ;  /* 0x0000022e16087981 */ /* 0x000364000c1e1520 */
.L_x_31:
[----:B------:R-:W-:Y:S05]  /*7c80*/  BSYNC B1 ;  /* 0x0000000000017941 */ /* 0x000fea0003800000 */
.L_x_30:
[----:B------:R-:W2:Y:S01]  /*7c90*/  LDL.LU R5, [R1+0x184] ;  /* 0x0001840001057983 */ /* 0x000ea20000300800 */
[----:B-----5:R-:W-:Y:S01]  /*7ca0*/  IMAD.U32 R4, R8, 0x10000, RZ ;  /* 0x0001000008047824 */ /* 0x020fe200078e00ff */
[C---:B------:R-:W-:Y:S01]  /*7cb0*/  SHF.L.U64.HI R15, R6.reuse, 0x3, R7 ;  /* 0x00000003060f7819 */ /* 0x040fe20000010207 */
[----:B------:R-:W-:Y:S02]  /*7cc0*/  IMAD.SHL.U32 R14, R6, 0x8, RZ ;  /* 0x00000008060e7824 */ /* 0x000fe400078e00ff */
[----:B------:R-:W-:-:S03]  /*7cd0*/  FMUL R4, R4, R16 ;  /* 0x0000001004047220 */ /* 0x000fc60000400000 */
[----:B------:R-:W-:Y:S01]  /*7ce0*/  STL.64 [R1+0x1d0], R14 ;  /* 0x0001d00e01007387 */ /* 0x000fe20000100a00 */
[----:B--2---:R-:W-:Y:S01]  /*7cf0*/  FFMA R4, R5, R2, R4 ;  /* 0x0000000205047223 */ /* 0x004fe20000000004 */
[----:B------:R-:W-:-:S04]  /*7d00*/  @P0 IMAD.MOV.U32 R5, RZ, RZ, R19 ;  /* 0x000000ffff050224 */ /* 0x000fc800078e0013 */
[----:B------:R-:W-:-:S04]  /*7d10*/  F2FP.BF16.F32.PACK_AB R4, RZ, R4 ;  /* 0x00000004ff04723e */ /* 0x000fc800000010ff */
[----:B------:R-:W-:Y:S01]  /*7d20*/  PRMT R9, R4, 0x7610, R9 ;  /* 0x0000761004097816 */ /* 0x000fe20000000009 */
[----:B------:R-:W-:-:S05]  /*7d30*/  @P0 IMAD.MOV.U32 R4, RZ, RZ, R18 ;  /* 0x000000ffff040224 */ /* 0x000fca00078e0012 */
[----:B------:R2:W-:Y:S01]  /*7d40*/  @P0 STG.E.U16 desc[UR46][R4.64+0x2], R9 ;  /* 0x0000020904000986 */ /* 0x0005e2000c10152e */
[----:B------:R-:W-:Y:S01]  /*7d50*/  ISETP.GT.AND P0, PT, R0, 0x8, P5 ;  /* 0x000000080000780c */ /* 0x000fe20002f04270 */
[----:B--2---:R-:W-:-:S04]  /*7d60*/  IMAD.WIDE.U32 R4, R12, R6, R14 ;  /* 0x000000060c047225 */ /* 0x004fc800078e000e */
[----:B------:R-:W-:Y:S01]  /*7d70*/  IMAD.IADD R13, R13, 0x1, R5 ;  /* 0x000000010d0d7824 */ /* 0x000fe200078e0205 */
[----:B------:R-:W-:-:S05]  /*7d80*/  IADD3 R5, P1, R20, R4, RZ ;  /* 0x0000000414057210 */ /* 0x000fca0007f3e0ff */
[----:B------:R-:W-:Y:S01]  /*7d90*/  IMAD.X R9, R13, 0x1, R235, P1 ;  /* 0x000000010d097824 */ /* 0x000fe200008e06eb */
[----:B------:R-:W-:-:S04]  /*7da0*/  LEA R14, P1, R5, R232, 0x1 ;  /* 0x000000e8050e7211 */ /* 0x000fc800078208ff */
[----:B------:R-:W-:Y:S02]  /*7db0*/  LEA.HI.X R15, R5, R233, R9, 0x1, P1 ;  /* 0x000000e9050f7211 */ /* 0x000fe400008f0c09 */
[----:B------:R-:W2:Y:S04]  /*7dc0*/  LDL.LU R9, [R1+0x188] ;  /* 0x0001880001097983 */ /* 0x000ea80000300800 */
[----:B------:R-:W3:Y:S01]  /*7dd0*/  @P0 LDG.E.LTC128B.U16 R8, desc[UR46][R14.64] ;  /* 0x0000002e0e080981 */ /* 0x000ee2000c1e1520 */
[----:B------:R-:W-:Y:S01]  /*7de0*/  IADD3 R4, P1, R10, R4, RZ ;  /* 0x000000040a047210 */ /* 0x000fe20007f3e0ff */
[----:B------:R-:W-:Y:S01]  /*7df0*/  BSSY B1, `(.L_x_32) ;  /* 0x0000017000017945 */ /* 0x000fe20003800000 */
[----:B------:R-:W-:-:S03]  /*7e00*/  ISETP.GT.AND P2, PT, R0, 0x8, P2 ;  /* 0x000000080000780c */ /* 0x000fc60001744270 */
[----:B------:R-:W-:Y:S02]  /*7e10*/  IMAD.X R5, R11, 0x1, R13, P1 ;  /* 0x000000010b057824 */ /* 0x000fe400008e060d */
[----:B------:R-:W-:Y:S02]  /*7e20*/  IMAD.U32 R13, RZ, RZ, UR8 ;  /* 0x00000008ff0d7e24 */ /* 0x000fe4000f8e00ff */
[----:B------:R-:W-:-:S04]  /*7e30*/  IMAD.WIDE.U32 R4, R236, UR40, R4 ;  /* 0x00000028ec047c25 */ /* 0x000fc8000f8e0004 */
[----:B------:R-:W-:Y:S01]  /*7e40*/  IMAD.IADD R5, R237, 0x1, R5 ;  /* 0x00000001ed057824 */ /* 0x000fe200078e0205 */
[----:B------:R-:W-:-:S04]  /*7e50*/  LEA R20, P1, R4, R232, 0x1 ;  /* 0x000000e804147211 */ /* 0x000fc800078208ff */
[----:B------:R-:W-:Y:S01]  /*7e60*/  LEA.HI.X R21, R4, R233, R5, 0x1, P1 ;  /* 0x000000e904157211 */ /* 0x000fe200008f0c05 */
[----:B---3--:R-:W-:-:S04]  /*7e70*/  IMAD.U32 R4, R8, 0x10000, RZ ;  /* 0x0001000008047824 */ /* 0x008fc800078e00ff */
[----:B------:R-:W-:-:S04]  /*7e80*/  FMUL R4, R4, R16 ;  /* 0x0000001004047220 */ /* 0x000fc80000400000 */
[----:B--2---:R-:W-:Y:S01]  /*7e90*/  FFMA R5, R9, R2, R4 ;  /* 0x0000000209057223 */ /* 0x004fe20000000004 */
[----:B------:R-:W-:Y:S02]  /*7ea0*/  IMAD.U32 R4, RZ, RZ, UR8 ;  /* 0x00000008ff047e24 */ /* 0x000fe4000f8e00ff */
[----:B------:R-:W-:Y:S02]  /*7eb0*/  IMAD.U32 R9, RZ, RZ, UR9 ;  /* 0x00000009ff097e24 */ /* 0x000fe4000f8e00ff */
[----:B------:R-:W-:Y:S01]  /*7ec0*/  IMAD.SHL.U32 R15, R4, 0x10, RZ ;  /* 0x00000010040f7824 */ /* 0x000fe200078e00ff */
[----:B------:R-:W-:Y:S02]  /*7ed0*/  F2FP.BF16.F32.PACK_AB R5, RZ, R5 ;  /* 0x00000005ff05723e */ /* 0x000fe400000010ff */
[----:B------:R-:W-:Y:S02]  /*7ee0*/  SHF.L.U64.HI R14, R13, 0x4, R9 ;  /* 0x000000040d0e7819 */ /* 0x000fe40000010209 */
[----:B------:R-:W-:-:S02]  /*7ef0*/  IADD3 R4, P1, R15, R18, RZ ;  /* 0x000000120f047210 */ /* 0x000fc40007f3e0ff */
[----:B------:R-:W-:Y:S01]  /*7f00*/  PRMT R9, R5, 0x7610, R9 ;  /* 0x0000761005097816 */ /* 0x000fe20000000009 */
[----:B------:R2:W-:Y:S02]  /*7f10*/  STL [R1+0x1dc], R14 ;  /* 0x0001dc0e01007387 */ /* 0x0005e40000100800 */
[----:B------:R-:W-:-:S05]  /*7f20*/  IMAD.X R5, R14, 0x1, R19, P1 ;  /* 0x000000010e057824 */ /* 0x000fca00008e0613 */
[----:B------:R2:W-:Y:S01]  /*7f30*/  @P0 STG.E.U16 desc[UR46][R4.64], R9 ;  /* 0x0000000904000986 */ /* 0x0005e2000c10152e */
[----:B------:R-:W-:Y:S05]  /*7f40*/  @!P2 BRA `(.L_x_33) ;  /* 0x000000000004a947 */ /* 0x000fea0003800000 */
[----:B------:R3:W5:Y:S02]  /*7f50*/  LDG.E.LTC128B.U16 R8, desc[UR46][R20.64+0x2] ;  /* 0x0000022e14087981 */ /* 0x000764000c1e1520 */
.L_x_33:
[----:B------:R-:W-:Y:S05]  /*7f60*/  BSYNC B1 ;  /* 0x0000000000017941 */ /* 0x000fea0003800000 */
.L_x_32:
[----:B------:R-:W4:Y:S01]  /*7f70*/  LDL.LU R13, [R1+0x18c] ;  /* 0x00018c00010d7983 */ /* 0x000f220000300800 */
[----:B--2--5:R-:W-:Y:S01]  /*7f80*/  IMAD.U32 R9, R8, 0x10000, RZ ;  /* 0x0001000008097824 */ /* 0x024fe200078e00ff */
[----:B------:R-:W-:Y:S01]  /*7f90*/  ISETP.GT.AND P3, PT, R3, 0x8, PT ;  /* 0x000000080300780c */ /* 0x000fe20003f64270 */
[----:B------:R-:W-:Y:S01]  /*7fa0*/  BSSY B1, `(.L_x_34) ;  /* 0x000000a000017945 */ /* 0x000fe20003800000 */
[----:B------:R-:W-:Y:S01]  /*7fb0*/  LOP3.LUT R17, R17, 0xfffffffd, RZ, 0xc0, !PT ;  /* 0xfffffffd11117812 */ /* 0x000fe200078ec0ff */
[----:B------:R-:W-:Y:S01]  /*7fc0*/  FMUL R9, R9, R16 ;  /* 0x0000001009097220 */ /* 0x000fe20000400000 */
[----:B------:R-:W-:-:S09]  /*7fd0*/  ISETP.GT.AND P0, PT, R0, RZ, P3 ;  /* 0x000000ff0000720c */ /* 0x000fd20001f04270 */
[----:B------:R-:W-:Y:S01]  /*7fe0*/  @P3 LOP3.LUT R17, R17, 0x2, RZ, 0xfc, !PT ;  /* 0x0000000211113812 */ /* 0x000fe200078efcff */
[----:B----4-:R-:W-:-:S05]  /*7ff0*/  FFMA R9, R13, R2, R9 ;  /* 0x000000020d097223 */ /* 0x010fca0000000009 */
[----:B------:R-:W-:-:S05]  /*8000*/  F2FP.BF16.F32.PACK_AB R9, RZ, R9 ;  /* 0x00000009ff09723e */ /* 0x000fca00000010ff */
[----:B------:R2:W-:Y:S01]  /*8010*/  @P2 STG.E.U16 desc[UR46][R4.64+0x2], R9 ;  /* 0x0000020904002986 */ /* 0x0005e2000c10152e */
[----:B------:R-:W-:Y:S05]  /*8020*/  @!P0 BRA `(.L_x_35) ;  /* 0x0000000000048947 */ /* 0x000fea0003800000 */
[----:B------:R4:W5:Y:S02]  /*8030*/  LDG.E.LTC128B.U16 R8, desc[UR46][R22.64+0x10] ;  /* 0x0000102e16087981 */ /* 0x000964000c1e1520 */
.L_x_35:
[----:B------:R-:W-:Y:S05]  /*8040*/  BSYNC B1 ;  /* 0x0000000000017941 */ /* 0x000fea0003800000 */
.L_x_34:
[----:B------:R-:W3:Y:S01]  /*8050*/  LDL.LU R13, [R1+0x190] ;  /* 0x00019000010d7983 */ /* 0x000ee20000300800 */
[----:B--2--5:R-:W-:Y:S01]  /*8060*/  IMAD.U32 R9, R8, 0x10000, RZ ;  /* 0x0001000008097824 */ /* 0x024fe200078e00ff */
[----:B------:R-:W-:Y:S01]  /*8070*/  ISETP.GT.AND P6, PT, R3, 0x9, PT ;  /* 0x000000090300780c */ /* 0x000fe20003fc4270 */
[----:B------:R-:W-:Y:S01]  /*8080*/  @P0 IMAD.MOV.U32 R14, RZ, RZ, R18 ;  /* 0x000000ffff0e0224 */ /* 0x000fe200078e0012 */
[----:B------:R-:W-:Y:S01]  /*8090*/  LOP3.LUT R17, R17, 0xfffffffe, RZ, 0xc0, !PT ;  /* 0xfffffffe11117812 */ /* 0x000fe200078ec0ff */
[----:B------:R-:W-:Y:S01]  /*80a0*/  FMUL R9, R9, R16 ;  /* 0x0000001009097220 */ /* 0x000fe20000400000 */
[----:B------:R-:W-:Y:S01]  /*80b0*/  @P0 IMAD.MOV.U32 R15, RZ, RZ, R19 ;  /* 0x000000ffff0f0224 */ /* 0x000fe200078e0013 */
[----:B------:R-:W-:Y:S01]  /*80c0*/  ISETP.GT.AND P1, PT, R0, RZ, P6 ;  /* 0x000000ff0000720c */ /* 0x000fe20003724270 */
[----:B------:R-:W-:Y:S07]  /*80d0*/  BSSY B1, `(.L_x_36) ;  /* 0x0000007000017945 */ /* 0x000fee0003800000 */
[----:B------:R-:W-:Y:S01]  /*80e0*/  @P6 LOP3.LUT R17, R17, 0x1, RZ, 0xfc, !PT ;  /* 0x0000000111116812 */ /* 0x000fe200078efcff */
[----:B---3--:R-:W-:-:S05]  /*80f0*/  FFMA R9, R13, R2, R9 ;  /* 0x000000020d097223 */ /* 0x008fca0000000009 */
[----:B------:R-:W-:-:S05]  /*8100*/  F2FP.BF16.F32.PACK_AB R9, RZ, R9 ;  /* 0x00000009ff09723e */ /* 0x000fca00000010ff */
[----:B------:R2:W-:Y:S01]  /*8110*/  @P0 STG.E.U16 desc[UR46][R14.64+0x10], R9 ;  /* 0x000010090e000986 */ /* 0x0005e2000c10152e */
[----:B------:R-:W-:Y:S05]  /*8120*/  @!P1 BRA `(.L_x_37) ;  /* 0x0000000000049947 */ /* 0x000fea0003800000 */
[----:B------:R3:W5:Y:S02]  /*8130*/  LDG.E.LTC128B.U16 R8, desc[UR46][R22.64+0x12] ;  /* 0x0000122e16087981 */ /* 0x000764000c1e1520 */
.L_x_37:
[----:B------:R-:W-:Y:S05]  /*8140*/  BSYNC B1 ;  /* 0x0000000000017941 */ /* 0x000fea0003800000 */
.L_x_36:
[----:B------:R-:W4:Y:S01]  /*8150*/  LDL.LU R13, [R1+0x194] ;  /* 0x00019400010d7983 */ /* 0x000f220000300800 */
[----:B--2--5:R-:W-:Y:S01]  /*8160*/  IMAD.U32 R9, R8, 0x10000, RZ ;  /* 0x0001000008097824 */ /* 0x024fe200078e00ff */
[----:B------:R-:W-:Y:S01]  /*8170*/  ISETP.GT.AND P2, PT, R0, 0x8, P3 ;  /* 0x000000080000780c */ /* 0x000fe20001f44270 */
[----:B------:R-:W-:Y:S01]  /*8180*/  @P1 IMAD.MOV.U32 R14, RZ, RZ, R18 ;  /* 0x000000ffff0e1224 */ /* 0x000fe200078e0012 */
[----:B------:R-:W-:Y:S01]  /*8190*/  BSSY B1, `(.L_x_38) ;  /* 0x0000008000017945 */ /* 0x000fe20003800000 */
[----:B------:R-:W-:Y:S01]  /*81a0*/  FMUL R9, R9, R16 ;  /* 0x0000001009097220 */ /* 0x000fe20000400000 */
[----:B------:R-:W-:-:S03]  /*81b0*/  @P1 IMAD.MOV.U32 R15, RZ, RZ, R19 ;  /* 0x000000ffff0f1224 */ /* 0x000fc600078e0013 */
[----:B----4-:R-:W-:-:S05]  /*81c0*/  FFMA R9, R13, R2, R9 ;  /* 0x000000020d097223 */ /* 0x010fca0000000009 */
[----:B------:R-:W-:-:S05]  /*81d0*/  F2FP.BF16.F32.PACK_AB R9, RZ, R9 ;  /* 0x00000009ff09723e */ /* 0x000fca00000010ff */
[----:B------:R2:W-:Y:S01]  /*81e0*/  @P1 STG.E.U16 desc[UR46][R14.64+0x12], R9 ;  /* 0x000012090e001986 */ /* 0x0005e2000c10152e */
[----:B------:R-:W-:Y:S05]  /*81f0*/  @!P2 BRA `(.L_x_39) ;  /* 0x000000000004a947 */ /* 0x000fea0003800000 */
[----:B------:R4:W5:Y:S02]  /*8200*/  LDG.E.LTC128B.U16 R8, desc[UR46][R20.64+0x10] ;  /* 0x0000102e14087981 */ /* 0x000964000c1e1520 */
.L_x_39:
[----:B------:R-:W-:Y:S05]  /*8210*/  BSYNC B1 ;  /* 0x0000000000017941 */ /* 0x000fea0003800000 */
.L_x_38:
[----:B------:R-:W3:Y:S01]  /*8220*/  LDL.LU R13, [R1+0x198] ;  /* 0x00019800010d7983 */ /* 0x000ee20000300800 */
[----:B--2--5:R-:W-:Y:S01]  /*8230*/  IMAD.U32 R9, R8, 0x10000, RZ ;  /* 0x0001000008097824 */ /* 0x024fe200078e00ff */
[----:B------:R-:W-:Y:S01]  /*8240*/  ISETP.GT.AND P0, PT, R0, 0x8, P6 ;  /* 0x000000080000780c */ /* 0x000fe20003704270 */
[----:B------:R-:W-:Y:S02]  /*8250*/  BSSY B1, `(.L_x_40) ;  /* 0x0000007000017945 */ /* 0x000fe40003800000 */
[----:B------:R-:W-:-:S04]  /*8260*/  FMUL R9, R9, R16 ;  /* 0x0000001009097220 */ /* 0x000fc80000400000 */
[----:B---3--:R-:W-:-:S05]  /*8270*/  FFMA R9, R13, R2, R9 ;  /* 0x000000020d097223 */ /* 0x008fca0000000009 */
[----:B------:R-:W-:-:S05]  /*8280*/  F2FP.BF16.F32.PACK_AB R9, RZ, R9 ;  /* 0x00000009ff09723e */ /* 0x000fca00000010ff */
[----:B------:R2:W-:Y:S01]  /*8290*/  @P2 STG.E.U16 desc[UR46][R4.64+0x10], R9 ;  /* 0x0000100904002986 */ /* 0x0005e2000c10152e */
[----:B------:R-:W-:Y:S05]  /*82a0*/  @!P0 BRA `(.L_x_41) ;  /* 0x0000000000048947 */ /* 0x000fea0003800000 */
[----:B------:R3:W5:Y:S02]  /*82b0*/  LDG.E.LTC128B.U16 R8, desc[UR46][R20.64+0x12] ;  /* 0x0000122e14087981 */ /* 0x000764000c1e1520 */
.L_x_41:
[----:B------:R-:W-:Y:S05]  /*82c0*/  BSYNC B1 ;  /* 0x0000000000017941 */ /* 0x000fea0003800000 */
.L_x_40:
[----:B------:R-:W4:Y:S01]  /*82d0*/  LDL.LU R13, [R1+0x19c] ;  /* 0x00019c00010d7983 */ /* 0x000f220000300800 */
[----:B--2--5:R-:W-:Y:S01]  /*82e0*/  IMAD.U32 R9, R8, 0x10000, RZ ;  /* 0x0001000008097824 */ /* 0x024fe200078e00ff */
[----:B------:R-:W-:Y:S01]  /*82f0*/  ISETP.GT.AND P3, PT, R3, 0x10, PT ;  /* 0x000000100300780c */ /* 0x000fe20003f64270 */
[----:B------:R-:W-:Y:S02]  /*8300*/  BSSY B1, `(.L_x_42) ;  /* 0x0000008000017945 */ /* 0x000fe40003800000 */
[----:B------:R-:W-:Y:S01]  /*8310*/  FMUL R9, R9, R16 ;  /* 0x0000001009097220 */ /* 0x000fe20000400000 */
[----:B------:R-:W-:-:S03]  /*8320*/  ISETP.GT.AND P1, PT, R0, RZ, P3 ;  /* 0x000000ff0000720c */ /* 0x000fc60001f24270 */
[----:B----4-:R-:W-:-:S05]  /*8330*/  FFMA R9, R13, R2, R9 ;  /* 0x000000020d097223 */ /* 0x010fca0000000009 */
[----:B------:R-:W-:-:S05]  /*8340*/  F2FP.BF16.F32.PACK_AB R9, RZ, R9 ;  /* 0x00000009ff09723e */ /* 0x000fca00000010ff */
[----:B------:R2:W-:Y:S01]  /*8350*/  @P0 STG.E.U16 desc[UR46][R4.64+0x12], R9 ;  /* 0x0000120904000986 */ /* 0x0005e2000c10152e */
[----:B------:R-:W-:Y:S05]  /*8360*/  @!P1 BRA `(.L_x_43) ;  /* 0x0000000000049947 */ /* 0x000fea0003800000 */
[----:B------:R4:W5:Y:S02]  /*8370*/  LDG.E.LTC128B.U16 R8, desc[UR46][R22.64+0x20] ;  /* 0x0000202e16087981 */ /* 0x000964000c1e1520 */
.L_x_43:
[----:B------:R-:W-:Y:S05]  /*8380*/  BSYNC B1 ;  /* 0x0000000000017941 */ /* 0x000fea0003800000 */
.L_x_42:
[----:B------:R-:W3:Y:S01]  /*8390*/  LDL.LU R13, [R1+0x1a0] ;  /* 0x0001a000010d7983 */ /* 0x000ee20000300800 */
[----:B--2--5:R-:W-:Y:S01]  /*83a0*/  IMAD.U32 R9, R8, 0x10000, RZ ;  /* 0x0001000008097824 */ /* 0x024fe200078e00ff */
[----:B------:R-:W-:Y:S01]  /*83b0*/  ISETP.GT.AND P2, PT, R3, 0x11, PT ;  /* 0x000000110300780c */ /* 0x000fe20003f44270 */
[----:B------:R-:W-:Y:S01]  /*83c0*/  @P1 IMAD.MOV.U32 R14, RZ, RZ, R18 ;  /* 0x000000ffff0e1224 */ /* 0x000fe200078e0012 */
[----:B------:R-:W-:Y:S01]  /*83d0*/  BSSY B1, `(.L_x_44) ;  /* 0x0000009000017945 */ /* 0x000fe20003800000 */
[----:B------:R-:W-:Y:S01]  /*83e0*/  FMUL R9, R9, R16 ;  /* 0x0000001009097220 */ /* 0x000fe20000400000 */
[----:B------:R-:W-:Y:S01]  /*83f0*/  @P1 IMAD.MOV.U32 R15, RZ, RZ, R19 ;  /* 0x000000ffff0f1224 */ /* 0x000fe200078e0013 */
[----:B------:R-:W-:Y:S02]  /*8400*/  ISETP.GT.AND P0, PT, R0, RZ, P2 ;  /* 0x000000ff0000720c */ /* 0x000fe40001704270 */
[----:B---3--:R-:W-:-:S05]  /*8410*/  FFMA R9, R13, R2, R9 ;  /* 0x000000020d097223 */ /* 0x008fca0000000009 */
[----:B------:R-:W-:-:S05]  /*8420*/  F2FP.BF16.F32.PACK_AB R9, RZ, R9 ;  /* 0x00000009ff09723e */ /* 0x000fca00000010ff */
[----:B------:R2:W-:Y:S01]  /*8430*/  @P1 STG.E.U16 desc[UR46][R14.64+0x20], R9 ;  /* 0x000020090e001986 */ /* 0x0005e2000c10152e */
[----:B------:R-:W-:Y:S05]  /*8440*/  @!P0 BRA `(.L_x_45) ;  /* 0x0000000000048947 */ /* 0x000fea0003800000 */
[----:B------:R3:W5:Y:S02]  /*8450*/  LDG.E.LTC128B.U16 R8, desc[UR46][R22.64+0x22] ;  /* 0x0000222e16087981 */ /* 0x000764000c1e1520 */
.L_x_45:
[----:B------:R-:W-:Y:S05]  /*8460*/  BSYNC B1 ;  /* 0x0000000000017941 */ /* 0x000fea0003800000 */
.L_x_44:
[----:B------:R-:W4:Y:S01]  /*8470*/  LDL.LU R13, [R1+0x1a4] ;  /* 0x0001a400010d7983 */ /* 0x000f220000300800 */
[----:B--2--5:R-:W-:Y:S01]  /*8480*/  IMAD.U32 R9, R8, 0x10000, RZ ;  /* 0x0001000008097824 */ /* 0x024fe200078e00ff */
[----:B------:R-:W-:Y:S01]  /*8490*/  BSSY B1, `(.L_x_46) ;  /* 0x000000a000017945 */ /* 0x000fe20003800000 */
[----:B------:R-:W-:Y:S02]  /*84a0*/  @P0 IMAD.MOV.U32 R14, RZ, RZ, R18 ;  /* 0x000000ffff0e0224 */ /* 0x000fe400078e0012 */
[----:B------:R-:W-:Y:S01]  /*84b0*/  FMUL R9, R9, R16 ;  /* 0x0000001009097220 */ /* 0x000fe20000400000 */
[----:B------:R-:W-:-:S03]  /*84c0*/  @P0 IMAD.MOV.U32 R15, RZ, RZ, R19 ;  /* 0x000000ffff0f0224 */ /* 0x000fc600078e0013 */
[----:B----4-:R-:W-:-:S05]  /*84d0*/  FFMA R9, R13, R2, R9 ;  /* 0x000000020d097223 */ /* 0x010fca0000000009 */
[----:B------:R-:W-:-:S05]  /*84e0*/  F2FP.BF16.F32.PACK_AB R9, RZ, R9 ;  /* 0x00000009ff09723e */ /* 0x000fca00000010ff */
[----:B------:R2:W-:Y:S01]  /*84f0*/  @P0 STG.E.U16 desc[UR46][R14.64+0x22], R9 ;  /* 0x000022090e000986 */ /* 0x0005e2000c10152e */
[----:B------:R-:W-:-:S13]  /*8500*/  ISETP.GT.AND P0, PT, R0, 0x8, P3 ;  /* 0x000000080000780c */ /* 0x000fda0001f04270 */
[----:B--2---:R-:W-:Y:S05]  /*8510*/  @!P0 BRA `(.L_x_47) ;  /* 0x0000000000048947 */ /* 0x004fea0003800000 */
[----:B------:R2:W5:Y:S02]  /*8520*/  LDG.E.LTC128B.U16 R8, desc[UR46][R20.64+0x20] ;  /* 0x0000202e14087981 */ /* 0x000564000c1e1520 */
.L_x_47:
[----:B------:R-:W-:Y:S05]  /*8530*/  BSYNC B1 ;  /* 0x0000000000017941 */ /* 0x000fea0003800000 */
.L_x_46:
[----:B------:R-:W4:Y:S01]  /*8540*/  LDL.LU R13, [R1+0x1a8] ;  /* 0x0001a800010d7983 */ /* 0x000f220000300800 */
[----:B-----5:R-:W-:Y:S01]  /*8550*/  IMAD.U32 R9, R8, 0x10000, RZ ;  /* 0x0001000008097824 */ /* 0x020fe200078e00ff */
[----:B------:R-:W-:Y:S03]  /*8560*/  BSSY B1, `(.L_x_48) ;  /* 0x0000008000017945 */ /* 0x000fe60003800000 */
[----:B------:R-:W-:-:S04]  /*8570*/  FMUL R9, R9, R16 ;  /* 0x0000001009097220 */ /* 0x000fc80000400000 */
[----:B----4-:R-:W-:-:S05]  /*8580*/  FFMA R9, R13, R2, R9 ;  /* 0x000000020d097223 */ /* 0x010fca0000000009 */
[----:B------:R-:W-:-:S05]  /*8590*/  F2FP.BF16.F32.PACK_AB R9, RZ, R9 ;  /* 0x00000009ff09723e */ /* 0x000fca00000010ff */
[----:B------:R4:W-:Y:S01]  /*85a0*/  @P0 STG.E.U16 desc[UR46][R4.64+0x20], R9 ;  /* 0x0000200904000986 */ /* 0x0009e2000c10152e */
[----:B------:R-:W-:-:S13]  /*85b0*/  ISETP.GT.AND P0, PT, R0, 0x8, P2 ;  /* 0x000000080000780c */ /* 0x000fda0001704270 */
[----:B----4-:R-:W-:Y:S05]  /*85c0*/  @!P0 BRA `(.L_x_49) ;  /* 0x0000000000048947 */ /* 0x010fea0003800000 */
[----:B------:R4:W5:Y:S02]  /*85d0*/  LDG.E.LTC128B.U16 R8, desc[UR46][R20.64+0x22] ;  /* 0x0000222e14087981 */ /* 0x000964000c1e1520 */
.L_x_49:
[----:B------:R-:W-:Y:S05]  /*85e0*/  BSYNC B1 ;  /* 0x0000000000017941 */ /* 0x000fea0003800000 */
.L_x_48:
[----:B------:R-:W2:Y:S01]  /*85f0*/  LDL.LU R13, [R1+0x1ac] ;  /* 0x0001ac00010d7983 */ /* 0x000ea20000300800 */
[----:B-----5:R-:W-:Y:S01]  /*8600*/  IMAD.U32 R9, R8, 0x10000, RZ ;  /* 0x0001000008097824 */ /* 0x020fe200078e00ff */
[----:B------:R-:W-:Y:S01]  /*8610*/  ISETP.GT.AND P1, PT, R3, 0x18, PT ;  /* 0x000000180300780c */ /* 0x000fe20003f24270 */
[----:B------:R-:W-:Y:S02]  /*8620*/  BSSY B1, `(.L_x_50) ;  /* 0x0000008000017945 */ /* 0x000fe40003800000 */
[----:B------:R-:W-:-:S04]  /*8630*/  FMUL R9, R9, R16 ;  /* 0x0000001009097220 */ /* 0x000fc80000400000 */
[----:B--2---:R-:W-:-:S05]  /*8640*/  FFMA R9, R13, R2, R9 ;  /* 0x000000020d097223 */ /* 0x004fca0000000009 */
[----:B------:R-:W-:-:S05]  /*8650*/  F2FP.BF16.F32.PACK_AB R9, RZ, R9 ;  /* 0x00000009ff09723e */ /* 0x000fca00000010ff */
[----:B------:R2:W-:Y:S01]  /*8660*/  @P0 STG.E.U16 desc[UR46][R4.64+0x22], R9 ;  /* 0x0000220904000986 */ /* 0x0005e2000c10152e */
[----:B------:R-:W-:-:S13]  /*8670*/  ISETP.GT.AND P0, PT, R0, RZ, P1 ;  /* 0x000000ff0000720c */ /* 0x000fda0000f04270 */
[----:B--2---:R-:W-:Y:S05]  /*8680*/  @!P0 BRA `(.L_x_51) ;  /* 0x0000000000048947 */ /* 0x004fea0003800000 */
[----:B------:R2:W5:Y:S02]  /*8690*/  LDG.E.LTC128B.U16 R8, desc[UR46][R22.64+0x30] ;  /* 0x0000302e16087981 */ /* 0x000564000c1e1520 */
.L_x_51:
[----:B------:R-:W-:Y:S05]  /*86a0*/  BSYNC B1 ;  /* 0x0000000000017941 */ /* 0x000fea0003800000 */
.L_x_50:
[----:B------:R-:W3:Y:S01]  /*86b0*/  LDL.LU R13, [R1+0x1b0] ;  /* 0x0001b000010d7983 */ /* 0x000ee20000300800 */
[----:B-----5:R-:W-:Y:S01]  /*86c0*/  IMAD.U32 R9, R8, 0x10000, RZ ;  /* 0x0001000008097824 */ /* 0x020fe200078e00ff */
[----:B------:R-:W-:Y:S01]  /*86d0*/  BSSY B1, `(.L_x_52) ;  /* 0x000000b000017945 */ /* 0x000fe20003800000 */
[----:B------:R-:W-:Y:S02]  /*86e0*/  @P0 IMAD.MOV.U32 R14, RZ, RZ, R18 ;  /* 0x000000ffff0e0224 */ /* 0x000fe400078e0012 */
[----:B------:R-:W-:Y:S01]  /*86f0*/  FMUL R9, R9, R16 ;  /* 0x0000001009097220 */ /* 0x000fe20000400000 */
[----:B------:R-:W-:-:S03]  /*8700*/  @P0 IMAD.MOV.U32 R15, RZ, RZ, R19 ;  /* 0x000000ffff0f0224 */ /* 0x000fc600078e0013 */
[----:B---3--:R-:W-:-:S05]  /*8710*/  FFMA R9, R13, R2, R9 ;  /* 0x000000020d097223 */ /* 0x008fca0000000009 */
[----:B------:R-:W-:-:S05]  /*8720*/  F2FP.BF16.F32.PACK_AB R9, RZ, R9 ;  /* 0x00000009ff09723e */ /* 0x000fca00000010ff */
[----:B------:R3:W-:Y:S01]  /*8730*/  @P0 STG.E.U16 desc[UR46][R14.64+0x30], R9 ;  /* 0x000030090e000986 */ /* 0x0007e2000c10152e */
[----:B------:R-:W-:-:S04]  /*8740*/  ISETP.GT.AND P0, PT, R3, 0x19, PT ;  /* 0x000000190300780c */ /* 0x000fc80003f04270 */
[----:B------:R-:W-:-:S13]  /*8750*/  ISETP.GT.AND P4, PT, R0, RZ, P0 ;  /* 0x000000ff0000720c */ /* 0x000fda0000784270 */
[----:B---3--:R-:W-:Y:S05]  /*8760*/  @!P4 BRA `(.L_x_53) ;  /* 0x000000000004c947 */ /* 0x008fea0003800000 */
[----:B------:R3:W5:Y:S02]  /*8770*/  LDG.E.LTC128B.U16 R8, desc[UR46][R22.64+0x32] ;  /* 0x0000322e16087981 */ /* 0x000764000c1e1520 */
.L_x_53:
[----:B------:R-:W-:Y:S05]  /*8780*/  BSYNC B1 ;  /* 0x0000000000017941 */ /* 0x000fea0003800000 */
.L_x_52:
[----:B------:R-:W2:Y:S01]  /*8790*/  LDL.LU R13, [R1+0x1b4] ;  /* 0x0001b400010d7983 */ /* 0x000ea20000300800 */
[----:B-----5:R-:W-:Y:S01]  /*87a0*/  IMAD.U32 R9, R8, 0x10000, RZ ;  /* 0x0001000008097824 */ /* 0x020fe200078e00ff */
[----:B------:R-:W-:Y:S01]  /*87b0*/  BSSY B1, `(.L_x_54) ;  /* 0x000000a000017945 */ /* 0x000fe20003800000 */
[----:B------:R-:W-:Y:S02]  /*87c0*/  @P4 IMAD.MOV.U32 R14, RZ, RZ, R18 ;  /* 0x000000ffff0e4224 */ /* 0x000fe400078e0012 */
[----:B------:R-:W-:Y:S01]  /*87d0*/  FMUL R9, R9, R16 ;  /* 0x0000001009097220 */ /* 0x000fe20000400000 */
[----:B------:R-:W-:-:S03]  /*87e0*/  @P4 IMAD.MOV.U32 R15, RZ, RZ, R19 ;  /* 0x000000ffff0f4224 */ /* 0x000fc600078e0013 */
[----:B--2---:R-:W-:-:S05]  /*87f0*/  FFMA R9, R13, R2, R9 ;  /* 0x000000020d097223 */ /* 0x004fca0000000009 */
[----:B------:R-:W-:-:S05]  /*8800*/  F2FP.BF16.F32.PACK_AB R9, RZ, R9 ;  /* 0x00000009ff09723e */ /* 0x000fca00000010ff */
[----:B------:R2:W-:Y:S01]  /*8810*/  @P4 STG.E.U16 desc[UR46][R14.64+0x32], R9 ;  /* 0x000032090e004986 */ /* 0x0005e2000c10152e */
[----:B------:R-:W-:-:S13]  /*8820*/  ISETP.GT.AND P4, PT, R0, 0x8, P1 ;  /* 0x000000080000780c */ /* 0x000fda0000f84270 */
[----:B--2---:R-:W-:Y:S05]  /*8830*/  @!P4 BRA `(.L_x_55) ;  /* 0x000000000004c947 */ /* 0x004fea0003800000 */
[----:B------:R2:W5:Y:S02]  /*8840*/  LDG.E.LTC128B.U16 R8, desc[UR46][R20.64+0x30] ;  /* 0x0000302e14087981 */ /* 0x000564000c1e1520 */
.L_x_55:
[----:B------:R-:W-:Y:S05]  /*8850*/  BSYNC B1 ;  /* 0x0000000000017941 */ /* 0x000fea0003800000 */
.L_x_54:
[----:B------:R-:W3:Y:S01]  /*8860*/  LDL.LU R14, [R1+0x1b8] ;  /* 0x0001b800010e7983 */ /* 0x000ee20000300800 */
[C---:B-----5:R-:W-:Y:S01]  /*8870*/  IMAD.U32 R9, R8.reuse, 0x10000, RZ ;  /* 0x0001000008097824 */ /* 0x060fe200078e00ff */
[----:B------:R-:W-:Y:S01]  /*8880*/  BSSY B1, `(.L_x_56) ;  /* 0x0000009000017945 */ /* 0x000fe20003800000 */
[----:B------:R-:W-:Y:S02]  /*8890*/  PRMT R13, R8, 0x7610, R13 ;  /* 0x00007610080d7816 */ /* 0x000fe4000000000d */
[----:B------:R-:W-:-:S04]  /*88a0*/  FMUL R9, R9, R16 ;  /* 0x0000001009097220 */ /* 0x000fc80000400000 */
[----:B---3--:R-:W-:-:S05]  /*88b0*/  FFMA R9, R14, R2, R9 ;  /* 0x000000020e097223 */ /* 0x008fca0000000009 */
[----:B------:R-:W-:-:S05]  /*88c0*/  F2FP.BF16.F32.PACK_AB R9, RZ, R9 ;  /* 0x00000009ff09723e */ /* 0x000fca00000010ff */
[----:B------:R3:W-:Y:S01]  /*88d0*/  @P4 STG.E.U16 desc[UR46][R4.64+0x30], R9 ;  /* 0x0000300904004986 */ /* 0x0007e2000c10152e */
[----:B------:R-:W-:-:S13]  /*88e0*/  ISETP.GT.AND P4, PT, R0, 0x8, P0 ;  /* 0x000000080000780c */ /* 0x000fda0000784270 */
[----:B---3--:R-:W-:Y:S05]  /*88f0*/  @!P4 BRA `(.L_x_57) ;  /* 0x000000000004c947 */ /* 0x008fea0003800000 */
[----:B------:R3:W5:Y:S02]  /*8900*/  LDG.E.LTC128B.U16 R13, desc[UR46][R20.64+0x32] ;  /* 0x0000322e140d7981 */ /* 0x000764000c1e1520 */
.L_x_57:
[----:B------:R-:W-:Y:S05]  /*8910*/  BSYNC B1 ;  /* 0x0000000000017941 */ /* 0x000fea0003800000 */
.L_x_56:
[----:B------:R-:W2:Y:S04]  /*8920*/  LDL.LU R9, [R1+0x1bc] ;  /* 0x0001bc0001097983 */ /* 0x000ea80000300800 */
[----:B------:R0:W-:Y:S04]  /*8930*/  STL.64 [R1+0x200], R26 ;  /* 0x0002001a01007387 */ /* 0x0001e80000100a00 */
[----:B0-----:R-:W3:Y:S01]  /*8940*/  LDL.64 R26, [R1+0x1c0] ;  /* 0x0001c000011a7983 */ /* 0x001ee20000100a00 */
[----:B-----5:R-:W-:-:S03]  /*8950*/  IMAD.U32 R8, R13, 0x10000, RZ ;  /* 0x000100000d087824 */ /* 0x020fc600078e00ff */
[----:B------:R-:W3:Y:S01]  /*8960*/  LDL.LU R18, [R1+0x140] ;  /* 0x0001400001127983 */ /* 0x000ee20000300800 */
[----:B------:R-:W-:-:S03]  /*8970*/  FMUL R8, R8, R16 ;  /* 0x0000001008087220 */ /* 0x000fc60000400000 */
[----:B------:R0:W-:Y:S04]  /*8980*/  STL.64 [R1+0x1f8], R24 ;  /* 0x0001f81801007387 */ /* 0x0001e80000100a00 */
[----:B------:R-:W-:Y:S04]  /*8990*/  STL [R1+0x1f4], R22 ;  /* 0x0001f41601007387 */ /* 0x000fe80000100800 */
[----:B------:R-:W-:Y:S04]  /*89a0*/  STL [R1+0x1f0], R3 ;  /* 0x0001f00301007387 */ /* 0x000fe80000100800 */
[----:B------:R3:W-:Y:S01]  /*89b0*/  STL.64 [R1+0x1e8], R20 ;  /* 0x0001e81401007387 */ /* 0x0007e20000100a00 */
[----:B------:R-:W-:-:S03]  /*89c0*/  USHF.L.U64.HI UR4, UR8, 0x8, UR9 ;  /* 0x0000000808047899 */ /* 0x000fc60008010209 */
[----:B0-----:R-:W3:Y:S01]  /*89d0*/  LDL.64 R24, [R1+0x1c8] ;  /* 0x0001c80001187983 */ /* 0x001ee20000100a00 */
[----:B--2---:R-:W-:-:S05]  /*89e0*/  FFMA R8, R9, R2, R8 ;  /* 0x0000000209087223 */ /* 0x004fca0000000008 */
[----:B------:R-:W-:-:S05]  /*89f0*/  F2FP.BF16.F32.PACK_AB R8, RZ, R8 ;  /* 0x00000008ff08723e */ /* 0x000fca00000010ff */
[----:B------:R0:W-:Y:S01]  /*8a00*/  @P4 STG.E.U16 desc[UR46][R4.64+0x32], R8 ;  /* 0x0000320804004986 */ /* 0x0001e2000c10152e */
[----:B---34-:R-:W-:-:S05]  /*8a10*/  IADD3 R20, P4, R12, 0x80, RZ ;  /* 0x000000800c147810 */ /* 0x018fca0007f9e0ff */
[----:B0-----:R-:W-:-:S04]  /*8a20*/  IMAD.X R8, RZ, RZ, UR7, P4 ;  /* 0x00000007ff087e24 */ /* 0x001fc8000a0e06ff */
[----:B------:R-:W-:-:S04]  /*8a30*/  IMAD R8, R8, R6, RZ ;  /* 0x0000000608087224 */ /* 0x000fc800078e02ff */
[C---:B------:R-:W-:Y:S02]  /*8a40*/  IMAD R3, R20.reuse, R7, R8 ;  /* 0x0000000714037224 */ /* 0x040fe400078e0208 */
[----:B------:R-:W-:-:S04]  /*8a50*/  IMAD.WIDE.U32 R8, R20, R6, R234 ;  /* 0x0000000614087225 */ /* 0x000fc800078e00ea */
[----:B------:R-:W-:Y:S01]  /*8a60*/  IMAD.IADD R9, R9, 0x1, R3 ;  /* 0x0000000109097824 */ /* 0x000fe200078e0203 */
[----:B------:R-:W-:-:S04]  /*8a70*/  LEA R14, P4, R8, R232, 0x1 ;  /* 0x000000e8080e7211 */ /* 0x000fc800078808ff */
[----:B------:R-:W-:Y:S01]  /*8a80*/  LEA.HI.X R15, R8, R233, R9, 0x1, P4 ;  /* 0x000000e9080f7211 */ /* 0x000fe200020f0c09 */
[----:B------:R-:W-:-:S05]  /*8a90*/  IMAD.U32 R8, RZ, RZ, UR8 ;  /* 0x00000008ff087e24 */ /* 0x000fca000f8e00ff */
[----:B------:R-:W-:-:S04]  /*8aa0*/  LEA R8, P4, R8, R26, 0x8 ;  /* 0x0000001a08087211 */ /* 0x000fc800078840ff */
[----:B------:R-:W-:Y:S02]  /*8ab0*/  IADD3.X R9, R27, UR4, RZ, P4, !PT ;  /* 0x000000041b097c10 */ /* 0x000fe4000a7fe4ff */
[----:B------:R-:W-:Y:S01]  /*8ac0*/  ISETP.GT.AND P4, PT, R0, 0x80, P5 ;  /* 0x000000800000780c */ /* 0x000fe20002f84270 */
[----:B------:R0:W5:-:S12]  /*8ad0*/  LDL.LU.64 R26, [R1+0x200] ;  /* 0x00020000011a7983 */ /* 0x0001580000300a00 */
[----:B------:R-:W2:Y:S02]  /*8ae0*/  @P4 LDG.E.LTC128B.U16 R13, desc[UR46][R14.64] ;  /* 0x0000002e0e0d4981 */ /* 0x000ea4000c1e1520 */
[----:B--2---:R-:W-:-:S04]  /*8af0*/  IMAD.U32 R14, R13, 0x10000, RZ ;  /* 0x000100000d0e7824 */ /* 0x004fc800078e00ff */
[----:B------:R-:W-:-:S04]  /*8b00*/  FMUL R14, R14, R16 ;  /* 0x000000100e0e7220 */ /* 0x000fc80000400000 */
[----:B------:R-:W-:-:S05]  /*8b10*/  FFMA R14, R18, R2, R14 ;  /* 0x00000002120e7223 */ /* 0x000fca000000000e */
[----:B------:R-:W-:-:S05]  /*8b20*/  F2FP.BF16.F32.PACK_AB R14, RZ, R14 ;  /* 0x0000000eff0e723e */ /* 0x000fca00000010ff */
[----:B------:R2:W-:Y:S02]  /*8b30*/  @P4 STG.E.U16 desc[UR46][R8.64], R14 ;  /* 0x0000000e08004986 */ /* 0x0005e4000c10152e */
[----:B--2---:R-:W-:-:S04]  /*8b40*/  IMAD.WIDE.U32 R14, R20, R6, R10 ;  /* 0x00000006140e7225 */ /* 0x004fc800078e000a */
[----:B------:R-:W-:Y:S02]  /*8b50*/  IMAD.IADD R15, R3, 0x1, R15 ;  /* 0x00000001030f7824 */ /* 0x000fe400078e020f */
[----:B------:R-:W-:-:S04]  /*8b60*/  IMAD.WIDE.U32 R14, R236, UR40, R14 ;  /* 0x00000028ec0e7c25 */ /* 0x000fc8000f8e000e */
[----:B------:R-:W-:Y:S01]  /*8b70*/  IMAD.IADD R15, R237, 0x1, R15 ;  /* 0x00000001ed0f7824 */ /* 0x000fe200078e020f */
[----:B------:R-:W-:-:S04]  /*8b80*/  LEA R18, P4, R14, R232, 0x1 ;  /* 0x000000e80e127211 */ /* 0x000fc800078808ff */
[----:B------:R-:W-:Y:S02]  /*8b90*/  LEA.HI.X R19, R14, R233, R15, 0x1, P4 ;  /* 0x000000e90e137211 */ /* 0x000fe400020f0c0f */
[----:B------:R-:W2:Y:S02]  /*8ba0*/  LDL.64 R14, [R1+0x1d0] ;  /* 0x0001d000010e7983 */ /* 0x000ea40000100a00 */
[----:B--2---:R-:W-:-:S04]  /*8bb0*/  IMAD.WIDE.U32 R14, R20, R6, R14 ;  /* 0x00000006140e7225 */ /* 0x004fc800078e000e */
[----:B------:R-:W-:Y:S01]  /*8bc0*/  IMAD.IADD R20, R3, 0x1, R15 ;  /* 0x0000000103147824 */ /* 0x000fe200078e020f */
[----:B------:R-:W-:Y:S02]  /*8bd0*/  IADD3 R3, P4, R24, R14, RZ ;  /* 0x0000000e18037210 */ /* 0x000fe40007f9e0ff */
[----:B------:R0:W5:Y:S03]  /*8be0*/  LDL.LU.64 R24, [R1+0x1f8] ;  /* 0x0001f80001187983 */ /* 0x0001660000300a00 */
[----:B-1----:R-:W-:Y:S01]  /*8bf0*/  IMAD.X R22, R20, 0x1, R235, P4 ;  /* 0x0000000114167824 */ /* 0x002fe200020e06eb */
[----:B------:R1:W-:Y:S02]  /*8c00*/  STL [R1+0x190], R20 ;  /* 0x0001901401007387 */ /* 0x0003e40000100800 */
[----:B-1----:R-:W-:-:S04]  /*8c10*/  LEA R20, P4, R3, R232, 0x1 ;  /* 0x000000e803147211 */ /* 0x002fc800078808ff */
[----:B------:R-:W-:Y:S02]  /*8c20*/  LEA.HI.X R21, R3, R233, R22, 0x1, P4 ;  /* 0x000000e903157211 */ /* 0x000fe400020f0c16 */
[----:B------:R0:W5:Y:S04]  /*8c30*/  LDL.LU R22, [R1+0x1f4] ;  /* 0x0001f40001167983 */ /* 0x0001680000300800 */
[----:B------:R0:W5:Y:S04]  /*8c40*/  LDL.LU R3, [R1+0x1f0] ;  /* 0x0001f00001037983 */ /* 0x0001680000300800 */
[----:B------:R1:W-:Y:S04]  /*8c50*/  STL.64 [R1+0x188], R20 ;  /* 0x0001881401007387 */ /* 0x0003e80000100a00 */
[----:B-1----:R0:W5:Y:S01]  /*8c60*/  LDL.LU.64 R20, [R1+0x1e8] ;  /* 0x0001e80001147983 */ /* 0x0021620000300a00 */
[----:B------:R-:W-:-:S04]  /*8c70*/  LOP3.LUT P4, RZ, R17, 0x4, RZ, 0xc0, !PT ;  /* 0x0000000411ff7812 */ /* 0x000fc8000788c0ff */
[----:B------:R-:W-:Y:S01]  /*8c80*/  ISETP.GT.AND P4, PT, R0, 0x80, P4 ;  /* 0x000000800000780c */ /* 0x000fe20002784270 */
[----:B------:R-:W-:-:S12]  /*8c90*/  BSSY B1, `(.L_x_58) ;  /* 0x0000003000017945 */ /* 0x000fd80003800000 */
[----:B0-----:R-:W-:Y:S05]  /*8ca0*/  @!P4 BRA `(.L_x_59) ;  /* 0x000000000004c947 */ /* 0x001fea0003800000 */
[----:B------:R0:W5:Y:S02]  /*8cb0*/  LDG.E.LTC128B.U16 R13, desc[UR46][R18.64+0x2] ;  /* 0x0000022e120d7981 */ /* 0x000164000c1e1520 */
.L_x_59:
[----:B------:R-:W-:Y:S05]  /*8cc0*/  BSYNC B1 ;  /* 0x0000000000017941 */ /* 0x000fea0003800000 */
.L_x_58:
[----:B-----5:R-:W-:Y:S04]  /*8cd0*/  STL [R1+0x1f8], R3 ;  /* 0x0001f80301007387 */ /* 0x020fe80000100800 */
[----:B------:R1:W-:Y:S04]  /*8ce0*/  STL.64 [R1+0x1f0], R6 ;  /* 0x0001f00601007387 */ /* 0x0003e80000100a00 */
[----:B-1----:R-:W2:Y:S01]  /*8cf0*/  LDL.LU R7, [R1+0x144] ;  /* 0x0001440001077983 */ /* 0x002ea20000300800 */
[----:B------:R-:W-:-:S03]  /*8d00*/  IMAD.U32 R3, R13, 0x10000, RZ ;  /* 0x000100000d037824 */ /* 0x000fc600078e00ff */
[----:B------:R1:W-:Y:S01]  /*8d10*/  STL.64 [R1+0x1e8], R4 ;  /* 0x0001e80401007387 */ /* 0x0003e20000100a00 */
[----:B------:R-:W-:-:S04]  /*8d20*/  FMUL R3, R3, R16 ;  /* 0x0000001003037220 */ /* 0x000fc80000400000 */
[----:B--2---:R-:W-:Y:S02]  /*8d30*/  FFMA R7, R7, R2, R3 ;  /* 0x0000000207077223 */ /* 0x004fe40000000003 */
[----:B------:R2:W5:Y:S03]  /*8d40*/  LDL.LU R3, [R1+0x1f8] ;  /* 0x0001f80001037983 */ /* 0x0005660000300800 */
[----:B-1----:R-:W-:Y:S01]  /*8d50*/  F2FP.BF16.F32.PACK_AB R5, RZ, R7 ;  /* 0x00000007ff05723e */ /* 0x002fe200000010ff */
[----:B------:R-:W-:-:S03]  /*8d60*/  IMAD.MOV.U32 R7, RZ, RZ, R9 ;  /* 0x000000ffff077224 */ /* 0x000fc600078e0009 */
[----:B------:R-:W-:Y:S01]  /*8d70*/  PRMT R6, R5, 0x7610, R6 ;  /* 0x0000761005067816 */ /* 0x000fe20000000006 */
[----:B------:R-:W-:-:S03]  /*8d80*/  IMAD.U32 R5, RZ, RZ, UR8 ;  /* 0x00000008ff057e24 */ /* 0x000fc6000f8e00ff */
[----:B------:R-:W-:Y:S01]  /*8d90*/  PRMT R4, R6, 0x7610, R4 ;  /* 0x0000761006047816 */ /* 0x000fe20000000004 */
[----:B------:R-:W-:Y:S02]  /*8da0*/  IMAD.MOV.U32 R6, RZ, RZ, R8 ;  /* 0x000000ffff067224 */ /* 0x000fe400078e0008 */
[----:B------:R-:W-:-:S03]  /*8db0*/  IMAD.SHL.U32 R5, R5, 0x10, RZ ;  /* 0x0000001005057824 */ /* 0x000fc600078e00ff */
[----:B------:R-:W-:Y:S04]  /*8dc0*/  STL.64 [R1+0x140], R6 ;  /* 0x0001400601007387 */ /* 0x000fe80000100a00 */
[----:B------:R1:W-:Y:S04]  /*8dd0*/  @P4 STG.E.U16 desc[UR46][R6.64+0x2], R4 ;  /* 0x0000020406004986 */ /* 0x0003e8000c10152e */
[----:B-1----:R2:W5:Y:S01]  /*8de0*/  LDL.LU.64 R6, [R1+0x1f0] ;  /* 0x0001f00001067983 */ /* 0x0025620000300a00 */
[----:B------:R-:W-:-:S03]  /*8df0*/  IADD3 R4, P4, R8, R5, RZ ;  /* 0x0000000508047210 */ /* 0x000fc60007f9e0ff */
[----:B------:R-:W3:Y:S01]  /*8e00*/  LDL R5, [R1+0x1dc] ;  /* 0x0001dc0001057983 */ /* 0x000ee20000100800 */
[----:B------:R-:W-:Y:S01]  /*8e10*/  BSSY B1, `(.L_x_60) ;  /* 0x000000a000017945 */ /* 0x000fe20003800000 */
[----:B---3--:R-:W-:-:S05]  /*8e20*/  IMAD.X R5, R9, 0x1, R5, P4 ;  /* 0x0000000109057824 */ /* 0x008fca00020e0605 */
[----:B------:R1:W-:Y:S04]  /*8e30*/  STL.64 [R1+0x180], R4 ;  /* 0x0001800401007387 */ /* 0x0003e80000100a00 */
[----:B-1----:R2:W5:Y:S01]  /*8e40*/  LDL.LU.64 R4, [R1+0x1e8] ;  /* 0x0001e80001047983 */ /* 0x0025620000300a00 */
[----:B------:R-:W-:-:S13]  /*8e50*/  ISETP.GT.AND P4, PT, R0, 0x88, P5 ;  /* 0x000000880000780c */ /* 0x000fda0002f84270 */
[----:B--2---:R-:W-:Y:S05]  /*8e60*/  @!P4 BRA `(.L_x_61) ;  /* 0x000000000010c947 */ /* 0x004fea0003800000 */
[----:B-----5:R1:W-:Y:S04]  /*8e70*/  STL.64 [R1+0x1e8], R2 ;  /* 0x0001e80201007387 */ /* 0x0203e80000100a00 */
[----:B-1----:R-:W2:Y:S04]  /*8e80*/  LDL.LU.64 R2, [R1+0x188] ;  /* 0x0001880001027983 */ /* 0x002ea80000300a00 */
[----:B--2---:R1:W5:Y:S04]  /*8e90*/  LDG.E.LTC128B.U16 R13, desc[UR46][R2.64] ;  /* 0x0000002e020d7981 */ /* 0x004368000c1e1520 */
[----:B------:R1:W5:Y:S02]  /*8ea0*/  LDL.LU.64 R2, [R1+0x1e8] ;  /* 0x0001e80001027983 */ /* 0x0003640000300a00 */
.L_x_61:
[----:B------:R-:W-:Y:S05]  /*8eb0*/  BSYNC B1 ;  /* 0x0000000000017941 */ /* 0x000fea0003800000 */
.L_x_60:
[----:B-----5:R2:W-:Y:S04]  /*8ec0*/  STL.64 [R1+0x1f0], R6 ;  /* 0x0001f00601007387 */ /* 0x0205e80000100a00 */
[----:B--2---:R-:W2:Y:S04]  /*8ed0*/  LDL.LU R6, [R1+0x148] ;  /* 0x0001480001067983 */ /* 0x004ea80000300800 */
[----:B------:R-:W3:Y:S04]  /*8ee0*/  LDL.LU R7, [R1+0x190] ;  /* 0x0001900001077983 */ /* 0x000ee80000300800 */
[----:B------:R4:W-:Y:S04]  /*8ef0*/  STL.64 [R1+0x1e8], R4 ;  /* 0x0001e80401007387 */ /* 0x0009e80000100a00 */
[----:B----4-:R-:W4:Y:S01]  /*8f00*/  LDL.64 R4, [R1+0x180] ;  /* 0x0001800001047983 */ /* 0x010f220000100a00 */
[----:B------:R-:W-:-:S04]  /*8f10*/  IMAD.U32 R15, R13, 0x10000, RZ ;  /* 0x000100000d0f7824 */ /* 0x000fc800078e00ff */
[----:B------:R-:W-:-:S04]  /*8f20*/  FMUL R15, R15, R16 ;  /* 0x000000100f0f7220 */ /* 0x000fc80000400000 */
[----:B--2---:R-:W-:-:S05]  /*8f30*/  FFMA R15, R6, R2, R15 ;  /* 0x00000002060f7223 */ /* 0x004fca000000000f */
[----:B------:R-:W-:-:S05]  /*8f40*/  F2FP.BF16.F32.PACK_AB R15, RZ, R15 ;  /* 0x0000000fff0f723e */ /* 0x000fca00000010ff */
[----:B----4-:R3:W-:Y:S01]  /*8f50*/  @P4 STG.E.U16 desc[UR46][R4.64], R15 ;  /* 0x0000000f04004986 */ /* 0x0107e2000c10152e */
[----:B------:R-:W-:-:S05]  /*8f60*/  IADD3 R14, P4, R10, R14, RZ ;  /* 0x0000000e0a0e7210 */ /* 0x000fca0007f9e0ff */
[----:B---3--:R-:W-:Y:S02]  /*8f70*/  IMAD.X R15, R11, 0x1, R7, P4 ;  /* 0x000000010b0f7824 */ /* 0x008fe400020e0607 */
[----:B------:R-:W-:Y:S02]  /*8f80*/  IMAD.U32 R5, RZ, RZ, UR8 ;  /* 0x00000008ff057e24 */ /* 0x000fe4000f8e00ff */
[----:B------:R-:W-:-:S04]  /*8f90*/  IMAD.WIDE.U32 R6, R236, UR40, R14 ;  /* 0x00000028ec067c25 */ /* 0x000fc8000f8e000e */
[----:B------:R-:W-:Y:S01]  /*8fa0*/  IMAD.IADD R15, R237, 0x1, R7 ;  /* 0x00000001ed0f7824 */ /* 0x000fe200078e0207 */
[----:B------:R-:W-:Y:S01]  /*8fb0*/  LEA R14, P4, R6, R232, 0x1 ;  /* 0x000000e8060e7211 */ /* 0x000fe200078808ff */
[----:B------:R-:W-:-:S03]  /*8fc0*/  IMAD.SHL.U32 R5, R5, 0x10, RZ ;  /* 0x0000001005057824 */ /* 0x000fc600078e00ff */
[----:B------:R-:W-:Y:S02]  /*8fd0*/  LEA.HI.X R15, R6, R233, R15, 0x1, P4 ;  /* 0x000000e9060f7211 */ /* 0x000fe400020f0c0f */
[----:B------:R2:W5:Y:S01]  /*8fe0*/  LDL.LU.64 R6, [R1+0x1f0] ;  /* 0x0001f00001067983 */ /* 0x0005620000300a00 */
[----:B------:R-:W-:-:S03]  /*8ff0*/  IADD3 R4, P4, R5, R8, RZ ;  /* 0x0000000805047210 */ /* 0x000fc60007f9e0ff */
[----:B------:R-:W3:Y:S01]  /*9000*/  LDL R5, [R1+0x1dc] ;  /* 0x0001dc0001057983 */ /* 0x000ee20000100800 */
[----:B------:R-:W-:Y:S01]  /*9010*/  BSSY B1, `(.L_x_62) ;  /* 0x0000008000017945 */ /* 0x000fe20003800000 */
[----:B---3--:R-:W-:-:S05]  /*9020*/  IMAD.X R5, R5, 0x1, R9, P4 ;  /* 0x0000000105057824 */ /* 0x008fca00020e0609 */
[----:B------:R3:W-:Y:S04]  /*9030*/  STL.64 [R1+0x188], R4 ;  /* 0x0001880401007387 */ /* 0x0007e80000100a00 */
[----:B---3--:R2:W5:Y:S01]  /*9040*/  LDL.LU.64 R4, [R1+0x1e8] ;  /* 0x0001e80001047983 */ /* 0x0085620000300a00 */
[----:B------:R-:W-:-:S04]  /*9050*/  LOP3.LUT P4, RZ, R17, 0x4, RZ, 0xc0, !PT ;  /* 0x0000000411ff7812 */ /* 0x000fc8000788c0ff */
[----:B------:R-:W-:-:S13]  /*9060*/  ISETP.GT.AND P4, PT, R0, 0x88, P4 ;  /* 0x000000880000780c */ /* 0x000fda0002784270 */
[----:B--2---:R-:W-:Y:S05]  /*9070*/  @!P4 BRA `(.L_x_63) ;  /* 0x000000000004c947 */ /* 0x004fea0003800000 */
[----:B------:R2:W5:Y:S02]  /*9080*/  LDG.E.LTC128B.U16 R13, desc[UR46][R14.64+0x2] ;  /* 0x0000022e0e0d7981 */ /* 0x000564000c1e1520 */
.L_x_63:
[----:B------:R-:W-:Y:S05]  /*9090*/  BSYNC B1 ;  /* 0x0000000000017941 */ /* 0x000fea0003800000 */
.L_x_62:
[----:B------:R-:W-:Y:S04]  /*90a0*/  STL [R1+0x204], R9 ;  /* 0x0002040901007387 */ /* 0x000fe80000100800 */
[----:B------:R3:W-:Y:S04]  /*90b0*/  STL [R1+0x200], R8 ;  /* 0x0002000801007387 */ /* 0x0007e80000100800 */
[----:B---3--:R-:W3:Y:S04]  /*90c0*/  LDL.LU R8, [R1+0x14c] ;  /* 0x00014c0001087983 */ /* 0x008ee80000300800 */
[----:B-----5:R-:W-:Y:S04]  /*90d0*/  STL [R1+0x1fc], R7 ;  /* 0x0001fc0701007387 */ /* 0x020fe80000100800 */
[----:B------:R-:W-:Y:S04]  /*90e0*/  STL [R1+0x1f8], R6 ;  /* 0x0001f80601007387 */ /* 0x000fe80000100800 */
[----:B------:R4:W-:Y:S04]  /*90f0*/  STL.64 [R1+0x1f0], R4 ;  /* 0x0001f00401007387 */ /* 0x0009e80000100a00 */
[----:B----4-:R-:W4:Y:S01]  /*9100*/  LDL.64 R4, [R1+0x188] ;  /* 0x0001880001047983 */ /* 0x010f220000100a00 */
[----:B------:R-:W-:-:S03]  /*9110*/  IMAD.U32 R9, R13, 0x10000, RZ ;  /* 0x000100000d097824 */ /* 0x000fc600078e00ff */
[----:B------:R1:W-:Y:S01]  /*9120*/  STL [R1+0x1e8], R3 ;  /* 0x0001e80301007387 */ /* 0x0003e20000100800 */
[----:B------:R-:W-:-:S04]  /*9130*/  FMUL R9, R9, R16 ;  /* 0x0000001009097220 */ /* 0x000fc80000400000 */
[----:B---3--:R-:W-:Y:S02]  /*9140*/  FFMA R8, R8, R2, R9 ;  /* 0x0000000208087223 */ /* 0x008fe40000000009 */
[----:B------:R3:W5:Y:S03]  /*9150*/  LDL.LU R9, [R1+0x204] ;  /* 0x0002040001097983 */ /* 0x0007660000300800 */
[----:B------:R-:W-:Y:S02]  /*9160*/  F2FP.BF16.F32.PACK_AB R7, RZ, R8 ;  /* 0x00000008ff07723e */ /* 0x000fe400000010ff */
[----:B------:R3:W5:Y:S02]  /*9170*/  LDL.LU R8, [R1+0x200] ;  /* 0x0002000001087983 */ /* 0x0007640000300800 */
[----:B------:R-:W-:Y:S02]  /*9180*/  PRMT R6, R7, 0x7610, R6 ;  /* 0x0000761007067816 */ /* 0x000fe40000000006 */
[----:B------:R3:W5:Y:S02]  /*9190*/  LDL.LU R7, [R1+0x1fc] ;  /* 0x0001fc0001077983 */ /* 0x0007640000300800 */
[----:B-1----:R-:W-:-:S02]  /*91a0*/  PRMT R3, R6, 0x7610, R3 ;  /* 0x0000761006037816 */ /* 0x002fc40000000003 */
[----:B------:R3:W5:Y:S04]  /*91b0*/  LDL.LU R6, [R1+0x1f8] ;  /* 0x0001f80001067983 */ /* 0x0007680000300800 */
[----:B----4-:R1:W-:Y:S04]  /*91c0*/  @P4 STG.E.U16 desc[UR46][R4.64+0x2], R3 ;  /* 0x0000020304004986 */ /* 0x0103e8000c10152e */
[----:B-1----:R3:W5:Y:S04]  /*91d0*/  LDL.LU.64 R4, [R1+0x1f0] ;  /* 0x0001f00001047983 */ /* 0x0027680000300a00 */
[----:B------:R3:W5:Y:S01]  /*91e0*/  LDL.LU R3, [R1+0x1e8] ;  /* 0x0001e80001037983 */ /* 0x0007620000300800 */
[----:B------:R-:W-:Y:S01]  /*91f0*/  LOP3.LUT P4, RZ, R17, 0x2, RZ, 0xc0, !PT ;  /* 0x0000000211ff7812 */ /* 0x000fe2000788c0ff */
[----:B------:R-:W-:Y:S03]  /*9200*/  BSSY B1, `(.L_x_64) ;  /* 0x0000004000017945 */ /* 0x000fe60003800000 */
[----:B------:R-:W-:-:S13]  /*9210*/  ISETP.GT.AND P4, PT, R0, 0x80, P4 ;  /* 0x000000800000780c */ /* 0x000fda0002784270 */
[----:B---3--:R-:W-:Y:S05]  /*9220*/  @!P4 BRA `(.L_x_65) ;  /* 0x000000000004c947 */ /* 0x008fea0003800000 */
[----:B------:R1:W5:Y:S02]  /*9230*/  LDG.E.LTC128B.U16 R13, desc[UR46][R18.64+0x10] ;  /* 0x0000102e120d7981 */ /* 0x000364000c1e1520 */
.L_x_65:
[----:B------:R-:W-:Y:S05]  /*9240*/  BSYNC B1 ;  /* 0x0000000000017941 */ /* 0x000fea0003800000 */
.L_x_64:
[----:B-----5:R-:W-:Y:S04]  /*9250*/  STL [R1+0x1f8], R7 ;  /* 0x0001f80701007387 */ /* 0x020fe80000100800 */
[----:B------:R3:W-:Y:S04]  /*9260*/  STL [R1+0x1f4], R6 ;  /* 0x0001f40601007387 */ /* 0x0007e80000100800 */
[----:B---3--:R-:W3:Y:S01]  /*9270*/  LDL.LU R6, [R1+0x150] ;  /* 0x0001500001067983 */ /* 0x008ee20000300800 */
[----:B------:R-:W-:-:S03]  /*9280*/  IMAD.U32 R7, R13, 0x10000, RZ ;  /* 0x000100000d077824 */ /* 0x000fc600078e00ff */
[----:B------:R4:W-:Y:S01]  /*9290*/  STL [R1+0x1f0], R5 ;  /* 0x0001f00501007387 */ /* 0x0009e20000100800 */
[----:B------:R-:W-:-:S03]  /*92a0*/  FMUL R7, R7, R16 ;  /* 0x0000001007077220 */ /* 0x000fc60000400000 */
[----:B------:R0:W-:Y:S04]  /*92b0*/  STL [R1+0x1ec], R4 ;  /* 0x0001ec0401007387 */ /* 0x0001e80000100800 */
[----:B------:R2:W-:Y:S01]  /*92c0*/  STL [R1+0x1e8], R3 ;  /* 0x0001e80301007387 */ /* 0x0005e20000100800 */
[----:B---3--:R-:W-:-:S03]  /*92d0*/  FFMA R6, R6, R2, R7 ;  /* 0x0000000206067223 */ /* 0x008fc60000000007 */
[----:B------:R3:W5:Y:S02]  /*92e0*/  LDL.LU R7, [R1+0x1f8] ;  /* 0x0001f80001077983 */ /* 0x0007640000300800 */
[----:B----4-:R-:W-:Y:S02]  /*92f0*/  F2FP.BF16.F32.PACK_AB R5, RZ, R6 ;  /* 0x00000006ff05723e */ /* 0x010fe400000010ff */
[----:B------:R3:W5:Y:S02]  /*9300*/  LDL.LU R6, [R1+0x1f4] ;  /* 0x0001f40001067983 */ /* 0x0007640000300800 */
[----:B0-----:R-:W-:Y:S02]  /*9310*/  PRMT R4, R5, 0x7610, R4 ;  /* 0x0000761005047816 */ /* 0x001fe40000000004 */
[----:B------:R3:W5:Y:S02]  /*9320*/  LDL.LU R5, [R1+0x1f0] ;  /* 0x0001f00001057983 */ /* 0x0007640000300800 */
[----:B--2---:R-:W-:-:S02]  /*9330*/  PRMT R3, R4, 0x7610, R3 ;  /* 0x0000761004037816 */ /* 0x004fc40000000003 */
[----:B------:R3:W5:Y:S04]  /*9340*/  LDL.LU R4, [R1+0x1ec] ;  /* 0x0001ec0001047983 */ /* 0x0007680000300800 */
[----:B------:R0:W-:Y:S04]  /*9350*/  @P4 STG.E.U16 desc[UR46][R8.64+0x10], R3 ;  /* 0x0000100308004986 */ /* 0x0001e8000c10152e */
[----:B0-----:R3:W5:Y:S01]  /*9360*/  LDL.LU R3, [R1+0x1e8] ;  /* 0x0001e80001037983 */ /* 0x0017620000300800 */
[----:B------:R-:W-:Y:S01]  /*9370*/  ISETP.GT.AND P4, PT, R0, 0x80, P6 ;  /* 0x000000800000780c */ /* 0x000fe20003784270 */
[----:B------:R-:W-:-:S12]  /*9380*/  BSSY B1, `(.L_x_66) ;  /* 0x0000003000017945 */ /* 0x000fd80003800000 */
[----:B---3--:R-:W-:Y:S05]  /*9390*/  @!P4 BRA `(.L_x_67) ;  /* 0x000000000004c947 */ /* 0x008fea0003800000 */
[----:B------:R0:W5:Y:S02]  /*93a0*/  LDG.E.LTC128B.U16 R13, desc[UR46][R18.64+0x12] ;  /* 0x0000122e120d7981 */ /* 0x000164000c1e1520 */
.L_x_67:
[----:B------:R-:W-:Y:S05]  /*93b0*/  BSYNC B1 ;  /* 0x0000000000017941 */ /* 0x000fea0003800000 */
.L_x_66:
[----:B------:R-:W-:Y:S04]  /*93c0*/  STL [R1+0x204], R9 ;  /* 0x0002040901007387 */ /* 0x000fe80000100800 */
[----:B------:R2:W-:Y:S04]  /*93d0*/  STL [R1+0x200], R8 ;  /* 0x0002000801007387 */ /* 0x0005e80000100800 */
[----:B--2---:R-:W2:Y:S04]  /*93e0*/  LDL.LU R8, [R1+0x154] ;  /* 0x0001540001087983 */ /* 0x004ea80000300800 */
[----:B-----5:R-:W-:Y:S04]  /*93f0*/  STL [R1+0x1fc], R7 ;  /* 0x0001fc0701007387 */ /* 0x020fe80000100800 */
[----:B------:R-:W-:Y:S04]  /*9400*/  STL [R1+0x1f8], R6 ;  /* 0x0001f80601007387 */ /* 0x000fe80000100800 */
[----:B------:R3:W-:Y:S04]  /*9410*/  STL.64 [R1+0x1f0], R4 ;  /* 0x0001f00401007387 */ /* 0x0007e80000100a00 */
[----:B---3--:R-:W3:Y:S01]  /*9420*/  LDL.64 R4, [R1+0x140] ;  /* 0x0001400001047983 */ /* 0x008ee20000100a00 */
[----:B------:R-:W-:-:S03]  /*9430*/  IMAD.U32 R9, R13, 0x10000, RZ ;  /* 0x000100000d097824 */ /* 0x000fc600078e00ff */
[----:B------:R4:W-:Y:S01]  /*9440*/  STL [R1+0x1e8], R3 ;  /* 0x0001e80301007387 */ /* 0x0009e20000100800 */
[----:B------:R-:W-:-:S04]  /*9450*/  FMUL R9, R9, R16 ;  /* 0x0000001009097220 */ /* 0x000fc80000400000 */
[----:B--2---:R-:W-:Y:S02]  /*9460*/  FFMA R8, R8, R2, R9 ;  /* 0x0000000208087223 */ /* 0x004fe40000000009 */
[----:B------:R2:W5:Y:S03]  /*9470*/  LDL.LU R9, [R1+0x204] ;  /* 0x0002040001097983 */ /* 0x0005660000300800 */
[----:B------:R-:W-:Y:S02]  /*9480*/  F2FP.BF16.F32.PACK_AB R7, RZ, R8 ;  /* 0x00000008ff07723e */ /* 0x000fe400000010ff */
[----:B------:R2:W5:Y:S02]  /*9490*/  LDL.LU R8, [R1+0x200] ;  /* 0x0002000001087983 */ /* 0x0005640000300800 */
[----:B------:R-:W-:Y:S02]  /*94a0*/  PRMT R6, R7, 0x7610, R6 ;  /* 0x0000761007067816 */ /* 0x000fe40000000006 */
[----:B------:R2:W5:Y:S02]  /*94b0*/  LDL.LU R7, [R1+0x1fc] ;  /* 0x0001fc0001077983 */ /* 0x0005640000300800 */
[----:B----4-:R-:W-:-:S02]  /*94c0*/  PRMT R3, R6, 0x7610, R3 ;  /* 0x0000761006037816 */ /* 0x010fc40000000003 */
[----:B------:R2:W5:Y:S04]  /*94d0*/  LDL.LU R6, [R1+0x1f8] ;  /* 0x0001f80001067983 */ /* 0x0005680000300800 */
[----:B---3--:R3:W-:Y:S04]  /*94e0*/  @P4 STG.E.U16 desc[UR46][R4.64+0x12], R3 ;  /* 0x0000120304004986 */ /* 0x0087e8000c10152e */
[----:B---3--:R2:W5:Y:S04]  /*94f0*/  LDL.LU.64 R4, [R1+0x1f0] ;  /* 0x0001f00001047983 */ /* 0x0085680000300a00 */
[----:B------:R2:W5:Y:S01]  /*9500*/  LDL.LU R3, [R1+0x1e8] ;  /* 0x0001e80001037983 */ /* 0x0005620000300800 */
[----:B------:R-:W-:Y:S01]  /*9510*/  LOP3.LUT P4, RZ, R17, 0x2, RZ, 0xc0, !PT ;  /* 0x0000000211ff7812 */ /* 0x000fe2000788c0ff */
[----:B------:R-:W-:Y:S03]  /*9520*/  BSSY B1, `(.L_x_68) ;  /* 0x0000004000017945 */ /* 0x000fe60003800000 */
[----:B------:R-:W-:-:S13]  /*9530*/  ISETP.GT.AND P4, PT, R0, 0x88, P4 ;  /* 0x000000880000780c */ /* 0x000fda0002784270 */
[----:B--2---:R-:W-:Y:S05]  /*9540*/  @!P4 BRA `(.L_x_69) ;  /* 0x000000000004c947 */ /* 0x004fea0003800000 */
[----:B------:R2:W5:Y:S02]  /*9550*/  LDG.E.LTC128B.U16 R13, desc[UR46][R14.64+0x10] ;  /* 0x0000102e0e0d7981 */ /* 0x000564000c1e1520 */
.L_x_69:
[----:B------:R-:W-:Y:S05]  /*9560*/  BSYNC B1 ;  /* 0x0000000000017941 */ /* 0x000fea0003800000 */
.L_x_68:
[----:B-----5:R-:W-:Y:S04]  /*9570*/  STL [R1+0x204], R9 ;  /* 0x0002040901007387 */ /* 0x020fe80000100800 */
[----:B------:R3:W-:Y:S04]  /*9580*/  STL [R1+0x200], R8 ;  /* 0x0002000801007387 */ /* 0x0007e80000100800 */
[----:B---3--:R-:W3:Y:S04]  /*9590*/  LDL.LU R8, [R1+0x158] ;  /* 0x0001580001087983 */ /* 0x008ee80000300800 */
[----:B------:R-:W-:Y:S04]  /*95a0*/  STL [R1+0x1fc], R7 ;  /* 0x0001fc0701007387 */ /* 0x000fe80000100800 */
        /* <DEDUP_REMOVED lines=12> */
[----:B0-----:R-:W-:-:S02]  /*9670*/  PRMT R3, R6, 0x7610, R3 ;  /* 0x0000761006037816 */ /* 0x001fc40000000003 */
[----:B------:R3:W5:Y:S04]  /*9680*/  LDL.LU R6, [R1+0x1f8] ;  /* 0x0001f80001067983 */ /* 0x0007680000300800 */
[----:B----4-:R0:W-:Y:S04]  /*9690*/  @P4 STG.E.U16 desc[UR46][R4.64+0x10], R3 ;  /* 0x0000100304004986 */ /* 0x0101e8000c10152e */
[----:B0-----:R3:W5:Y:S04]  /*96a0*/  LDL.LU.64 R4, [R1+0x1f0] ;  /* 0x0001f00001047983 */ /* 0x0017680000300a00 */
[----:B------:R3:W5:Y:S01]  /*96b0*/  LDL.LU R3, [R1+0x1e8] ;  /* 0x0001e80001037983 */ /* 0x0007620000300800 */
[----:B------:R-:W-:Y:S01]  /*96c0*/  ISETP.GT.AND P4, PT, R0, 0x88, P6 ;  /* 0x000000880000780c */ /* 0x000fe20003784270 */
[----:B------:R-:W-:-:S12]  /*96d0*/  BSSY B1, `(.L_x_70) ;  /* 0x0000003000017945 */ /* 0x000fd80003800000 */
[----:B---3--:R-:W-:Y:S05]  /*96e0*/  @!P4 BRA `(.L_x_71) ;  /* 0x000000000004c947 */ /* 0x008fea0003800000 */
[----:B------:R0:W5:Y:S02]  /*96f0*/  LDG.E.LTC128B.U16 R13, desc[UR46][R14.64+0x12] ;  /* 0x0000122e0e0d7981 */ /* 0x000164000c1e1520 */
.L_x_71:
[----:B------:R-:W-:Y:S05]  /*9700*/  BSYNC B1 ;  /* 0x0000000000017941 */ /* 0x000fea0003800000 */
.L_x_70:
[----:B-----5:R-:W-:Y:S04]  /*9710*/  STL [R1+0x204], R9 ;  /* 0x0002040901007387 */ /* 0x020fe80000100800 */
[----:B------:R3:W-:Y:S04]  /*9720*/  STL [R1+0x200], R8 ;  /* 0x0002000801007387 */ /* 0x0007e80000100800 */
[----:B---3--:R-:W3:Y:S04]  /*9730*/  LDL.LU R8, [R1+0x15c] ;  /* 0x00015c0001087983 */ /* 0x008ee80000300800 */
[----:B------:R-:W-:Y:S04]  /*9740*/  STL [R1+0x1fc], R7 ;  /* 0x0001fc0701007387 */ /* 0x000fe80000100800 */
[----:B------:R-:W-:Y:S04]  /*9750*/  STL [R1+0x1f8], R6 ;  /* 0x0001f80601007387 */ /* 0x000fe80000100800 */
[----:B------:R4:W-:Y:S04]  /*9760*/  STL.64 [R1+0x1f0], R4 ;  /* 0x0001f00401007387 */ /* 0x0009e80000100a00 */
[----:B----4-:R-:W4:Y:S01]  /*9770*/  LDL.LU.64 R4, [R1+0x188] ;  /* 0x0001880001047983 */ /* 0x010f220000300a00 */
        /* <DEDUP_REMOVED lines=11> */
[----:B----4-:R-:W-:Y:S04]  /*9830*/  STL.64 [R1+0x148], R4 ;  /* 0x0001480401007387 */ /* 0x010fe80000100a00 */
[----:B------:R1:W-:Y:S04]  /*9840*/  @P4 STG.E.U16 desc[UR46][R4.64+0x12], R3 ;  /* 0x0000120304004986 */ /* 0x0003e8000c10152e */
[----:B-1----:R3:W5:Y:S04]  /*9850*/  LDL.LU.64 R4, [R1+0x1f0] ;  /* 0x0001f00001047983 */ /* 0x0027680000300a00 */
[----:B------:R3:W5:Y:S01]  /*9860*/  LDL.LU R3, [R1+0x1e8] ;  /* 0x0001e80001037983 */ /* 0x0007620000300800 */
[----:B------:R-:W-:Y:S01]  /*9870*/  ISETP.GT.AND P4, PT, R0, 0x80, P3 ;  /* 0x000000800000780c */ /* 0x000fe20001f84270 */
[----:B------:R-:W-:-:S12]  /*9880*/  BSSY B1, `(.L_x_72) ;  /* 0x0000003000017945 */ /* 0x000fd80003800000 */
[----:B---3--:R-:W-:Y:S05]  /*9890*/  @!P4 BRA `(.L_x_73) ;  /* 0x000000000004c947 */ /* 0x008fea0003800000 */
[----:B------:R1:W5:Y:S02]  /*98a0*/  LDG.E.LTC128B.U16 R13, desc[UR46][R18.64+0x20] ;  /* 0x0000202e120d7981 */ /* 0x000364000c1e1520 */
.L_x_73:
[----:B------:R-:W-:Y:S05]  /*98b0*/  BSYNC B1 ;  /* 0x0000000000017941 */ /* 0x000fea0003800000 */
.L_x_72:
        /* <DEDUP_REMOVED lines=22> */
.L_x_75:
[----:B------:R-:W-:Y:S05]  /*9a20*/  BSYNC B1 ;  /* 0x0000000000017941 */ /* 0x000fea0003800000 */
.L_x_74:
        /* <DEDUP_REMOVED lines=21> */
[----:B------:R-:W-:Y:S01]  /*9b80*/  ISETP.GT.AND P4, PT, R0, 0x88, P3 ;  /* 0x000000880000780c */ /* 0x000fe20001f84270 */
[----:B------:R-:W-:-:S12]  /*9b90*/  BSSY B1, `(.L_x_76) ;  /* 0x0000003000017945 */ /* 0x000fd80003800000 */
[----:B--2---:R-:W-:Y:S05]  /*9ba0*/  @!P4 BRA `(.L_x_77) ;  /* 0x000000000004c947 */ /* 0x004fea0003800000 */
[----:B------:R2:W5:Y:S02]  /*9bb0*/  LDG.E.LTC128B.U16 R13, desc[UR46][R14.64+0x20] ;  /* 0x0000202e0e0d7981 */ /* 0x000564000c1e1520 */
.L_x_77:
[----:B------:R-:W-:Y:S05]  /*9bc0*/  BSYNC B1 ;  /* 0x0000000000017941 */ /* 0x000fea0003800000 */
.L_x_76:
        /* <DEDUP_REMOVED lines=25> */
.L_x_79:
[----:B------:R-:W-:Y:S05]  /*9d60*/  BSYNC B1 ;  /* 0x0000000000017941 */ /* 0x000fea0003800000 */
.L_x_78:
        /* <DEDUP_REMOVED lines=9> */
[----:B------:R-:W-:Y:S01]  /*9e00*/  FMUL R9, R9, R16 ;  /* 0x0000001009097220 */ /* 0x000fe20000400000 */
[----:B------:R-:W-:Y:S03]  /*9e10*/  BSSY B1, `(.L_x_80) ;  /* 0x0000011000017945 */ /* 0x000fe60003800000 */
[----:B---3--:R-:W-:Y:S02]  /*9e20*/  FFMA R8, R8, R2, R9 ;  /* 0x0000000208087223 */ /* 0x008fe40000000009 */
[----:B------:R3:W5:Y:S03]  /*9e30*/  LDL.LU R9, [R1+0x204] ;  /* 0x0002040001097983 */ /* 0x0007660000300800 */
[----:B------:R-:W-:-:S02]  /*9e40*/  F2FP.BF16.F32.PACK_AB R7, RZ, R8 ;  /* 0x00000008ff07723e */ /* 0x000fc400000010ff */
[----:B------:R3:W5:Y:S02]  /*9e50*/  LDL.LU R8, [R1+0x200] ;  /* 0x0002000001087983 */ /* 0x0007640000300800 */
[----:B------:R-:W-:Y:S02]  /*9e60*/  PRMT R6, R7, 0x7610, R6 ;  /* 0x0000761007067816 */ /* 0x000fe40000000006 */
[----:B------:R3:W5:Y:S02]  /*9e70*/  LDL.LU R7, [R1+0x1fc] ;  /* 0x0001fc0001077983 */ /* 0x0007640000300800 */
[----:B-1----:R-:W-:Y:S02]  /*9e80*/  PRMT R3, R6, 0x7610, R3 ;  /* 0x0000761006037816 */ /* 0x002fe40000000003 */
[----:B------:R3:W5:Y:S04]  /*9e90*/  LDL.LU R6, [R1+0x1f8] ;  /* 0x0001f80001067983 */ /* 0x0007680000300800 */
[----:B----4-:R1:W-:Y:S01]  /*9ea0*/  @P4 STG.E.U16 desc[UR46][R4.64+0x22], R3 ;  /* 0x0000220304004986 */ /* 0x0103e2000c10152e */
[----:B------:R-:W-:-:S03]  /*9eb0*/  ISETP.GT.AND P4, PT, R0, 0x80, P1 ;  /* 0x000000800000780c */ /* 0x000fc60000f84270 */
[----:B-1----:R3:W5:Y:S04]  /*9ec0*/  LDL.LU.64 R4, [R1+0x1f0] ;  /* 0x0001f00001047983 */ /* 0x0027680000300a00 */
[----:B------:R3:W5:Y:S04]  /*9ed0*/  LDL.LU R3, [R1+0x1e8] ;  /* 0x0001e80001037983 */ /* 0x0007680000300800 */
[----:B------:R3:W-:Y:S02]  /*9ee0*/  STL.S16 [R1+0x188], R13 ;  /* 0x0001880d01007387 */ /* 0x0007e40000100600 */
[----:B------:R-:W-:Y:S05]  /*9ef0*/  @!P4 BRA `(.L_x_81) ;  /* 0x000000000008c947 */ /* 0x000fea0003800000 */
[----:B---3--:R-:W3:Y:S04]  /*9f00*/  LDG.E.LTC128B.U16 R13, desc[UR46][R18.64+0x30] ;  /* 0x0000302e120d7981 */ /* 0x008ee8000c1e1520 */
[----:B---3--:R1:W-:Y:S02]  /*9f10*/  STL [R1+0x188], R13 ;  /* 0x0001880d01007387 */ /* 0x0083e40000100800 */
.L_x_81:
[----:B------:R-:W-:Y:S05]  /*9f20*/  BSYNC B1 ;  /* 0x0000000000017941 */ /* 0x000fea0003800000 */
.L_x_80:
[----:B------:R4:W-:Y:S04]  /*9f30*/  STL.64 [R1+0x208], R22 ;  /* 0x0002081601007387 */ /* 0x0009e80000100a00 */
[----:B----4-:R-:W4:Y:S01]  /*9f40*/  LDL.LU R23, [R1+0x170] ;  /* 0x0001700001177983 */ /* 0x010f220000300800 */
[----:B-1-3--:R-:W-:-:S03]  /*9f50*/  IMAD.U32 R13, R13, 0x10000, RZ ;  /* 0x000100000d0d7824 */ /* 0x00afc600078e00ff */
[----:B------:R-:W-:Y:S01]  /*9f60*/  STL.64 [R1+0x200], R20 ;  /* 0x0002001401007387 */ /* 0x000fe20000100a00 */
[----:B------:R-:W-:-:S03]  /*9f70*/  FMUL R13, R13, R16 ;  /* 0x000000100d0d7220 */ /* 0x000fc60000400000 */
[----:B------:R1:W-:Y:S04]  /*9f80*/  STL.64 [R1+0x1f8], R18 ;  /* 0x0001f81201007387 */ /* 0x0003e80000100a00 */
[----:B------:R-:W-:Y:S04]  /*9f90*/  STL.64 [R1+0x1f0], R14 ;  /* 0x0001f00e01007387 */ /* 0x000fe80000100a00 */
[----:B-----5:R-:W-:Y:S04]  /*9fa0*/  STL.64 [R1+0x1e8], R4 ;  /* 0x0001e80401007387 */ /* 0x020fe80000100a00 */
[----:B-1----:R-:W3:Y:S01]  /*9fb0*/  LDL.LU.64 R18, [R1+0x1d0] ;  /* 0x0001d00001127983 */ /* 0x002ee20000300a00 */
[----:B----4-:R-:W-:-:S05]  /*9fc0*/  FFMA R13, R23, R2, R13 ;  /* 0x00000002170d7223 */ /* 0x010fca000000000d */
[----:B------:R-:W-:-:S05]  /*9fd0*/  F2FP.BF16.F32.PACK_AB R13, RZ, R13 ;  /* 0x0000000dff0d723e */ /* 0x000fca00000010ff */
[----:B------:R1:W-:Y:S01]  /*9fe0*/  @P4 STG.E.U16 desc[UR46][R8.64+0x30], R13 ;  /* 0x0000300d08004986 */ /* 0x0003e2000c10152e */
[----:B------:R-:W-:-:S05]  /*9ff0*/  IADD3 R20, P4, R12, 0x100, RZ ;  /* 0x000001000c147810 */ /* 0x000fca0007f9e0ff */
[----:B-1----:R-:W-:-:S04]  /*a000*/  IMAD.X R8, RZ, RZ, UR7, P4 ;  /* 0x00000007ff087e24 */ /* 0x002fc8000a0e06ff */
[----:B------:R-:W-:-:S04]  /*a010*/  IMAD R8, R8, R6, RZ ;  /* 0x0000000608087224 */ /* 0x000fc800078e02ff */
[C---:B------:R-:W-:Y:S02]  /*a020*/  IMAD R5, R20.reuse, R7, R8 ;  /* 0x0000000714057224 */ /* 0x040fe400078e0208 */
[----:B------:R-:W-:-:S04]  /*a030*/  IMAD.WIDE.U32 R8, R20, R6, R234 ;  /* 0x0000000614087225 */ /* 0x000fc800078e00ea */
[----:B------:R-:W-:Y:S01]  /*a040*/  IMAD.IADD R9, R9, 0x1, R5 ;  /* 0x0000000109097824 */ /* 0x000fe200078e0205 */
[----:B0-2---:R-:W-:-:S04]  /*a050*/  LEA R14, P4, R8, R232, 0x1 ;  /* 0x000000e8080e7211 */ /* 0x005fc800078808ff */
[----:B------:R-:W-:Y:S02]  /*a060*/  LEA.HI.X R15, R8, R233, R9, 0x1, P4 ;  /* 0x000000e9080f7211 */ /* 0x000fe400020f0c09 */
[----:B------:R-:W-:-:S05]  /*a070*/  IADD3 R4, P4, R12, 0x180, RZ ;  /* 0x000001800c047810 */ /* 0x000fca0007f9e0ff */
[----:B------:R-:W-:-:S04]  /*a080*/  IMAD.X R8, RZ, RZ, UR7, P4 ;  /* 0x00000007ff087e24 */ /* 0x000fc8000a0e06ff */
[----:B------:R-:W-:-:S04]  /*a090*/  IMAD R8, R8, R6, RZ ;  /* 0x0000000608087224 */ /* 0x000fc800078e02ff */
[C---:B------:R-:W-:Y:S02]  /*a0a0*/  IMAD R7, R4.reuse, R7, R8 ;  /* 0x0000000704077224 */ /* 0x040fe400078e0208 */
[----:B------:R-:W-:Y:S01]  /*a0b0*/  IMAD.WIDE.U32 R8, R4, R6, R234 ;  /* 0x0000000604087225 */ /* 0x000fe200078e00ea */
[----:B------:R0:W-:Y:S03]  /*a0c0*/  STL.64 [R1+0x160], R14 ;  /* 0x0001600e01007387 */ /* 0x0001e60000100a00 */
[----:B------:R-:W-:Y:S01]  /*a0d0*/  IMAD.IADD R9, R9, 0x1, R7 ;  /* 0x0000000109097824 */ /* 0x000fe200078e0207 */
[----:B0-----:R-:W-:-:S04]  /*a0e0*/  LEA R14, P4, R8, R232, 0x1 ;  /* 0x000000e8080e7211 */ /* 0x001fc800078808ff */
[----:B------:R-:W-:-:S05]  /*a0f0*/  LEA.HI.X R15, R8, R233, R9, 0x1, P4 ;  /* 0x000000e9080f7211 */ /* 0x000fca00020f0c09 */
[----:B------:R0:W-:Y:S04]  /*a100*/  STL.64 [R1+0x168], R14 ;  /* 0x0001680e01007387 */ /* 0x0001e80000100a00 */
[----:B0-----:R-:W2:Y:S01]  /*a110*/  LDL.LU.64 R14, [R1+0x1c8] ;  /* 0x0001c800010e7983 */ /* 0x001ea20000300a00 */
[----:B------:R-:W-:-:S04]  /*a120*/  IMAD.WIDE.U32 R8, R20, R6, R10 ;  /* 0x0000000614087225 */ /* 0x000fc800078e000a */
[----:B------:R-:W-:Y:S02]  /*a130*/  IMAD.IADD R9, R5, 0x1, R9 ;  /* 0x0000000105097824 */ /* 0x000fe400078e0209 */
[----:B------:R-:W-:-:S04]  /*a140*/  IMAD.WIDE.U32 R8, R236, UR40, R8 ;  /* 0x00000028ec087c25 */ /* 0x000fc8000f8e0008 */
[----:B------:R-:W-:Y:S01]  /*a150*/  IMAD.IADD R9, R237, 0x1, R9 ;  /* 0x00000001ed097824 */ /* 0x000fe200078e0209 */
[----:B------:R-:W-:-:S04]  /*a160*/  LEA R12, P4, R8, R232, 0x1 ;  /* 0x000000e8080c7211 */ /* 0x000fc800078808ff */
[----:B------:R-:W-:Y:S01]  /*a170*/  LEA.HI.X R13, R8, R233, R9, 0x1, P4 ;  /* 0x000000e9080d7211 */ /* 0x000fe200020f0c09 */
[----:B------:R-:W-:-:S04]  /*a180*/  IMAD.WIDE.U32 R8, R4, R6, R10 ;  /* 0x0000000604087225 */ /* 0x000fc800078e000a */
[----:B------:R-:W-:Y:S02]  /*a190*/  IMAD.IADD R9, R7, 0x1, R9 ;  /* 0x0000000107097824 */ /* 0x000fe400078e0209 */
[----:B------:R-:W-:-:S04]  /*a1a0*/  IMAD.WIDE.U32 R22, R236, UR40, R8 ;  /* 0x00000028ec167c25 */ /* 0x000fc8000f8e0008 */
[----:B------:R-:W-:Y:S01]  /*a1b0*/  IMAD.IADD R9, R237, 0x1, R23 ;  /* 0x00000001ed097824 */ /* 0x000fe200078e0217 */
[----:B------:R-:W-:Y:S01]  /*a1c0*/  LEA R8, P4, R22, R232, 0x1 ;  /* 0x000000e816087211 */ /* 0x000fe200078808ff */
[----:B---3--:R-:W-:-:S03]  /*a1d0*/  IMAD.WIDE.U32 R20, R20, R6, R18 ;  /* 0x0000000614147225 */ /* 0x008fc600078e0012 */
[----:B------:R-:W-:Y:S01]  /*a1e0*/  LEA.HI.X R9, R22, R233, R9, 0x1, P4 ;  /* 0x000000e916097211 */ /* 0x000fe200020f0c09 */
[----:B------:R-:W-:Y:S01]  /*a1f0*/  IMAD.IADD R234, R5, 0x1, R21 ;  /* 0x0000000105ea7824 */ /* 0x000fe200078e0215 */
[----:B------:R-:W-:Y:S01]  /*a200*/  IADD3 R22, P4, R10, R20, RZ ;  /* 0x000000140a167210 */ /* 0x000fe20007f9e0ff */
[----:B------:R-:W-:-:S04]  /*a210*/  IMAD.WIDE.U32 R18, R4, R6, R18 ;  /* 0x0000000604127225 */ /* 0x000fc800078e0012 */
[----:B------:R-:W-:Y:S02]  /*a220*/  IMAD.X R23, R11, 0x1, R234, P4 ;  /* 0x000000010b177824 */ /* 0x000fe400020e06ea */
[----:B------:R-:W-:Y:S02]  /*a230*/  IMAD.IADD R4, R7, 0x1, R19 ;  /* 0x0000000107047824 */ /* 0x000fe400078e0213 */
[----:B------:R-:W-:Y:S01]  /*a240*/  IMAD.MOV.U32 R6, RZ, RZ, R22 ;  /* 0x000000ffff067224 */ /* 0x000fe200078e0016 */
[----:B------:R-:W-:Y:S01]  /*a250*/  IADD3 R22, P4, R10, R18, RZ ;  /* 0x000000120a167210 */ /* 0x000fe20007f9e0ff */
[----:B------:R-:W-:Y:S02]  /*a260*/  IMAD.MOV.U32 R7, RZ, RZ, R23 ;  /* 0x000000ffff077224 */ /* 0x000fe400078e0017 */
[----:B------:R-:W-:-:S04]  /*a270*/  IMAD.WIDE.U32 R6, R236, UR40, R6 ;  /* 0x00000028ec067c25 */ /* 0x000fc8000f8e0006 */
[----:B------:R-:W-:Y:S01]  /*a280*/  IMAD.X R23, R11, 0x1, R4, P4 ;  /* 0x000000010b177824 */ /* 0x000fe200020e0604 */
[----:B------:R-:W-:Y:S01]  /*a290*/  LEA R10, P4, R6, R232, 0x1 ;  /* 0x000000e8060a7211 */ /* 0x000fe200078808ff */
[----:B------:R-:W-:Y:S02]  /*a2a0*/  IMAD.IADD R7, R237, 0x1, R7 ;  /* 0x00000001ed077824 */ /* 0x000fe400078e0207 */
[----:B------:R-:W-:-:S03]  /*a2b0*/  IMAD.WIDE.U32 R22, R236, UR40, R22 ;  /* 0x00000028ec167c25 */ /* 0x000fc6000f8e0016 */
[----:B------:R-:W-:Y:S01]  /*a2c0*/  LEA.HI.X R11, R6, R233, R7, 0x1, P4 ;  /* 0x000000e9060b7211 */ /* 0x000fe200020f0c07 */
[----:B------:R-:W-:Y:S01]  /*a2d0*/  IMAD.IADD R237, R237, 0x1, R23 ;  /* 0x00000001eded7824 */ /* 0x000fe200078e0217 */
[----:B------:R-:W-:-:S04]  /*a2e0*/  LEA R6, P4, R22, R232, 0x1 ;  /* 0x000000e816067211 */ /* 0x000fc800078808ff */
[----:B------:R-:W-:Y:S02]  /*a2f0*/  LEA.HI.X R7, R22, R233, R237, 0x1, P4 ;  /* 0x000000e916077211 */ /* 0x000fe400020f0ced */
[----:B------:R0:W5:Y:S01]  /*a300*/  LDL.LU.64 R22, [R1+0x208] ;  /* 0x0002080001167983 */ /* 0x0001620000300a00 */
[----:B--2---:R-:W-:-:S03]  /*a310*/  IADD3 R236, P4, R14, R20, RZ ;  /* 0x000000140eec7210 */ /* 0x004fc60007f9e0ff */
[----:B------:R0:W5:Y:S02]  /*a320*/  LDL.LU.64 R20, [R1+0x200] ;  /* 0x0002000001147983 */ /* 0x0001640000300a00 */
[--C-:B------:R-:W-:Y:S01]  /*a330*/  IMAD.X R237, R234, 0x1, R235.reuse, P4 ;  /* 0x00000001eaed7824 */ /* 0x100fe200020e06eb */
[----:B------:R-:W-:Y:S02]  /*a340*/  IADD3 R234, P4, R14, R18, RZ ;  /* 0x000000120eea7210 */ /* 0x000fe40007f9e0ff */
[----:B------:R0:W5:Y:S03]  /*a350*/  LDL.LU.64 R18, [R1+0x1f8] ;  /* 0x0001f80001127983 */ /* 0x0001660000300a00 */
[----:B------:R-:W-:Y:S01]  /*a360*/  IMAD.X R235, R4, 0x1, R235, P4 ;  /* 0x0000000104eb7824 */ /* 0x000fe200020e06eb */
[C---:B------:R-:W-:Y:S01]  /*a370*/  LEA R4, P4, R236.reuse, R232, 0x1 ;  /* 0x000000e8ec047211 */ /* 0x040fe200078808ff */
[----:B------:R0:W5:Y:S03]  /*a380*/  LDL.LU.64 R14, [R1+0x1f0] ;  /* 0x0001f000010e7983 */ /* 0x0001660000300a00 */
[----:B------:R-:W-:-:S05]  /*a390*/  LEA.HI.X R5, R236, R233, R237, 0x1, P4 ;  /* 0x000000e9ec057211 */ /* 0x000fca00020f0ced */
[----:B------:R1:W-:Y:S02]  /*a3a0*/  STL.64 [R1+0x150], R4 ;  /* 0x0001500401007387 */ /* 0x0003e40000100a00 */
[C---:B-1----:R-:W-:Y:S02]  /*a3b0*/  LEA R4, P4, R234.reuse, R232, 0x1 ;  /* 0x000000e8ea047211 */ /* 0x042fe400078808ff */
[----:B------:R-:W2:Y:S02]  /*a3c0*/  LDL.LU R232, [R1+0x188] ;  /* 0x0001880001e87983 */ /* 0x000ea40000300800 */
[----:B------:R-:W-:-:S05]  /*a3d0*/  LEA.HI.X R5, R234, R233, R235, 0x1, P4 ;  /* 0x000000e9ea057211 */ /* 0x000fca00020f0ceb */
[----:B------:R1:W-:Y:S04]  /*a3e0*/  STL.64 [R1+0x158], R4 ;  /* 0x0001580401007387 */ /* 0x0003e80000100a00 */
[----:B-1----:R0:W5:Y:S01]  /*a3f0*/  LDL.LU.64 R4, [R1+0x1e8] ;  /* 0x0001e80001047983 */ /* 0x0021620000300a00 */
[----:B------:R-:W-:Y:S01]  /*a400*/  ISETP.GT.AND P4, PT, R0, 0x80, P0 ;  /* 0x000000800000780c */ /* 0x000fe20000784270 */
[----:B------:R-:W-:Y:S01]  /*a410*/  BSSY B1, `(.L_x_82) ;  /* 0x0000004000017945 */ /* 0x000fe20003800000 */
[----:B--2---:R-:W-:-:S11]  /*a420*/  PRMT R236, R232, 0x7610, R236 ;  /* 0x00007610e8ec7816 */ /* 0x004fd600000000ec */
[----:B0-----:R-:W-:Y:S05]  /*a430*/  @!P4 BRA `(.L_x_83) ;  /* 0x000000000004c947 */ /* 0x001fea0003800000 */
[----:B-----5:R0:W5:Y:S02]  /*a440*/  LDG.E.LTC128B.U16 R236, desc[UR46][R18.64+0x32] ;  /* 0x0000322e12ec7981 */ /* 0x020164000c1e1520 */
.L_x_83:
[----:B------:R-:W-:Y:S05]  /*a450*/  BSYNC B1 ;  /* 0x0000000000017941 */ /* 0x000fea0003800000 */
.L_x_82:
[----:B------:R-:W2:Y:S04]  /*a460*/  LDL.LU R233, [R1+0x174] ;  /* 0x0001740001e97983 */ /* 0x000ea80000300800 */
[----:B------:R-:W3:Y:S01]  /*a470*/  LDL.64 R234, [R1+0x140] ;  /* 0x0001400001ea7983 */ /* 0x000ee20000100a00 */
[----:B-----5:R-:W-:Y:S01]  /*a480*/  IMAD.U32 R232, R236, 0x10000, RZ ;  /* 0x00010000ece87824 */ /* 0x020fe200078e00ff */
[----:B------:R-:W-:Y:S03]  /*a490*/  BSSY B1, `(.L_x_84) ;  /* 0x0000008000017945 */ /* 0x000fe60003800000 */
[----:B------:R-:W-:-:S04]  /*a4a0*/  FMUL R232, R232, R16 ;  /* 0x00000010e8e87220 */ /* 0x000fc80000400000 */
[----:B--2---:R-:W-:-:S05]  /*a4b0*/  FFMA R232, R233, R2, R232 ;  /* 0x00000002e9e87223 */ /* 0x004fca00000000e8 */
[----:B------:R-:W-:-:S05]  /*a4c0*/  F2FP.BF16.F32.PACK_AB R232, RZ, R232 ;  /* 0x000000e8ffe8723e */ /* 0x000fca00000010ff */
[----:B---3--:R1:W-:Y:S01]  /*a4d0*/  @P4 STG.E.U16 desc[UR46][R234.64+0x32], R232 ;  /* 0x000032e8ea004986 */ /* 0x0083e2000c10152e */
[----:B------:R-:W-:-:S13]  /*a4e0*/  ISETP.GT.AND P4, PT, R0, 0x88, P1 ;  /* 0x000000880000780c */ /* 0x000fda0000f84270 */
[----:B-1----:R-:W-:Y:S05]  /*a4f0*/  @!P4 BRA `(.L_x_85) ;  /* 0x000000000004c947 */ /* 0x002fea0003800000 */
[----:B------:R1:W5:Y:S02]  /*a500*/  LDG.E.LTC128B.U16 R236, desc[UR46][R14.64+0x30] ;  /* 0x0000302e0eec7981 */ /* 0x000364000c1e1520 */
.L_x_85:
[----:B------:R-:W-:Y:S05]  /*a510*/  BSYNC B1 ;  /* 0x0000000000017941 */ /* 0x000fea0003800000 */
.L_x_84:
[----:B------:R-:W2:Y:S01]  /*a520*/  LDL.LU R233, [R1+0x178] ;  /* 0x0001780001e97983 */ /* 0x000ea20000300800 */
[----:B-----5:R-:W-:-:S04]  /*a530*/  IMAD.U32 R232, R236, 0x10000, RZ ;  /* 0x00010000ece87824 */ /* 0x020fc800078e00ff */
[----:B------:R-:W-:-:S04]  /*a540*/  FMUL R232, R232, R16 ;  /* 0x00000010e8e87220 */ /* 0x000fc80000400000 */
[----:B--2---:R-:W-:-:S05]  /*a550*/  FFMA R232, R233, R2, R232 ;  /* 0x00000002e9e87223 */ /* 0x004fca00000000e8 */
[----:B------:R-:W-:-:S04]  /*a560*/  F2FP.BF16.F32.PACK_AB R232, RZ, R232 ;  /* 0x000000e8ffe8723e */ /* 0x000fc800000010ff */
[----:B------:R-:W-:Y:S02]  /*a570*/  PRMT R234, R232, 0x7610, R234 ;  /* 0x00007610e8ea7816 */ /* 0x000fe400000000ea */
[----:B------:R-:W2:Y:S01]  /*a580*/  LDL.LU.64 R232, [R1+0x180] ;  /* 0x0001800001e87983 */ /* 0x000ea20000300a00 */
[----:B------:R-:W-:Y:S03]  /*a590*/  BSSY B1, `(.L_x_86) ;  /* 0x0000005000017945 */ /* 0x000fe60003800000 */
[----:B--2---:R2:W-:Y:S01]  /*a5a0*/  @P4 STG.E.U16 desc[UR46][R232.64+0x30], R234 ;  /* 0x000030eae8004986 */ /* 0x0045e2000c10152e */
[----:B------:R-:W-:-:S13]  /*a5b0*/  ISETP.GT.AND P4, PT, R0, 0x88, P0 ;  /* 0x000000880000780c */ /* 0x000fda0000784270 */
[----:B--2---:R-:W-:Y:S05]  /*a5c0*/  @!P4 BRA `(.L_x_87) ;  /* 0x000000000004c947 */ /* 0x004fea0003800000 */
[----:B------:R2:W5:Y:S02]  /*a5d0*/  LDG.E.LTC128B.U16 R236, desc[UR46][R14.64+0x32] ;  /* 0x0000322e0eec7981 */ /* 0x000564000c1e1520 */
.L_x_87:
[----:B------:R-:W-:Y:S05]  /*a5e0*/  BSYNC B1 ;  /* 0x0000000000017941 */ /* 0x000fea0003800000 */
.L_x_86:
[----:B------:R-:W3:Y:S04]  /*a5f0*/  LDL.LU R233, [R1+0x17c] ;  /* 0x00017c0001e97983 */ /* 0x000ee80000300800 */
[----:B------:R4:W-:Y:S04]  /*a600*/  STL.64 [R1+0x1f8], R8 ;  /* 0x0001f80801007387 */ /* 0x0009e80000100a00 */
[----:B----4-:R-:W4:Y:S04]  /*a610*/  LDL.64 R8, [R1+0x148] ;  /* 0x0001480001087983 */ /* 0x010f280000100a00 */
[----:B------:R0:W-:Y:S04]  /*a620*/  STL.64 [R1+0x1f0], R6 ;  /* 0x0001f00601007387 */ /* 0x0001e80000100a00 */
[----:B0-----:R-:W2:Y:S04]  /*a630*/  LDL.64 R6, [R1+0x1c0] ;  /* 0x0001c00001067983 */ /* 0x001ea80000100a00 */
[----:B------:R0:W-:Y:S04]  /*a640*/  STL.64 [R1+0x1e8], R4 ;  /* 0x0001e80401007387 */ /* 0x0001e80000100a00 */
[----:B0-----:R-:W2:Y:S01]  /*a650*/  LDL.LU.64 R4, [R1+0x160] ;  /* 0x0001600001047983 */ /* 0x001ea20000300a00 */
[----:B-----5:R-:W-:Y:S01]  /*a660*/  IMAD.U32 R232, R236, 0x10000, RZ ;  /* 0x00010000ece87824 */ /* 0x020fe200078e00ff */
[----:B------:R-:W-:-:S02]  /*a670*/  USHF.L.U64.HI UR4, UR8, 0x9, UR9 ;  /* 0x0000000908047899 */ /* 0x000fc40008010209 */
[----:B------:R-:W2:Y:S01]  /*a680*/  LDL.LU R235, [R1+0x100] ;  /* 0x0001000001eb7983 */ /* 0x000ea20000300800 */
[----:B------:R-:W-:-:S04]  /*a690*/  FMUL R232, R232, R16 ;  /* 0x00000010e8e87220 */ /* 0x000fc80000400000 */
[----:B---3--:R-:W-:-:S05]  /*a6a0*/  FFMA R232, R233, R2, R232 ;  /* 0x00000002e9e87223 */ /* 0x008fca00000000e8 */
[----:B------:R-:W-:-:S05]  /*a6b0*/  F2FP.BF16.F32.PACK_AB R232, RZ, R232 ;  /* 0x000000e8ffe8723e */ /* 0x000fca00000010ff */
[----:B----4-:R0:W-:Y:S02]  /*a6c0*/  @P4 STG.E.U16 desc[UR46][R8.64+0x32], R232 ;  /* 0x000032e808004986 */ /* 0x0101e4000c10152e */
[----:B0-----:R-:W-:Y:S02]  /*a6d0*/  IMAD.U32 R232, RZ, RZ, UR8 ;  /* 0x00000008ffe87e24 */ /* 0x001fe4000f8e00ff */
[----:B------:R0:W5:Y:S03]  /*a6e0*/  LDL.LU.64 R8, [R1+0x1f8] ;  /* 0x0001f80001087983 */ /* 0x0001660000300a00 */
[----:B--2---:R-:W-:-:S04]  /*a6f0*/  LEA R232, P4, R232, R6, 0x9 ;  /* 0x00000006e8e87211 */ /* 0x004fc800078848ff */
[----:B------:R-:W-:Y:S02]  /*a700*/  IADD3.X R233, R7, UR4, RZ, P4, !PT ;  /* 0x0000000407e97c10 */ /* 0x000fe4000a7fe4ff */
[----:B------:R-:W-:Y:S01]  /*a710*/  ISETP.GT.AND P4, PT, R0, 0x100, P5 ;  /* 0x000001000000780c */ /* 0x000fe20002f84270 */
[----:B------:R0:W5:-:S12]  /*a720*/  LDL.LU.64 R6, [R1+0x1f0] ;  /* 0x0001f00001067983 */ /* 0x0001580000300a00 */
[----:B------:R-:W2:Y:S04]  /*a730*/  @P4 LDG.E.LTC128B.U16 R236, desc[UR46][R4.64] ;  /* 0x0000002e04ec4981 */ /* 0x000ea8000c1e1520 */
[----:B------:R0:W5:Y:S01]  /*a740*/  LDL.LU.64 R4, [R1+0x1e8] ;  /* 0x0001e80001047983 */ /* 0x0001620000300a00 */
[----:B------:R-:W-:Y:S01]  /*a750*/  BSSY B1, `(.L_x_88) ;  /* 0x000000a000017945 */ /* 0x000fe20003800000 */
[----:B--2---:R-:W-:-:S04]  /*a760*/  IMAD.U32 R234, R236, 0x10000, RZ ;  /* 0x00010000ecea7824 */ /* 0x004fc800078e00ff */
[----:B------:R-:W-:-:S04]  /*a770*/  FMUL R234, R234, R16 ;  /* 0x00000010eaea7220 */ /* 0x000fc80000400000 */
[----:B------:R-:W-:-:S05]  /*a780*/  FFMA R234, R235, R2, R234 ;  /* 0x00000002ebea7223 */ /* 0x000fca00000000ea */
[----:B------:R-:W-:-:S05]  /*a790*/  F2FP.BF16.F32.PACK_AB R234, RZ, R234 ;  /* 0x000000eaffea723e */ /* 0x000fca00000010ff */
[----:B------:R0:W-:Y:S01]  /*a7a0*/  @P4 STG.E.U16 desc[UR46][R232.64], R234 ;  /* 0x000000eae8004986 */ /* 0x0001e2000c10152e */
[----:B------:R-:W-:-:S04]  /*a7b0*/  LOP3.LUT P4, RZ, R17, 0x4, RZ, 0xc0, !PT ;  /* 0x0000000411ff7812 */ /* 0x000fc8000788c0ff */
[----:B------:R-:W-:-:S13]  /*a7c0*/  ISETP.GT.AND P4, PT, R0, 0x100, P4 ;  /* 0x000001000000780c */ /* 0x000fda0002784270 */
[----:B0-----:R-:W-:Y:S05]  /*a7d0*/  @!P4 BRA `(.L_x_89) ;  /* 0x000000000004c947 */ /* 0x001fea0003800000 */
[----:B------:R0:W5:Y:S02]  /*a7e0*/  LDG.E.LTC128B.U16 R236, desc[UR46][R12.64+0x2] ;  /* 0x0000022e0cec7981 */ /* 0x000164000c1e1520 */
.L_x_89:
[----:B------:R-:W-:Y:S05]  /*a7f0*/  BSYNC B1 ;  /* 0x0000000000017941 */ /* 0x000fea0003800000 */
.L_x_88:
[----:B------:R-:W2:Y:S01]  /*a800*/  LDL.LU R235, [R1+0x104] ;  /* 0x0001040001eb7983 */ /* 0x000ea20000300800 */
[----:B-----5:R-:W-:-:S03]  /*a810*/  IMAD.U32 R234, R236, 0x10000, RZ ;  /* 0x00010000ecea7824 */ /* 0x020fc600078e00ff */
[----:B------:R3:W-:Y:S01]  /*a820*/  STL.64 [R1+0x1f0], R4 ;  /* 0x0001f00401007387 */ /* 0x0007e20000100a00 */
[----:B------:R-:W-:-:S03]  /*a830*/  FMUL R234, R234, R16 ;  /* 0x00000010eaea7220 */ /* 0x000fc60000400000 */
[----:B------:R4:W-:Y:S01]  /*a840*/  STL [R1+0x1e8], R3 ;  /* 0x0001e80301007387 */ /* 0x0009e20000100800 */
[----:B---3--:R-:W-:-:S04]  /*a850*/  IMAD.U32 R5, RZ, RZ, UR8 ;  /* 0x00000008ff057e24 */ /* 0x008fc8000f8e00ff */
[----:B------:R-:W-:Y:S02]  /*a860*/  IMAD.SHL.U32 R5, R5, 0x10, RZ ;  /* 0x0000001005057824 */ /* 0x000fe400078e00ff */
[----:B--2---:R-:W-:Y:S01]  /*a870*/  FFMA R234, R235, R2, R234 ;  /* 0x00000002ebea7223 */ /* 0x004fe200000000ea */
[----:B------:R-:W-:-:S04]  /*a880*/  IMAD.MOV.U32 R235, RZ, RZ, R233 ;  /* 0x000000ffffeb7224 */ /* 0x000fc800078e00e9 */
[----:B------:R-:W-:-:S04]  /*a890*/  F2FP.BF16.F32.PACK_AB R234, RZ, R234 ;  /* 0x000000eaffea723e */ /* 0x000fc800000010ff */
[----:B------:R-:W-:Y:S01]  /*a8a0*/  PRMT R237, R234, 0x7610, R237 ;  /* 0x00007610eaed7816 */ /* 0x000fe200000000ed */
[----:B------:R-:W-:-:S05]  /*a8b0*/  IMAD.MOV.U32 R234, RZ, RZ, R232 ;  /* 0x000000ffffea7224 */ /* 0x000fca00078e00e8 */
[----:B------:R-:W-:Y:S01]  /*a8c0*/  @P4 STG.E.U16 desc[UR46][R234.64+0x2], R237 ;  /* 0x000002edea004986 */ /* 0x000fe2000c10152e */
[----:B------:R-:W-:-:S03]  /*a8d0*/  IADD3 R4, P4, R232, R5, RZ ;  /* 0x00000005e8047210 */ /* 0x000fc60007f9e0ff */
[----:B------:R-:W2:Y:S01]  /*a8e0*/  LDL R5, [R1+0x1dc] ;  /* 0x0001dc0001057983 */ /* 0x000ea20000100800 */
[----:B----4-:R-:W-:Y:S01]  /*a8f0*/  PRMT R3, R236, 0x7610, R3 ;  /* 0x00007610ec037816 */ /* 0x010fe20000000003 */
[----:B--2---:R-:W-:-:S05]  /*a900*/  IMAD.X R5, R233, 0x1, R5, P4 ;  /* 0x00000001e9057824 */ /* 0x004fca00020e0605 */
[----:B------:R2:W-:Y:S04]  /*a910*/  STL.64 [R1+0x100], R4 ;  /* 0x0001000401007387 */ /* 0x0005e80000100a00 */
[----:B--2---:R2:W5:Y:S04]  /*a920*/  LDL.LU.64 R4, [R1+0x1f0] ;  /* 0x0001f00001047983 */ /* 0x0045680000300a00 */
[----:B------:R3:W-:Y:S04]  /*a930*/  STL.S16 [R1+0x160], R3 ;  /* 0x0001600301007387 */ /* 0x0007e80000100600 */
[----:B---3--:R2:W5:Y:S01]  /*a940*/  LDL.LU R3, [R1+0x1e8] ;  /* 0x0001e80001037983 */ /* 0x0085620000300800 */
[----:B------:R-:W-:Y:S01]  /*a950*/  ISETP.GT.AND P4, PT, R0, 0x108, P5 ;  /* 0x000001080000780c */ /* 0x000fe20002f84270 */
[----:B------:R-:W-:-:S12]  /*a960*/  BSSY B1, `(.L_x_90) ;  /* 0x0000009000017945 */ /* 0x000fd80003800000 */
[----:B--2---:R-:W-:Y:S05]  /*a970*/  @!P4 BRA `(.L_x_91) ;  /* 0x00000000001cc947 */ /* 0x004fea0003800000 */
[----:B-----5:R2:W-:Y:S04]  /*a980*/  STL.64 [R1+0x1f0], R2 ;  /* 0x0001f00201007387 */ /* 0x0205e80000100a00 */
[----:B--2---:R-:W2:Y:S04]  /*a990*/  LDL.LU.64 R2, [R1+0x150] ;  /* 0x0001500001027983 */ /* 0x004ea80000300a00 */
[----:B------:R2:W-:Y:S04]  /*a9a0*/  STL [R1+0x1e8], R0 ;  /* 0x0001e80001007387 */ /* 0x0005e80000100800 */
[----:B--2---:R-:W2:Y:S04]  /*a9b0*/  LDG.E.LTC128B.U16 R0, desc[UR46][R2.64] ;  /* 0x0000002e02007981 */ /* 0x004ea8000c1e1520 */
[----:B------:R3:W5:Y:S04]  /*a9c0*/  LDL.LU.64 R2, [R1+0x1f0] ;  /* 0x0001f00001027983 */ /* 0x0007680000300a00 */
[----:B--2---:R2:W-:Y:S04]  /*a9d0*/  STL [R1+0x160], R0 ;  /* 0x0001600001007387 */ /* 0x0045e80000100800 */
[----:B--2---:R3:W5:Y:S02]  /*a9e0*/  LDL.LU R0, [R1+0x1e8] ;  /* 0x0001e80001007983 */ /* 0x0047640000300800 */
.L_x_91:
[----:B------:R-:W-:Y:S05]  /*a9f0*/  BSYNC B1 ;  /* 0x0000000000017941 */ /* 0x000fea0003800000 */
.L_x_90:
[----:B------:R2:W-:Y:S04]  /*aa00*/  STL.64 [R1+0x1f8], R8 ;  /* 0x0001f80801007387 */ /* 0x0005e80000100a00 */
[----:B--2---:R-:W2:Y:S04]  /*aa10*/  LDL.64 R8, [R1+0x100] ;  /* 0x0001000001087983 */ /* 0x004ea80000100a00 */
[----:B------:R4:W-:Y:S04]  /*aa20*/  STL [R1+0x1f4], R6 ;  /* 0x0001f40601007387 */ /* 0x0009e80000100800 */
[----:B----4-:R-:W4:Y:S04]  /*aa30*/  LDL.LU R6, [R1+0x108] ;  /* 0x0001080001067983 */ /* 0x010f280000300800 */
[----:B-----5:R0:W-:Y:S04]  /*aa40*/  STL [R1+0x1f0], R5 ;  /* 0x0001f00501007387 */ /* 0x0201e80000100800 */
[----:B0-----:R-:W3:Y:S04]  /*aa50*/  LDL R5, [R1+0x1dc] ;  /* 0x0001dc0001057983 */ /* 0x001ee80000100800 */
[----:B------:R0:W-:Y:S04]  /*aa60*/  STL [R1+0x1ec], R4 ;  /* 0x0001ec0401007387 */ /* 0x0001e80000100800 */
[----:B0-----:R-:W2:Y:S04]  /*aa70*/  LDL.LU R4, [R1+0x160] ;  /* 0x0001600001047983 */ /* 0x001ea80000300800 */
[----:B------:R0:W-:Y:S01]  /*aa80*/  STL [R1+0x1e8], R3 ;  /* 0x0001e80301007387 */ /* 0x0001e20000100800 */
[----:B--2---:R-:W-:-:S04]  /*aa90*/  IMAD.U32 R236, R4, 0x10000, RZ ;  /* 0x0001000004ec7824 */ /* 0x004fc800078e00ff */
[----:B------:R-:W-:-:S04]  /*aaa0*/  FMUL R236, R236, R16 ;  /* 0x00000010ecec7220 */ /* 0x000fc80000400000 */
[----:B----4-:R-:W-:Y:S01]  /*aab0*/  FFMA R236, R6, R2, R236 ;  /* 0x0000000206ec7223 */ /* 0x010fe200000000ec */
[----:B------:R-:W-:-:S04]  /*aac0*/  IMAD.U32 R6, RZ, RZ, UR8 ;  /* 0x00000008ff067e24 */ /* 0x000fc8000f8e00ff */
[----:B------:R-:W-:Y:S01]  /*aad0*/  F2FP.BF16.F32.PACK_AB R236, RZ, R236 ;  /* 0x000000ecffec723e */ /* 0x000fe200000010ff */
[----:B------:R-:W-:-:S04]  /*aae0*/  IMAD.SHL.U32 R6, R6, 0x10, RZ ;  /* 0x0000001006067824 */ /* 0x000fc800078e00ff */
[----:B------:R2:W-:Y:S01]  /*aaf0*/  @P4 STG.E.U16 desc[UR46][R8.64], R236 ;  /* 0x000000ec08004986 */ /* 0x0005e2000c10152e */
[----:B0-----:R-:W-:Y:S02]  /*ab00*/  PRMT R3, R4, 0x7610, R3 ;  /* 0x0000761004037816 */ /* 0x001fe40000000003 */
[----:B--2---:R-:W-:Y:S01]  /*ab10*/  IADD3 R236, P4, R6, R232, RZ ;  /* 0x000000e806ec7210 */ /* 0x004fe20007f9e0ff */
[----:B------:R0:W5:Y:S04]  /*ab20*/  LDL.LU.64 R8, [R1+0x1f8] ;  /* 0x0001f80001087983 */ /* 0x0001680000300a00 */
[----:B------:R0:W5:Y:S01]  /*ab30*/  LDL.LU R6, [R1+0x1f4] ;  /* 0x0001f40001067983 */ /* 0x0001620000300800 */
[----:B---3--:R-:W-:-:S03]  /*ab40*/  IMAD.X R237, R5, 0x1, R233, P4 ;  /* 0x0000000105ed7824 */ /* 0x008fc600020e06e9 */
[----:B------:R0:W5:Y:S01]  /*ab50*/  LDL.LU R5, [R1+0x1f0] ;  /* 0x0001f00001057983 */ /* 0x0001620000300800 */
[----:B------:R-:W-:-:S03]  /*ab60*/  LOP3.LUT P4, RZ, R17, 0x4, RZ, 0xc0, !PT ;  /* 0x0000000411ff7812 */ /* 0x000fc6000788c0ff */
[----:B------:R0:W5:Y:S04]  /*ab70*/  LDL.LU R4, [R1+0x1ec] ;  /* 0x0001ec0001047983 */ /* 0x0001680000300800 */
[----:B------:R2:W-:Y:S04]  /*ab80*/  STL.S16 [R1+0x108], R3 ;  /* 0x0001080301007387 */ /* 0x0005e80000100600 */
[----:B--2---:R0:W5:Y:S01]  /*ab90*/  LDL.LU R3, [R1+0x1e8] ;  /* 0x0001e80001037983 */ /* 0x0041620000300800 */
[----:B------:R-:W-:Y:S01]  /*aba0*/  ISETP.GT.AND P4, PT, R0, 0x108, P4 ;  /* 0x000001080000780c */ /* 0x000fe20002784270 */
[----:B------:R-:W-:-:S12]  /*abb0*/  BSSY B1, `(.L_x_92) ;  /* 0x0000006000017945 */ /* 0x000fd80003800000 */
[----:B0-----:R-:W-:Y:S05]  /*abc0*/  @!P4 BRA `(.L_x_93) ;  /* 0x000000000010c947 */ /* 0x001fea0003800000 */
[----:B------:R0:W-:Y:S04]  /*abd0*/  STL [R1+0x1e8], R0 ;  /* 0x0001e80001007387 */ /* 0x0001e80000100800 */
[----:B0-----:R-:W2:Y:S04]  /*abe0*/  LDG.E.LTC128B.U16 R0, desc[UR46][R10.64+0x2] ;  /* 0x0000022e0a007981 */ /* 0x001ea8000c1e1520 */
[----:B--2---:R0:W-:Y:S04]  /*abf0*/  STL [R1+0x108], R0 ;  /* 0x0001080001007387 */ /* 0x0041e80000100800 */
[----:B0-----:R0:W5:Y:S02]  /*ac00*/  LDL.LU R0, [R1+0x1e8] ;  /* 0x0001e80001007983 */ /* 0x0011640000300800 */
.L_x_93:
[----:B------:R-:W-:Y:S05]  /*ac10*/  BSYNC B1 ;  /* 0x0000000000017941 */ /* 0x000fea0003800000 */
.L_x_92:
[----:B-----5:R-:W-:Y:S04]  /*ac20*/  STL [R1+0x200], R9 ;  /* 0x0002000901007387 */ /* 0x020fe80000100800 */
[----:B------:R2:W-:Y:S04]  /*ac30*/  STL [R1+0x1fc], R8 ;  /* 0x0001fc0801007387 */ /* 0x0005e80000100800 */
[----:B--2---:R-:W2:Y:S04]  /*ac40*/  LDL.LU R8, [R1+0x10c] ;  /* 0x00010c0001087983 */ /* 0x004ea80000300800 */
[----:B------:R-:W-:Y:S04]  /*ac50*/  STL [R1+0x1f8], R7 ;  /* 0x0001f80701007387 */ /* 0x000fe80000100800 */
[----:B------:R-:W-:Y:S04]  /*ac60*/  STL [R1+0x1f4], R6 ;  /* 0x0001f40601007387 */ /* 0x000fe80000100800 */
[----:B------:R-:W-:Y:S04]  /*ac70*/  STL [R1+0x1f0], R5 ;  /* 0x0001f00501007387 */ /* 0x000fe80000100800 */
[----:B------:R3:W-:Y:S04]  /*ac80*/  STL [R1+0x1ec], R4 ;  /* 0x0001ec0401007387 */ /* 0x0007e80000100800 */
[----:B---3--:R-:W3:Y:S04]  /*ac90*/  LDL.LU R4, [R1+0x108] ;  /* 0x0001080001047983 */ /* 0x008ee80000300800 */
[----:B------:R4:W-:Y:S01]  /*aca0*/  STL [R1+0x1e8], R3 ;  /* 0x0001e80301007387 */ /* 0x0009e20000100800 */
[----:B---3--:R-:W-:-:S04]  /*acb0*/  IMAD.U32 R9, R4, 0x10000, RZ ;  /* 0x0001000004097824 */ /* 0x008fc800078e00ff */
[----:B------:R-:W-:-:S04]  /*acc0*/  FMUL R9, R9, R16 ;  /* 0x0000001009097220 */ /* 0x000fc80000400000 */
[----:B--2---:R-:W-:Y:S01]  /*acd0*/  FFMA R8, R8, R2, R9 ;  /* 0x0000000208087223 */ /* 0x004fe20000000009 */
[----:B----4-:R-:W-:Y:S01]  /*ace0*/  PRMT R3, R4, 0x7610, R3 ;  /* 0x0000761004037816 */ /* 0x010fe20000000003 */
[----:B------:R2:W5:Y:S03]  /*acf0*/  LDL.LU R9, [R1+0x200] ;  /* 0x0002000001097983 */ /* 0x0005660000300800 */
[----:B------:R-:W-:Y:S02]  /*ad00*/  F2FP.BF16.F32.PACK_AB R7, RZ, R8 ;  /* 0x00000008ff07723e */ /* 0x000fe400000010ff */
[----:B------:R2:W5:Y:S02]  /*ad10*/  LDL.LU R8, [R1+0x1fc] ;  /* 0x0001fc0001087983 */ /* 0x0005640000300800 */
[----:B------:R-:W-:Y:S02]  /*ad20*/  PRMT R6, R7, 0x7610, R6 ;  /* 0x0000761007067816 */ /* 0x000fe40000000006 */
[----:B------:R2:W5:Y:S02]  /*ad30*/  LDL.LU R7, [R1+0x1f8] ;  /* 0x0001f80001077983 */ /* 0x0005640000300800 */
[----:B------:R-:W-:-:S02]  /*ad40*/  PRMT R5, R6, 0x7610, R5 ;  /* 0x0000761006057816 */ /* 0x000fc40000000005 */
[----:B------:R2:W5:Y:S04]  /*ad50*/  LDL.LU R6, [R1+0x1f4] ;  /* 0x0001f40001067983 */ /* 0x0005680000300800 */
[----:B------:R3:W-:Y:S04]  /*ad60*/  @P4 STG.E.U16 desc[UR46][R236.64+0x2], R5 ;  /* 0x00000205ec004986 */ /* 0x0007e8000c10152e */
[----:B---3--:R2:W5:Y:S01]  /*ad70*/  LDL.LU R5, [R1+0x1f0] ;  /* 0x0001f00001057983 */ /* 0x0085620000300800 */
[----:B------:R-:W-:-:S03]  /*ad80*/  LOP3.LUT P4, RZ, R17, 0x2, RZ, 0xc0, !PT ;  /* 0x0000000211ff7812 */ /* 0x000fc6000788c0ff */
[----:B------:R2:W5:Y:S04]  /*ad90*/  LDL.LU R4, [R1+0x1ec] ;  /* 0x0001ec0001047983 */ /* 0x0005680000300800 */
[----:B------:R3:W-:Y:S04]  /*ada0*/  STL.S16 [R1+0x108], R3 ;  /* 0x0001080301007387 */ /* 0x0007e80000100600 */
[----:B---3--:R2:W5:Y:S01]  /*adb0*/  LDL.LU R3, [R1+0x1e8] ;  /* 0x0001e80001037983 */ /* 0x0085620000300800 */
[----:B------:R-:W-:Y:S01]  /*adc0*/  ISETP.GT.AND P4, PT, R0, 0x100, P4 ;  /* 0x000001000000780c */ /* 0x000fe20002784270 */
[----:B------:R-:W-:-:S12]  /*add0*/  BSSY B1, `(.L_x_94) ;  /* 0x0000006000017945 */ /* 0x000fd80003800000 */
[----:B--2---:R-:W-:Y:S05]  /*ade0*/  @!P4 BRA `(.L_x_95) ;  /* 0x000000000010c947 */ /* 0x004fea0003800000 */
[----:B------:R2:W-:Y:S04]  /*adf0*/  STL [R1+0x1e8], R0 ;  /* 0x0001e80001007387 */ /* 0x0005e80000100800 */
[----:B--2---:R-:W2:Y:S04]  /*ae00*/  LDG.E.LTC128B.U16 R0, desc[UR46][R12.64+0x10] ;  /* 0x0000102e0c007981 */ /* 0x004ea8000c1e1520 */
[----:B--2---:R2:W-:Y:S04]  /*ae10*/  STL [R1+0x108], R0 ;  /* 0x0001080001007387 */ /* 0x0045e80000100800 */
[----:B--2---:R2:W5:Y:S02]  /*ae20*/  LDL.LU R0, [R1+0x1e8] ;  /* 0x0001e80001007983 */ /* 0x0045640000300800 */
.L_x_95:
[----:B------:R-:W-:Y:S05]  /*ae30*/  BSYNC B1 ;  /* 0x0000000000017941 */ /* 0x000fea0003800000 */
.L_x_94:
[----:B-----5:R-:W-:Y:S04]  /*ae40*/  STL [R1+0x200], R9 ;  /* 0x0002000901007387 */ /* 0x020fe80000100800 */
[----:B------:R3:W-:Y:S04]  /*ae50*/  STL [R1+0x1fc], R8 ;  /* 0x0001fc0801007387 */ /* 0x0007e80000100800 */
[----:B---3--:R-:W3:Y:S04]  /*ae60*/  LDL.LU R8, [R1+0x110] ;  /* 0x0001100001087983 */ /* 0x008ee80000300800 */
[----:B------:R-:W-:Y:S04]  /*ae70*/  STL [R1+0x1f8], R7 ;  /* 0x0001f80701007387 */ /* 0x000fe80000100800 */
[----:B------:R-:W-:Y:S04]  /*ae80*/  STL [R1+0x1f4], R6 ;  /* 0x0001f40601007387 */ /* 0x000fe80000100800 */
[----:B------:R-:W-:Y:S04]  /*ae90*/  STL [R1+0x1f0], R5 ;  /* 0x0001f00501007387 */ /* 0x000fe80000100800 */
[----:B------:R4:W-:Y:S04]  /*aea0*/  STL [R1+0x1ec], R4 ;  /* 0x0001ec0401007387 */ /* 0x0009e80000100800 */
[----:B----4-:R-:W4:Y:S04]  /*aeb0*/  LDL.LU R4, [R1+0x108] ;  /* 0x0001080001047983 */ /* 0x010f280000300800 */
[----:B------:R0:W-:Y:S01]  /*aec0*/  STL [R1+0x1e8], R3 ;  /* 0x0001e80301007387 */ /* 0x0001e20000100800 */
[----:B----4-:R-:W-:-:S04]  /*aed0*/  IMAD.U32 R9, R4, 0x10000, RZ ;  /* 0x0001000004097824 */ /* 0x010fc800078e00ff */
[----:B------:R-:W-:-:S04]  /*aee0*/  FMUL R9, R9, R16 ;  /* 0x0000001009097220 */ /* 0x000fc80000400000 */
[----:B---3--:R-:W-:Y:S01]  /*aef0*/  FFMA R8, R8, R2, R9 ;  /* 0x0000000208087223 */ /* 0x008fe20000000009 */
[----:B0-----:R-:W-:Y:S01]  /*af00*/  PRMT R3, R4, 0x7610, R3 ;  /* 0x0000761004037816 */ /* 0x001fe20000000003 */
        /* <DEDUP_REMOVED lines=8> */
[----:B---3--:R0:W5:Y:S04]  /*af90*/  LDL.LU R5, [R1+0x1f0] ;  /* 0x0001f00001057983 */ /* 0x0081680000300800 */
[----:B------:R0:W5:Y:S04]  /*afa0*/  LDL.LU R4, [R1+0x1ec] ;  /* 0x0001ec0001047983 */ /* 0x0001680000300800 */
[----:B------:R3:W-:Y:S04]  /*afb0*/  STL.S16 [R1+0x108], R3 ;  /* 0x0001080301007387 */ /* 0x0007e80000100600 */
[----:B---3--:R0:W5:Y:S01]  /*afc0*/  LDL.LU R3, [R1+0x1e8] ;  /* 0x0001e80001037983 */ /* 0x0081620000300800 */
[----:B------:R-:W-:Y:S01]  /*afd0*/  ISETP.GT.AND P4, PT, R0, 0x100, P6 ;  /* 0x000001000000780c */ /* 0x000fe20003784270 */
[----:B------:R-:W-:-:S12]  /*afe0*/  BSSY B1, `(.L_x_96) ;  /* 0x0000006000017945 */ /* 0x000fd80003800000 */
[----:B0-----:R-:W-:Y:S05]  /*aff0*/  @!P4 BRA `(.L_x_97) ;  /* 0x000000000010c947 */ /* 0x001fea0003800000 */
[----:B------:R0:W-:Y:S04]  /*b000*/  STL [R1+0x1e8], R0 ;  /* 0x0001e80001007387 */ /* 0x0001e80000100800 */
[----:B0-----:R-:W3:Y:S04]  /*b010*/  LDG.E.LTC128B.U16 R0, desc[UR46][R12.64+0x12] ;  /* 0x0000122e0c007981 */ /* 0x001ee8000c1e1520 */
[----:B---3--:R0:W-:Y:S04]  /*b020*/  STL [R1+0x108], R0 ;  /* 0x0001080001007387 */ /* 0x0081e80000100800 */
[----:B0-----:R0:W5:Y:S02]  /*b030*/  LDL.LU R0, [R1+0x1e8] ;  /* 0x0001e80001007983 */ /* 0x0011640000300800 */
.L_x_97:
[----:B------:R-:W-:Y:S05]  /*b040*/  BSYNC B1 ;  /* 0x0000000000017941 */ /* 0x000fea0003800000 */
.L_x_96:
        /* <DEDUP_REMOVED lines=12> */
[----:B-1----:R-:W-:Y:S01]  /*b110*/  PRMT R3, R4, 0x7610, R3 ;  /* 0x0000761004037816 */ /* 0x002fe20000000003 */
        /* <DEDUP_REMOVED lines=15> */
[----:B-1----:R-:W-:Y:S05]  /*b210*/  @!P4 BRA `(.L_x_99) ;  /* 0x000000000010c947 */ /* 0x002fea0003800000 */
[----:B------:R1:W-:Y:S04]  /*b220*/  STL [R1+0x1e8], R0 ;  /* 0x0001e80001007387 */ /* 0x0003e80000100800 */
[----:B-1----:R-:W3:Y:S04]  /*b230*/  LDG.E.LTC128B.U16 R0, desc[UR46][R10.64+0x10] ;  /* 0x0000102e0a007981 */ /* 0x002ee8000c1e1520 */
[----:B---3--:R1:W-:Y:S04]  /*b240*/  STL [R1+0x108], R0 ;  /* 0x0001080001007387 */ /* 0x0083e80000100800 */
[----:B-1----:R1:W5:Y:S02]  /*b250*/  LDL.LU R0, [R1+0x1e8] ;  /* 0x0001e80001007983 */ /* 0x0023640000300800 */
.L_x_99:
[----:B------:R-:W-:Y:S05]  /*b260*/  BSYNC B1 ;  /* 0x0000000000017941 */ /* 0x000fea0003800000 */
.L_x_98:
[----:B------:R-:W-:Y:S04]  /*b270*/  STL [R1+0x20c], R11 ;  /* 0x00020c0b01007387 */ /* 0x000fe80000100800 */
[----:B------:R3:W-:Y:S04]  /*b280*/  STL [R1+0x208], R10 ;  /* 0x0002080a01007387 */ /* 0x0007e80000100800 */
[----:B---3--:R-:W3:Y:S04]  /*b290*/  LDL.LU R10, [R1+0x118] ;  /* 0x00011800010a7983 */ /* 0x008ee80000300800 */
[----:B-----5:R-:W-:Y:S04]  /*b2a0*/  STL [R1+0x204], R9 ;  /* 0x0002040901007387 */ /* 0x020fe80000100800 */
[----:B------:R-:W-:Y:S04]  /*b2b0*/  STL [R1+0x200], R8 ;  /* 0x0002000801007387 */ /* 0x000fe80000100800 */
[----:B------:R4:W-:Y:S04]  /*b2c0*/  STL.64 [R1+0x1f8], R6 ;  /* 0x0001f80601007387 */ /* 0x0009e80000100a00 */
[----:B----4-:R-:W4:Y:S04]  /*b2d0*/  LDL.64 R6, [R1+0x100] ;  /* 0x0001000001067983 */ /* 0x010f280000100a00 */
[----:B------:R-:W-:Y:S04]  /*b2e0*/  STL [R1+0x1f0], R5 ;  /* 0x0001f00501007387 */ /* 0x000fe80000100800 */
[----:B------:R0:W-:Y:S04]  /*b2f0*/  STL [R1+0x1ec], R4 ;  /* 0x0001ec0401007387 */ /* 0x0001e80000100800 */
[----:B0-----:R-:W2:Y:S04]  /*b300*/  LDL.LU R4, [R1+0x108] ;  /* 0x0001080001047983 */ /* 0x001ea80000300800 */
[----:B------:R0:W-:Y:S01]  /*b310*/  STL [R1+0x1e8], R3 ;  /* 0x0001e80301007387 */ /* 0x0001e20000100800 */
[----:B--2---:R-:W-:-:S04]  /*b320*/  IMAD.U32 R11, R4, 0x10000, RZ ;  /* 0x00010000040b7824 */ /* 0x004fc800078e00ff */
[----:B------:R-:W-:-:S04]  /*b330*/  FMUL R11, R11, R16 ;  /* 0x000000100b0b7220 */ /* 0x000fc80000400000 */
[----:B---3--:R-:W-:Y:S02]  /*b340*/  FFMA R10, R10, R2, R11 ;  /* 0x000000020a0a7223 */ /* 0x008fe4000000000b */
[----:B------:R2:W5:Y:S03]  /*b350*/  LDL.LU R11, [R1+0x20c] ;  /* 0x00020c00010b7983 */ /* 0x0005660000300800 */
[----:B------:R-:W-:Y:S02]  /*b360*/  F2FP.BF16.F32.PACK_AB R9, RZ, R10 ;  /* 0x0000000aff09723e */ /* 0x000fe400000010ff */
[----:B------:R2:W5:Y:S02]  /*b370*/  LDL.LU R10, [R1+0x208] ;  /* 0x00020800010a7983 */ /* 0x0005640000300800 */
[----:B------:R-:W-:Y:S02]  /*b380*/  PRMT R8, R9, 0x7610, R8 ;  /* 0x0000761009087816 */ /* 0x000fe40000000008 */
[----:B------:R2:W5:Y:S02]  /*b390*/  LDL.LU R9, [R1+0x204] ;  /* 0x0002040001097983 */ /* 0x0005640000300800 */
[----:B------:R-:W-:-:S02]  /*b3a0*/  PRMT R5, R8, 0x7610, R5 ;  /* 0x0000761008057816 */ /* 0x000fc40000000005 */
[----:B0-----:R-:W-:Y:S01]  /*b3b0*/  PRMT R3, R4, 0x7610, R3 ;  /* 0x0000761004037816 */ /* 0x001fe20000000003 */
[----:B------:R2:W5:Y:S04]  /*b3c0*/  LDL.LU R8, [R1+0x200] ;  /* 0x0002000001087983 */ /* 0x0005680000300800 */
[----:B----4-:R0:W-:Y:S04]  /*b3d0*/  @P4 STG.E.U16 desc[UR46][R6.64+0x10], R5 ;  /* 0x0000100506004986 */ /* 0x0101e8000c10152e */
[----:B0-----:R2:W5:Y:S04]  /*b3e0*/  LDL.LU.64 R6, [R1+0x1f8] ;  /* 0x0001f80001067983 */ /* 0x0015680000300a00 */
[----:B------:R2:W5:Y:S04]  /*b3f0*/  LDL.LU R5, [R1+0x1f0] ;  /* 0x0001f00001057983 */ /* 0x0005680000300800 */
[----:B------:R2:W5:Y:S04]  /*b400*/  LDL.LU R4, [R1+0x1ec] ;  /* 0x0001ec0001047983 */ /* 0x0005680000300800 */
[----:B------:R0:W-:Y:S04]  /*b410*/  STL.S16 [R1+0x108], R3 ;  /* 0x0001080301007387 */ /* 0x0001e80000100600 */
[----:B0-----:R2:W5:Y:S01]  /*b420*/  LDL.LU R3, [R1+0x1e8] ;  /* 0x0001e80001037983 */ /* 0x0015620000300800 */
[----:B------:R-:W-:Y:S01]  /*b430*/  ISETP.GT.AND P4, PT, R0, 0x108, P6 ;  /* 0x000001080000780c */ /* 0x000fe20003784270 */
[----:B------:R-:W-:-:S12]  /*b440*/  BSSY B1, `(.L_x_100) ;  /* 0x0000006000017945 */ /* 0x000fd80003800000 */
[----:B--2---:R-:W-:Y:S05]  /*b450*/  @!P4 BRA `(.L_x_101) ;  /* 0x000000000010c947 */ /* 0x004fea0003800000 */
[----:B------:R0:W-:Y:S04]  /*b460*/  STL [R1+0x1e8], R0 ;  /* 0x0001e80001007387 */ /* 0x0001e80000100800 */
[----:B0----5:R-:W2:Y:S04]  /*b470*/  LDG.E.LTC128B.U16 R0, desc[UR46][R10.64+0x12] ;  /* 0x0000122e0a007981 */ /* 0x021ea8000c1e1520 */
[----:B--2---:R0:W-:Y:S04]  /*b480*/  STL [R1+0x108], R0 ;  /* 0x0001080001007387 */ /* 0x0041e80000100800 */
[----:B0-----:R0:W5:Y:S02]  /*b490*/  LDL.LU R0, [R1+0x1e8] ;  /* 0x0001e80001007983 */ /* 0x0011640000300800 */
.L_x_101:
[----:B------:R-:W-:Y:S05]  /*b4a0*/  BSYNC B1 ;  /* 0x0000000000017941 */ /* 0x000fea0003800000 */
.L_x_100:
        /* <DEDUP_REMOVED lines=32> */
.L_x_103:
[----:B------:R-:W-:Y:S05]  /*b6b0*/  BSYNC B1 ;  /* 0x0000000000017941 */ /* 0x000fea0003800000 */
.L_x_102:
        /* <DEDUP_REMOVED lines=32> */
.L_x_105:
[----:B------:R-:W-:Y:S05]  /*b8c0*/  BSYNC B1 ;  /* 0x0000000000017941 */ /* 0x000fea0003800000 */
.L_x_104:
        /* <DEDUP_REMOVED lines=32> */
.L_x_107:
[----:B------:R-:W-:Y:S05]  /*bad0*/  BSYNC B1 ;  /* 0x0000000000017941 */ /* 0x000fea0003800000 */
.L_x_106:
        /* <DEDUP_REMOVED lines=35> */
.L_x_109:
[----:B------:R-:W-:Y:S05]  /*bd10*/  BSYNC B1 ;  /* 0x0000000000017941 */ /* 0x000fea0003800000 */
.L_x_108:
        /* <DEDUP_REMOVED lines=32> */
.L_x_111:
[----:B------:R-:W-:Y:S05]  /*bf20*/  BSYNC B1 ;  /* 0x0000000000017941 */ /* 0x000fea0003800000 */
.L_x_110:
[----:B-----5:R3:W-:Y:S04]  /*bf30*/  STL [R1+0x1f8], R7 ;  /* 0x0001f80701007387 */ /* 0x0207e80000100800 */
[----:B---3--:R-:W3:Y:S04]  /*bf40*/  LDL R7, [R1+0x108] ;  /* 0x0001080001077983 */ /* 0x008ee80000100800 */
[----:B------:R4:W-:Y:S04]  /*bf50*/  STL [R1+0x1f4], R6 ;  /* 0x0001f40601007387 */ /* 0x0009e80000100800 */
[----:B----4-:R-:W4:Y:S04]  /*bf60*/  LDL.LU R6, [R1+0x130] ;  /* 0x0001300001067983 */ /* 0x010f280000300800 */
[----:B------:R0:W-:Y:S04]  /*bf70*/  STL [R1+0x1f0], R5 ;  /* 0x0001f00501007387 */ /* 0x0001e80000100800 */
[----:B------:R1:W-:Y:S04]  /*bf80*/  STL [R1+0x1ec], R4 ;  /* 0x0001ec0401007387 */ /* 0x0003e80000100800 */
[----:B------:R2:W-:Y:S01]  /*bf90*/  STL [R1+0x1e8], R3 ;  /* 0x0001e80301007387 */ /* 0x0005e20000100800 */
[----:B---3--:R-:W-:-:S04]  /*bfa0*/  IMAD.U32 R7, R7, 0x10000, RZ ;  /* 0x0001000007077824 */ /* 0x008fc800078e00ff */
[----:B------:R-:W-:-:S04]  /*bfb0*/  FMUL R7, R7, R16 ;  /* 0x0000001007077220 */ /* 0x000fc80000400000 */
[----:B----4-:R-:W-:Y:S02]  /*bfc0*/  FFMA R6, R6, R2, R7 ;  /* 0x0000000206067223 */ /* 0x010fe40000000007 */
[----:B------:R3:W5:Y:S03]  /*bfd0*/  LDL.LU R7, [R1+0x1f8] ;  /* 0x0001f80001077983 */ /* 0x0007660000300800 */
[----:B0-----:R-:W-:Y:S02]  /*bfe0*/  F2FP.BF16.F32.PACK_AB R5, RZ, R6 ;  /* 0x00000006ff05723e */ /* 0x001fe400000010ff */
[----:B------:R3:W5:Y:S02]  /*bff0*/  LDL.LU R6, [R1+0x1f4] ;  /* 0x0001f40001067983 */ /* 0x0007640000300800 */
[----:B-1----:R-:W-:Y:S02]  /*c000*/  PRMT R4, R5, 0x7610, R4 ;  /* 0x0000761005047816 */ /* 0x002fe40000000004 */
[----:B------:R3:W5:Y:S02]  /*c010*/  LDL.LU R5, [R1+0x1f0] ;  /* 0x0001f00001057983 */ /* 0x0007640000300800 */
[----:B--2---:R-:W-:-:S02]  /*c020*/  PRMT R3, R4, 0x7610, R3 ;  /* 0x0000761004037816 */ /* 0x004fc40000000003 */
[----:B------:R3:W5:Y:S04]  /*c030*/  LDL.LU R4, [R1+0x1ec] ;  /* 0x0001ec0001047983 */ /* 0x0007680000300800 */
[----:B------:R0:W-:Y:S04]  /*c040*/  @P4 STG.E.U16 desc[UR46][R232.64+0x30], R3 ;  /* 0x00003003e8004986 */ /* 0x0001e8000c10152e */
[----:B0-----:R3:W5:Y:S04]  /*c050*/  LDL.LU R3, [R1+0x1e8] ;  /* 0x0001e80001037983 */ /* 0x0017680000300800 */
[----:B------:R-:W2:Y:S01]  /*c060*/  LDL.LU R233, [R1+0x108] ;  /* 0x0001080001e97983 */ /* 0x000ea20000300800 */
[----:B------:R-:W-:Y:S01]  /*c070*/  ISETP.GT.AND P4, PT, R0, 0x100, P0 ;  /* 0x000001000000780c */ /* 0x000fe20000784270 */
[----:B------:R-:W-:Y:S01]  /*c080*/  BSSY B1, `(.L_x_112) ;  /* 0x0000004000017945 */ /* 0x000fe20003800000 */
[----:B--2---:R-:W-:-:S11]  /*c090*/  PRMT R232, R233, 0x7610, R232 ;  /* 0x00007610e9e87816 */ /* 0x004fd600000000e8 */
[----:B---3--:R-:W-:Y:S05]  /*c0a0*/  @!P4 BRA `(.L_x_113) ;  /* 0x000000000004c947 */ /* 0x008fea0003800000 */
[----:B------:R0:W5:Y:S02]  /*c0b0*/  LDG.E.LTC128B.U16 R232, desc[UR46][R12.64+0x32] ;  /* 0x0000322e0ce87981 */ /* 0x000164000c1e1520 */
.L_x_113:
[----:B------:R-:W-:Y:S05]  /*c0c0*/  BSYNC B1 ;  /* 0x0000000000017941 */ /* 0x000fea0003800000 */
.L_x_112:
[----:B-----5:R1:W-:Y:S04]  /*c0d0*/  STL [R1+0x1e8], R3 ;  /* 0x0001e80301007387 */ /* 0x0203e80000100800 */
[----:B-1----:R-:W2:Y:S01]  /*c0e0*/  LDL.LU R3, [R1+0x134] ;  /* 0x0001340001037983 */ /* 0x002ea20000300800 */
[----:B------:R-:W-:-:S04]  /*c0f0*/  IMAD.U32 R233, R232, 0x10000, RZ ;  /* 0x00010000e8e97824 */ /* 0x000fc800078e00ff */
[----:B------:R-:W-:Y:S01]  /*c100*/  FMUL R233, R233, R16 ;  /* 0x00000010e9e97220 */ /* 0x000fe20000400000 */
[----:B------:R-:W-:Y:S03]  /*c110*/  BSSY B1, `(.L_x_114) ;  /* 0x0000008000017945 */ /* 0x000fe60003800000 */
[----:B--2---:R-:W-:Y:S02]  /*c120*/  FFMA R233, R3, R2, R233 ;  /* 0x0000000203e97223 */ /* 0x004fe400000000e9 */
[----:B------:R1:W5:Y:S03]  /*c130*/  LDL.LU R3, [R1+0x1e8] ;  /* 0x0001e80001037983 */ /* 0x0003660000300800 */
[----:B------:R-:W-:-:S05]  /*c140*/  F2FP.BF16.F32.PACK_AB R233, RZ, R233 ;  /* 0x000000e9ffe9723e */ /* 0x000fca00000010ff */
[----:B------:R1:W-:Y:S01]  /*c150*/  @P4 STG.E.U16 desc[UR46][R234.64+0x32], R233 ;  /* 0x000032e9ea004986 */ /* 0x0003e2000c10152e */
[----:B------:R-:W-:-:S13]  /*c160*/  ISETP.GT.AND P4, PT, R0, 0x108, P1 ;  /* 0x000001080000780c */ /* 0x000fda0000f84270 */
[----:B-1----:R-:W-:Y:S05]  /*c170*/  @!P4 BRA `(.L_x_115) ;  /* 0x000000000004c947 */ /* 0x002fea0003800000 */
[----:B------:R1:W5:Y:S02]  /*c180*/  LDG.E.LTC128B.U16 R232, desc[UR46][R10.64+0x30] ;  /* 0x0000302e0ae87981 */ /* 0x000364000c1e1520 */
.L_x_115:
[----:B------:R-:W-:Y:S05]  /*c190*/  BSYNC B1 ;  /* 0x0000000000017941 */ /* 0x000fea0003800000 */
.L_x_114:
[----:B-----5:R2:W-:Y:S04]  /*c1a0*/  STL [R1+0x1f0], R3 ;  /* 0x0001f00301007387 */ /* 0x0205e80000100800 */
[----:B--2---:R-:W2:Y:S04]  /*c1b0*/  LDL.LU R3, [R1+0x138] ;  /* 0x0001380001037983 */ /* 0x004ea80000300800 */
[----:B------:R3:W-:Y:S04]  /*c1c0*/  STL.64 [R1+0x1e8], R4 ;  /* 0x0001e80401007387 */ /* 0x0007e80000100a00 */
[----:B---3--:R-:W3:Y:S01]  /*c1d0*/  LDL.LU.64 R4, [R1+0x100] ;  /* 0x0001000001047983 */ /* 0x008ee20000300a00 */
[----:B------:R-:W-:-:S04]  /*c1e0*/  IMAD.U32 R233, R232, 0x10000, RZ ;  /* 0x00010000e8e97824 */ /* 0x000fc800078e00ff */
[----:B------:R-:W-:-:S04]  /*c1f0*/  FMUL R233, R233, R16 ;  /* 0x00000010e9e97220 */ /* 0x000fc80000400000 */
[----:B--2---:R-:W-:Y:S02]  /*c200*/  FFMA R233, R3, R2, R233 ;  /* 0x0000000203e97223 */ /* 0x004fe400000000e9 */
[----:B------:R2:W5:Y:S03]  /*c210*/  LDL.LU R3, [R1+0x1f0] ;  /* 0x0001f00001037983 */ /* 0x0005660000300800 */
[----:B------:R-:W-:-:S05]  /*c220*/  F2FP.BF16.F32.PACK_AB R233, RZ, R233 ;  /* 0x000000e9ffe9723e */ /* 0x000fca00000010ff */
[----:B---3--:R3:W-:Y:S04]  /*c230*/  @P4 STG.E.U16 desc[UR46][R4.64+0x30], R233 ;  /* 0x000030e904004986 */ /* 0x0087e8000c10152e */
[----:B---3--:R2:W5:Y:S01]  /*c240*/  LDL.LU.64 R4, [R1+0x1e8] ;  /* 0x0001e80001047983 */ /* 0x0085620000300a00 */
[----:B------:R-:W-:Y:S01]  /*c250*/  ISETP.GT.AND P4, PT, R0, 0x108, P0 ;  /* 0x000001080000780c */ /* 0x000fe20000784270 */
[----:B------:R-:W-:-:S12]  /*c260*/  BSSY B1, `(.L_x_116) ;  /* 0x0000003000017945 */ /* 0x000fd80003800000 */
[----:B--2---:R-:W-:Y:S05]  /*c270*/  @!P4 BRA `(.L_x_117) ;  /* 0x000000000004c947 */ /* 0x004fea0003800000 */
[----:B------:R2:W5:Y:S02]  /*c280*/  LDG.E.LTC128B.U16 R232, desc[UR46][R10.64+0x32] ;  /* 0x0000322e0ae87981 */ /* 0x000564000c1e1520 */
.L_x_117:
[----:B------:R-:W-:Y:S05]  /*c290*/  BSYNC B1 ;  /* 0x0000000000017941 */ /* 0x000fea0003800000 */
.L_x_116:
[----:B------:R3:W-:Y:S04]  /*c2a0*/  STL [R1+0x210], R9 ;  /* 0x0002100901007387 */ /* 0x0007e80000100800 */
[----:B---3--:R-:W3:Y:S01]  /*c2b0*/  LDL.LU R9, [R1+0x13c] ;  /* 0x00013c0001097983 */ /* 0x008ee20000300800 */
[----:B-----5:R-:W-:-:S03]  /*c2c0*/  IMAD.U32 R233, R232, 0x10000, RZ ;  /* 0x00010000e8e97824 */ /* 0x020fc600078e00ff */
[----:B------:R1:W-:Y:S01]  /*c2d0*/  STL.64 [R1+0x208], R10 ;  /* 0x0002080a01007387 */ /* 0x0003e20000100a00 */
[----:B------:R-:W-:-:S03]  /*c2e0*/  FMUL R233, R233, R16 ;  /* 0x00000010e9e97220 */ /* 0x000fc60000400000 */
[----:B-12---:R-:W2:Y:S04]  /*c2f0*/  LDL.LU.64 R10, [R1+0x1c0] ;  /* 0x0001c000010a7983 */ /* 0x006ea80000300a00 */
[----:B------:R1:W-:Y:S04]  /*c300*/  STL [R1+0x200], R8 ;  /* 0x0002000801007387 */ /* 0x0003e80000100800 */
[----:B-1----:R-:W4:Y:S04]  /*c310*/  LDL.LU R8, [R1+0xc0] ;  /* 0x0000c00001087983 */ /* 0x002f280000300800 */
[----:B------:R-:W-:Y:S04]  /*c320*/  STL [R1+0x1fc], R7 ;  /* 0x0001fc0701007387 */ /* 0x000fe80000100800 */
[----:B------:R-:W-:Y:S04]  /*c330*/  STL [R1+0x1f8], R6 ;  /* 0x0001f80601007387 */ /* 0x000fe80000100800 */
[----:B------:R1:W-:Y:S04]  /*c340*/  STL.64 [R1+0x1f0], R4 ;  /* 0x0001f00401007387 */ /* 0x0003e80000100a00 */
[----:B------:R-:W-:Y:S01]  /*c350*/  STL [R1+0x1e8], R3 ;  /* 0x0001e80301007387 */ /* 0x000fe20000100800 */
[----:B-1----:R-:W-:Y:S01]  /*c360*/  PRMT R5, R232, 0x7610, R5 ;  /* 0x00007610e8057816 */ /* 0x002fe20000000005 */
[----:B---3--:R-:W-:-:S02]  /*c370*/  FFMA R233, R9, R2, R233 ;  /* 0x0000000209e97223 */ /* 0x008fc400000000e9 */
[----:B------:R-:W5:Y:S03]  /*c380*/  LDL.LU R9, [R1+0x210] ;  /* 0x0002100001097983 */ /* 0x000f660000300800 */
[----:B------:R-:W-:-:S05]  /*c390*/  F2FP.BF16.F32.PACK_AB R233, RZ, R233 ;  /* 0x000000e9ffe9723e */ /* 0x000fca00000010ff */
[----:B------:R1:W-:Y:S04]  /*c3a0*/  @P4 STG.E.U16 desc[UR46][R236.64+0x32], R233 ;  /* 0x000032e9ec004986 */ /* 0x0003e8000c10152e */
[----:B-1----:R-:W3:Y:S01]  /*c3b0*/  LDL.LU.64 R232, [R1+0x168] ;  /* 0x0001680001e87983 */ /* 0x002ee20000300a00 */
[----:B------:R-:W-:-:S13]  /*c3c0*/  ISETP.GT.AND P4, PT, R0, 0x180, P5 ;  /* 0x000001800000780c */ /* 0x000fda0002f84270 */
[----:B---3--:R1:W3:Y:S02]  /*c3d0*/  @P4 LDG.E.LTC128B.U16 R5, desc[UR46][R232.64] ;  /* 0x0000002ee8054981 */ /* 0x0082e4000c1e1520 */
[----:B-1----:R-:W-:Y:S02]  /*c3e0*/  IMAD.U32 R233, RZ, RZ, UR9 ;  /* 0x00000009ffe97e24 */ /* 0x002fe4000f8e00ff */
[----:B---3--:R-:W-:Y:S01]  /*c3f0*/  IMAD.U32 R232, R5, 0x10000, RZ ;  /* 0x0001000005e87824 */ /* 0x008fe200078e00ff */
[----:B------:R1:W-:Y:S03]  /*c400*/  STL [R1+0x110], R5 ;  /* 0x0001100501007387 */ /* 0x0003e60000100800 */
[----:B------:R-:W-:Y:S01]  /*c410*/  FMUL R232, R232, R16 ;  /* 0x00000010e8e87220 */ /* 0x000fe20000400000 */
[----:B--2---:R2:W-:Y:S03]  /*c420*/  STL.64 [R1+0x100], R10 ;  /* 0x0001000a01007387 */ /* 0x0045e60000100a00 */
[----:B----4-:R-:W-:Y:S01]  /*c430*/  FFMA R8, R8, R2, R232 ;  /* 0x0000000208087223 */ /* 0x010fe200000000e8 */
[----:B------:R-:W-:-:S02]  /*c440*/  IMAD.U32 R232, RZ, RZ, UR8 ;  /* 0x00000008ffe87e24 */ /* 0x000fc4000f8e00ff */
[----:B-1----:R-:W-:Y:S02]  /*c450*/  IMAD R5, R233, 0x300, RZ ;  /* 0x00000300e9057824 */ /* 0x002fe400078e02ff */
[----:B------:R-:W-:Y:S01]  /*c460*/  F2FP.BF16.F32.PACK_AB R7, RZ, R8 ;  /* 0x00000008ff07723e */ /* 0x000fe200000010ff */
[----:B------:R-:W-:-:S03]  /*c470*/  IMAD.WIDE.U32 R232, R232, 0x300, R10 ;  /* 0x00000300e8e87825 */ /* 0x000fc600078e000a */
[----:B------:R-:W-:Y:S01]  /*c480*/  PRMT R6, R7, 0x7610, R6 ;  /* 0x0000761007067816 */ /* 0x000fe20000000006 */
[----:B------:R-:W-:Y:S01]  /*c490*/  IMAD.IADD R5, R233, 0x1, R5 ;  /* 0x00000001e9057824 */ /* 0x000fe200078e0205 */
[----:B--2---:R1:W5:Y:S01]  /*c4a0*/  LDL.LU.64 R10, [R1+0x208] ;  /* 0x00020800010a7983 */ /* 0x0043620000300a00 */
[----:B------:R-:W-:Y:S01]  /*c4b0*/  @P4 IMAD.MOV.U32 R4, RZ, RZ, R232 ;  /* 0x000000ffff044224 */ /* 0x000fe200078e00e8 */
[----:B------:R-:W-:Y:S02]  /*c4c0*/  PRMT R3, R6, 0x7610, R3 ;  /* 0x0000761006037816 */ /* 0x000fe40000000003 */
[----:B------:R1:W5:Y:S04]  /*c4d0*/  LDL.LU R8, [R1+0x200] ;  /* 0x0002000001087983 */ /* 0x0003680000300800 */
[----:B------:R1:W5:Y:S04]  /*c4e0*/  LDL.LU R7, [R1+0x1fc] ;  /* 0x0001fc0001077983 */ /* 0x0003680000300800 */
[----:B------:R1:W5:Y:S04]  /*c4f0*/  LDL.LU R6, [R1+0x1f8] ;  /* 0x0001f80001067983 */ /* 0x0003680000300800 */
[----:B------:R-:W-:Y:S04]  /*c500*/  STL.64 [R1+0x108], R4 ;  /* 0x0001080401007387 */ /* 0x000fe80000100a00 */
[----:B------:R2:W-:Y:S04]  /*c510*/  @P4 STG.E.U16 desc[UR46][R4.64], R3 ;  /* 0x0000000304004986 */ /* 0x0005e8000c10152e */
[----:B--2---:R1:W5:Y:S04]  /*c520*/  LDL.LU.64 R4, [R1+0x1f0] ;  /* 0x0001f00001047983 */ /* 0x0043680000300a00 */
[----:B------:R1:W5:Y:S01]  /*c530*/  LDL.LU R3, [R1+0x1e8] ;  /* 0x0001e80001037983 */ /* 0x0003620000300800 */
[----:B------:R-:W-:Y:S01]  /*c540*/  LOP3.LUT P4, RZ, R17, 0x4, RZ, 0xc0, !PT ;  /* 0x0000000411ff7812 */ /* 0x000fe2000788c0ff */
[----:B------:R-:W-:Y:S03]  /*c550*/  BSSY B1, `(.L_x_118) ;  /* 0x0000007000017945 */ /* 0x000fe60003800000 */
[----:B------:R-:W-:-:S13]  /*c560*/  ISETP.GT.AND P4, PT, R0, 0x180, P4 ;  /* 0x000001800000780c */ /* 0x000fda0002784270 */
[----:B-1----:R-:W-:Y:S05]  /*c570*/  @!P4 BRA `(.L_x_119) ;  /* 0x000000000010c947 */ /* 0x002fea0003800000 */
[----:B------:R1:W-:Y:S04]  /*c580*/  STL [R1+0x1e8], R0 ;  /* 0x0001e80001007387 */ /* 0x0003e80000100800 */
[----:B-1---5:R-:W2:Y:S04]  /*c590*/  LDG.E.LTC128B.U16 R0, desc[UR46][R8.64+0x2] ;  /* 0x0000022e08007981 */ /* 0x022ea8000c1e1520 */
[----:B--2---:R1:W-:Y:S04]  /*c5a0*/  STL [R1+0x110], R0 ;  /* 0x0001100001007387 */ /* 0x0043e80000100800 */
[----:B-1----:R1:W5:Y:S02]  /*c5b0*/  LDL.LU R0, [R1+0x1e8] ;  /* 0x0001e80001007983 */ /* 0x0023640000300800 */
.L_x_119:
[----:B------:R-:W-:Y:S05]  /*c5c0*/  BSYNC B1 ;  /* 0x0000000000017941 */ /* 0x000fea0003800000 */
.L_x_118:
[----:B-----5:R-:W-:Y:S04]  /*c5d0*/  STL [R1+0x208], R5 ;  /* 0x0002080501007387 */ /* 0x020fe80000100800 */
[----:B------:R2:W-:Y:S04]  /*c5e0*/  STL.64 [R1+0x200], R10 ;  /* 0x0002000a01007387 */ /* 0x0005e80000100a00 */
[----:B--2---:R-:W2:Y:S04]  /*c5f0*/  LDL.LU R11, [R1+0xc4] ;  /* 0x0000c400010b7983 */ /* 0x004ea80000300800 */
[----:B------:R3:W-:Y:S04]  /*c600*/  STL.64 [R1+0x1f8], R8 ;  /* 0x0001f80801007387 */ /* 0x0007e80000100a00 */
[----:B---3--:R-:W3:Y:S04]  /*c610*/  LDL.64 R8, [R1+0x108] ;  /* 0x0001080001087983 */ /* 0x008ee80000100a00 */
[----:B------:R-:W-:Y:S04]  /*c620*/  STL.64 [R1+0x1f0], R6 ;  /* 0x0001f00601007387 */ /* 0x000fe80000100a00 */
[----:B------:R4:W-:Y:S04]  /*c630*/  STL [R1+0x1ec], R4 ;  /* 0x0001ec0401007387 */ /* 0x0009e80000100800 */
[----:B----4-:R-:W4:Y:S04]  /*c640*/  LDL.LU R4, [R1+0x110] ;  /* 0x0001100001047983 */ /* 0x010f280000300800 */
[----:B------:R-:W-:Y:S01]  /*c650*/  STL [R1+0x1e8], R3 ;  /* 0x0001e80301007387 */ /* 0x000fe20000100800 */
[----:B----4-:R-:W-:-:S04]  /*c660*/  IMAD.U32 R5, R4, 0x10000, RZ ;  /* 0x0001000004057824 */ /* 0x010fc800078e00ff */
[----:B------:R-:W-:-:S04]  /*c670*/  FMUL R5, R5, R16 ;  /* 0x0000001005057220 */ /* 0x000fc80000400000 */
[----:B--2---:R-:W-:Y:S02]  /*c680*/  FFMA R11, R11, R2, R5 ;  /* 0x000000020b0b7223 */ /* 0x004fe40000000005 */
[----:B------:R2:W5:Y:S03]  /*c690*/  LDL.LU R5, [R1+0x208] ;  /* 0x0002080001057983 */ /* 0x0005660000300800 */
[----:B------:R-:W-:Y:S01]  /*c6a0*/  F2FP.BF16.F32.PACK_AB R7, RZ, R11 ;  /* 0x0000000bff07723e */ /* 0x000fe200000010ff */
[----:B---3--:R-:W-:-:S03]  /*c6b0*/  @P4 IMAD.MOV.U32 R11, RZ, RZ, R9 ;  /* 0x000000ffff0b4224 */ /* 0x008fc600078e0009 */
[----:B------:R-:W-:Y:S01]  /*c6c0*/  PRMT R10, R7, 0x7610, R10 ;  /* 0x00007610070a7816 */ /* 0x000fe2000000000a */
[----:B------:R-:W-:-:S03]  /*c6d0*/  IMAD.U32 R7, RZ, RZ, UR8 ;  /* 0x00000008ff077e24 */ /* 0x000fc6000f8e00ff */
[----:B------:R-:W-:Y:S01]  /*c6e0*/  PRMT R6, R10, 0x7610, R6 ;  /* 0x000076100a067816 */ /* 0x000fe20000000006 */
[----:B------:R-:W-:Y:S02]  /*c6f0*/  @P4 IMAD.MOV.U32 R10, RZ, RZ, R232 ;  /* 0x000000ffff0a4224 */ /* 0x000fe400078e00e8 */
[----:B------:R-:W-:-:S03]  /*c700*/  IMAD.SHL.U32 R7, R7, 0x10, RZ ;  /* 0x0000001007077824 */ /* 0x000fc600078e00ff */
[----:B------:R3:W-:Y:S04]  /*c710*/  @P4 STG.E.U16 desc[UR46][R10.64+0x2], R6 ;  /* 0x000002060a004986 */ /* 0x0007e8000c10152e */
[----:B---3--:R2:W5:Y:S01]  /*c720*/  LDL.LU.64 R10, [R1+0x200] ;  /* 0x00020000010a7983 */ /* 0x0085620000300a00 */
[----:B------:R-:W-:-:S03]  /*c730*/  IADD3 R6, P4, R7, R232, RZ ;  /* 0x000000e807067210 */ /* 0x000fc60007f9e0ff */
[----:B------:R-:W3:Y:S01]  /*c740*/  LDL R7, [R1+0x1dc] ;  /* 0x0001dc0001077983 */ /* 0x000ee20000100800 */
[----:B------:R-:W-:Y:S02]  /*c750*/  PRMT R3, R4, 0x7610, R3 ;  /* 0x0000761004037816 */ /* 0x000fe40000000003 */
[----:B------:R-:W-:Y:S01]  /*c760*/  ISETP.GT.AND P5, PT, R0, 0x188, P5 ;  /* 0x000001880000780c */ /* 0x000fe20002fa4270 */
[----:B---3--:R-:W-:Y:S02]  /*c770*/  IMAD.X R7, R9, 0x1, R7, P4 ;  /* 0x0000000109077824 */ /* 0x008fe400020e0607 */
[----:B------:R2:W5:Y:S04]  /*c780*/  LDL.LU.64 R8, [R1+0x1f8] ;  /* 0x0001f80001087983 */ /* 0x0005680000300a00 */
[----:B------:R3:W-:Y:S04]  /*c790*/  STL.64 [R1+0xc0], R6 ;  /* 0x0000c00601007387 */ /* 0x0007e80000100a00 */
[----:B---3--:R2:W5:Y:S04]  /*c7a0*/  LDL.LU.64 R6, [R1+0x1f0] ;  /* 0x0001f00001067983 */ /* 0x0085680000300a00 */
[----:B------:R2:W5:Y:S04]  /*c7b0*/  LDL.LU R4, [R1+0x1ec] ;  /* 0x0001ec0001047983 */ /* 0x0005680000300800 */
[----:B------:R3:W-:Y:S04]  /*c7c0*/  STL.S16 [R1+0x110], R3 ;  /* 0x0001100301007387 */ /* 0x0007e80000100600 */
[----:B---3--:R2:W5:Y:S01]  /*c7d0*/  LDL.LU R3, [R1+0x1e8] ;  /* 0x0001e80001037983 */ /* 0x0085620000300800 */
[----:B------:R-:W-:Y:S04]  /*c7e0*/  BSSY B1, `(.L_x_120) ;  /* 0x0000009000017945 */ /* 0x000fe80003800000 */
[----:B------:R-:W-:Y:S05]  /*c7f0*/  @!P5 BRA `(.L_x_121) ;  /* 0x00000000001cd947 */ /* 0x000fea0003800000 */
[----:B-----5:R3:W-:Y:S04]  /*c800*/  STL.64 [R1+0x1f0], R2 ;  /* 0x0001f00201007387 */ /* 0x0207e80000100a00 */
[----:B---3--:R-:W3:Y:S04]  /*c810*/  LDL.LU.64 R2, [R1+0x158] ;  /* 0x0001580001027983 */ /* 0x008ee80000300a00 */
[----:B------:R3:W-:Y:S04]  /*c820*/  STL [R1+0x1e8], R0 ;  /* 0x0001e80001007387 */ /* 0x0007e80000100800 */
[----:B---3--:R-:W3:Y:S04]  /*c830*/  LDG.E.LTC128B.U16 R0, desc[UR46][R2.64] ;  /* 0x0000002e02007981 */ /* 0x008ee8000c1e1520 */
[----:B------:R4:W5:Y:S04]  /*c840*/  LDL.LU.64 R2, [R1+0x1f0] ;  /* 0x0001f00001027983 */ /* 0x0009680000300a00 */
[----:B---3--:R3:W-:Y:S04]  /*c850*/  STL [R1+0x110], R0 ;  /* 0x0001100001007387 */ /* 0x0087e80000100800 */
[----:B---3--:R4:W5:Y:S02]  /*c860*/  LDL.LU R0, [R1+0x1e8] ;  /* 0x0001e80001007983 */ /* 0x0089640000300800 */
.L_x_121:
[----:B------:R-:W-:Y:S05]  /*c870*/  BSYNC B1 ;  /* 0x0000000000017941 */ /* 0x000fea0003800000 */
.L_x_120:
[----:B-----5:R-:W-:Y:S04]  /*c880*/  STL [R1+0x20c], R11 ;  /* 0x00020c0b01007387 */ /* 0x020fe80000100800 */
[----:B------:R3:W-:Y:S04]  /*c890*/  STL [R1+0x208], R10 ;  /* 0x0002080a01007387 */ /* 0x0007e80000100800 */
[----:B---3--:R-:W3:Y:S04]  /*c8a0*/  LDL.LU R10, [R1+0xc8] ;  /* 0x0000c800010a7983 */ /* 0x008ee80000300800 */
[----:B------:R-:W-:Y:S04]  /*c8b0*/  STL [R1+0x204], R9 ;  /* 0x0002040901007387 */ /* 0x000fe80000100800 */
[----:B------:R-:W-:Y:S04]  /*c8c0*/  STL [R1+0x200], R8 ;  /* 0x0002000801007387 */ /* 0x000fe80000100800 */
[----:B------:R0:W-:Y:S04]  /*c8d0*/  STL.64 [R1+0x1f8], R6 ;  /* 0x0001f80601007387 */ /* 0x0001e80000100a00 */
[----:B0-----:R-:W2:Y:S04]  /*c8e0*/  LDL.64 R6, [R1+0xc0] ;  /* 0x0000c00001067983 */ /* 0x001ea80000100a00 */
[----:B------:R-:W-:Y:S04]  /*c8f0*/  STL [R1+0x1f0], R5 ;  /* 0x0001f00501007387 */ /* 0x000fe80000100800 */
[----:B------:R0:W-:Y:S04]  /*c900*/  STL [R1+0x1ec], R4 ;  /* 0x0001ec0401007387 */ /* 0x0001e80000100800 */
[----:B0-----:R-:W4:Y:S01]  /*c910*/  LDL.LU R4, [R1+0x110] ;  /* 0x0001100001047983 */ /* 0x001f220000300800 */
[----:B------:R-:W-:-:S03]  /*c920*/  LOP3.LUT P4, RZ, R17, 0x4, RZ, 0xc0, !PT ;  /* 0x0000000411ff7812 */ /* 0x000fc6000788c0ff */
[----:B------:R0:W-:Y:S01]  /*c930*/  STL [R1+0x1e8], R3 ;  /* 0x0001e80301007387 */ /* 0x0001e20000100800 */
[----:B----4-:R-:W-:-:S04]  /*c940*/  IMAD.U32 R11, R4, 0x10000, RZ ;  /* 0x00010000040b7824 */ /* 0x010fc800078e00ff */
        /* <DEDUP_REMOVED lines=10> */
[----:B--2---:R0:W-:Y:S04]  /*c9f0*/  @P5 STG.E.U16 desc[UR46][R6.64], R5 ;  /* 0x0000000506005986 */ /* 0x0041e8000c10152e */
[----:B0-----:R3:W5:Y:S04]  /*ca00*/  LDL.LU.64 R6, [R1+0x1f8] ;  /* 0x0001f80001067983 */ /* 0x0017680000300a00 */
[----:B------:R3:W5:Y:S01]  /*ca10*/  LDL.LU R5, [R1+0x1f0] ;  /* 0x0001f00001057983 */ /* 0x0007620000300800 */
[----:B------:R-:W-:-:S03]  /*ca20*/  ISETP.GT.AND P4, PT, R0, 0x188, P4 ;  /* 0x000001880000780c */ /* 0x000fc60002784270 */
[----:B------:R3:W5:Y:S04]  /*ca30*/  LDL.LU R4, [R1+0x1ec] ;  /* 0x0001ec0001047983 */ /* 0x0007680000300800 */
[----:B------:R0:W-:Y:S04]  /*ca40*/  STL.S16 [R1+0xc8], R3 ;  /* 0x0000c80301007387 */ /* 0x0001e80000100600 */
[----:B0-----:R3:W5:Y:S01]  /*ca50*/  LDL.LU R3, [R1+0x1e8] ;  /* 0x0001e80001037983 */ /* 0x0017620000300800 */
[----:B------:R-:W-:Y:S04]  /*ca60*/  BSSY B1, `(.L_x_122) ;  /* 0x0000006000017945 */ /* 0x000fe80003800000 */
[----:B------:R-:W-:Y:S05]  /*ca70*/  @!P4 BRA `(.L_x_123) ;  /* 0x000000000010c947 */ /* 0x000fea0003800000 */
[----:B------:R0:W-:Y:S04]  /*ca80*/  STL [R1+0x1e8], R0 ;  /* 0x0001e80001007387 */ /* 0x0001e80000100800 */
[----:B0----5:R-:W2:Y:S04]  /*ca90*/  LDG.E.LTC128B.U16 R0, desc[UR46][R6.64+0x2] ;  /* 0x0000022e06007981 */ /* 0x021ea8000c1e1520 */
[----:B--2---:R0:W-:Y:S04]  /*caa0*/  STL [R1+0xc8], R0 ;  /* 0x0000c80001007387 */ /* 0x0041e80000100800 */
[----:B0-----:R0:W5:Y:S02]  /*cab0*/  LDL.LU R0, [R1+0x1e8] ;  /* 0x0001e80001007983 */ /* 0x0011640000300800 */
.L_x_123:
[----:B------:R-:W-:Y:S05]  /*cac0*/  BSYNC B1 ;  /* 0x0000000000017941 */ /* 0x000fea0003800000 */
.L_x_122:
[----:B-----5:R-:W-:Y:S04]  /*cad0*/  STL [R1+0x20c], R11 ;  /* 0x00020c0b01007387 */ /* 0x020fe80000100800 */
[----:B------:R2:W-:Y:S04]  /*cae0*/  STL [R1+0x208], R10 ;  /* 0x0002080a01007387 */ /* 0x0005e80000100800 */
[----:B--2---:R-:W2:Y:S04]  /*caf0*/  LDL.LU R10, [R1+0xcc] ;  /* 0x0000cc00010a7983 */ /* 0x004ea80000300800 */
[----:B------:R-:W-:Y:S04]  /*cb00*/  STL [R1+0x204], R9 ;  /* 0x0002040901007387 */ /* 0x000fe80000100800 */
[----:B------:R-:W-:Y:S04]  /*cb10*/  STL [R1+0x200], R8 ;  /* 0x0002000801007387 */ /* 0x000fe80000100800 */
[----:B------:R4:W-:Y:S04]  /*cb20*/  STL.64 [R1+0x1f8], R6 ;  /* 0x0001f80601007387 */ /* 0x0009e80000100a00 */
[----:B----4-:R-:W4:Y:S04]  /*cb30*/  LDL.64 R6, [R1+0xc0] ;  /* 0x0000c00001067983 */ /* 0x010f280000100a00 */
[----:B------:R-:W-:Y:S04]  /*cb40*/  STL [R1+0x1f0], R5 ;  /* 0x0001f00501007387 */ /* 0x000fe80000100800 */
[----:B------:R1:W-:Y:S04]  /*cb50*/  STL [R1+0x1ec], R4 ;  /* 0x0001ec0401007387 */ /* 0x0003e80000100800 */
[----:B-1----:R-:W3:Y:S01]  /*cb60*/  LDL.LU R4, [R1+0xc8] ;  /* 0x0000c80001047983 */ /* 0x002ee20000300800 */
[----:B------:R-:W-:-:S03]  /*cb70*/  LOP3.LUT P5, RZ, R17, 0x2, RZ, 0xc0, !PT ;  /* 0x0000000211ff7812 */ /* 0x000fc600078ac0ff */
[----:B------:R1:W-:Y:S01]  /*cb80*/  STL [R1+0x1e8], R3 ;  /* 0x0001e80301007387 */ /* 0x0003e20000100800 */
[----:B---3--:R-:W-:-:S04]  /*cb90*/  IMAD.U32 R11, R4, 0x10000, RZ ;  /* 0x00010000040b7824 */ /* 0x008fc800078e00ff */
[----:B------:R-:W-:-:S04]  /*cba0*/  FMUL R11, R11, R16 ;  /* 0x000000100b0b7220 */ /* 0x000fc80000400000 */
[----:B--2---:R-:W-:Y:S02]  /*cbb0*/  FFMA R10, R10, R2, R11 ;  /* 0x000000020a0a7223 */ /* 0x004fe4000000000b */
[----:B------:R2:W5:Y:S03]  /*cbc0*/  LDL.LU R11, [R1+0x20c] ;  /* 0x00020c00010b7983 */ /* 0x0005660000300800 */
[----:B------:R-:W-:Y:S02]  /*cbd0*/  F2FP.BF16.F32.PACK_AB R9, RZ, R10 ;  /* 0x0000000aff09723e */ /* 0x000fe400000010ff */
[----:B------:R2:W5:Y:S02]  /*cbe0*/  LDL.LU R10, [R1+0x208] ;  /* 0x00020800010a7983 */ /* 0x0005640000300800 */
[----:B------:R-:W-:Y:S02]  /*cbf0*/  PRMT R8, R9, 0x7610, R8 ;  /* 0x0000761009087816 */ /* 0x000fe40000000008 */
[----:B------:R2:W5:Y:S02]  /*cc00*/  LDL.LU R9, [R1+0x204] ;  /* 0x0002040001097983 */ /* 0x0005640000300800 */
[----:B------:R-:W-:-:S02]  /*cc10*/  PRMT R5, R8, 0x7610, R5 ;  /* 0x0000761008057816 */ /* 0x000fc40000000005 */
[----:B-1----:R-:W-:Y:S01]  /*cc20*/  PRMT R3, R4, 0x7610, R3 ;  /* 0x0000761004037816 */ /* 0x002fe20000000003 */
[----:B------:R2:W5:Y:S04]  /*cc30*/  LDL.LU R8, [R1+0x200] ;  /* 0x0002000001087983 */ /* 0x0005680000300800 */
[----:B----4-:R1:W-:Y:S04]  /*cc40*/  @P4 STG.E.U16 desc[UR46][R6.64+0x2], R5 ;  /* 0x0000020506004986 */ /* 0x0103e8000c10152e */
[----:B-1----:R2:W5:Y:S04]  /*cc50*/  LDL.LU.64 R6, [R1+0x1f8] ;  /* 0x0001f80001067983 */ /* 0x0025680000300a00 */
[----:B------:R2:W5:Y:S01]  /*cc60*/  LDL.LU R5, [R1+0x1f0] ;  /* 0x0001f00001057983 */ /* 0x0005620000300800 */
[----:B------:R-:W-:-:S03]  /*cc70*/  ISETP.GT.AND P4, PT, R0, 0x180, P5 ;  /* 0x000001800000780c */ /* 0x000fc60002f84270 */
[----:B------:R2:W5:Y:S04]  /*cc80*/  LDL.LU R4, [R1+0x1ec] ;  /* 0x0001ec0001047983 */ /* 0x0005680000300800 */
[----:B------:R1:W-:Y:S04]  /*cc90*/  STL.S16 [R1+0xc8], R3 ;  /* 0x0000c80301007387 */ /* 0x0003e80000100600 */
[----:B-1----:R2:W5:Y:S01]  /*cca0*/  LDL.LU R3, [R1+0x1e8] ;  /* 0x0001e80001037983 */ /* 0x0025620000300800 */
[----:B------:R-:W-:Y:S04]  /*ccb0*/  BSSY B1, `(.L_x_124) ;  /* 0x0000006000017945 */ /* 0x000fe80003800000 */
[----:B------:R-:W-:Y:S05]  /*ccc0*/  @!P4 BRA `(.L_x_125) ;  /* 0x000000000010c947 */ /* 0x000fea0003800000 */
[----:B------:R1:W-:Y:S04]  /*ccd0*/  STL [R1+0x1e8], R0 ;  /* 0x0001e80001007387 */ /* 0x0003e80000100800 */
[----:B-1---5:R-:W3:Y:S04]  /*cce0*/  LDG.E.LTC128B.U16 R0, desc[UR46][R8.64+0x10] ;  /* 0x0000102e08007981 */ /* 0x022ee8000c1e1520 */
[----:B---3--:R1:W-:Y:S04]  /*ccf0*/  STL [R1+0xc8], R0 ;  /* 0x0000c80001007387 */ /* 0x0083e80000100800 */
[----:B-1----:R1:W5:Y:S02]  /*cd00*/  LDL.LU R0, [R1+0x1e8] ;  /* 0x0001e80001007983 */ /* 0x0023640000300800 */
.L_x_125:
[----:B------:R-:W-:Y:S05]  /*cd10*/  BSYNC B1 ;  /* 0x0000000000017941 */ /* 0x000fea0003800000 */
.L_x_124:
[----:B-----5:R-:W-:Y:S04]  /*cd20*/  STL [R1+0x20c], R11 ;  /* 0x00020c0b01007387 */ /* 0x020fe80000100800 */
[----:B------:R3:W-:Y:S04]  /*cd30*/  STL [R1+0x208], R10 ;  /* 0x0002080a01007387 */ /* 0x0007e80000100800 */
[----:B---3--:R-:W3:Y:S04]  /*cd40*/  LDL.LU R10, [R1+0xd0] ;  /* 0x0000d000010a7983 */ /* 0x008ee80000300800 */
[----:B------:R-:W-:Y:S04]  /*cd50*/  STL [R1+0x204], R9 ;  /* 0x0002040901007387 */ /* 0x000fe80000100800 */
        /* <DEDUP_REMOVED lines=9> */
[----:B---3--:R-:W-:Y:S01]  /*cdf0*/  FFMA R10, R10, R2, R11 ;  /* 0x000000020a0a7223 */ /* 0x008fe2000000000b */
[----:B----4-:R-:W-:Y:S01]  /*ce00*/  @P4 IMAD.MOV.U32 R6, RZ, RZ, R232 ;  /* 0x000000ffff064224 */ /* 0x010fe200078e00e8 */
        /* <DEDUP_REMOVED lines=8> */
[----:B------:R0:W-:Y:S04]  /*ce90*/  @P4 STG.E.U16 desc[UR46][R6.64+0x10], R5 ;  /* 0x0000100506004986 */ /* 0x0001e8000c10152e */
        /* <DEDUP_REMOVED lines=9> */
[----:B0----5:R-:W3:Y:S04]  /*cf30*/  LDG.E.LTC128B.U16 R0, desc[UR46][R8.64+0x12] ;  /* 0x0000122e08007981 */ /* 0x021ee8000c1e1520 */
[----:B---3--:R0:W-:Y:S04]  /*cf40*/  STL [R1+0xc8], R0 ;  /* 0x0000c80001007387 */ /* 0x0081e80000100800 */
[----:B0-----:R0:W5:Y:S02]  /*cf50*/  LDL.LU R0, [R1+0x1e8] ;  /* 0x0001e80001007983 */ /* 0x0011640000300800 */
.L_x_127:
[----:B------:R-:W-:Y:S05]  /*cf60*/  BSYNC B1 ;  /* 0x0000000000017941 */ /* 0x000fea0003800000 */
.L_x_126:
[----:B-----5:R-:W-:Y:S04]  /*cf70*/  STL [R1+0x20c], R11 ;  /* 0x00020c0b01007387 */ /* 0x020fe80000100800 */
[----:B------:R3:W-:Y:S04]  /*cf80*/  STL [R1+0x208], R10 ;  /* 0x0002080a01007387 */ /* 0x0007e80000100800 */
[----:B---3--:R-:W3:Y:S04]  /*cf90*/  LDL.LU R10, [R1+0xd4] ;  /* 0x0000d400010a7983 */ /* 0x008ee80000300800 */
[----:B------:R-:W-:Y:S04]  /*cfa0*/  STL [R1+0x204], R9 ;  /* 0x0002040901007387 */ /* 0x000fe80000100800 */
[----:B------:R-:W-:Y:S04]  /*cfb0*/  STL [R1+0x200], R8 ;  /* 0x0002000801007387 */ /* 0x000fe80000100800 */
[----:B------:R4:W-:Y:S04]  /*cfc0*/  STL [R1+0x1fc], R7 ;  /* 0x0001fc0701007387 */ /* 0x0009e80000100800 */
[----:B----4-:R-:W4:Y:S04]  /*cfd0*/  LDL.LU R7, [R1+0xc8] ;  /* 0x0000c80001077983 */ /* 0x010f280000300800 */
[----:B------:R-:W-:Y:S04]  /*cfe0*/  STL [R1+0x1f8], R6 ;  /* 0x0001f80601007387 */ /* 0x000fe80000100800 */
[----:B------:R1:W-:Y:S04]  /*cff0*/  STL.64 [R1+0x1f0], R4 ;  /* 0x0001f00401007387 */ /* 0x0003e80000100a00 */
[----:B-1----:R-:W2:Y:S04]  /*d000*/  LDL.64 R4, [R1+0x108] ;  /* 0x0001080001047983 */ /* 0x002ea80000100a00 */
[----:B------:R1:W-:Y:S01]  /*d010*/  STL [R1+0x1e8], R3 ;  /* 0x0001e80301007387 */ /* 0x0003e20000100800 */
[----:B----4-:R-:W-:-:S04]  /*d020*/  IMAD.U32 R11, R7, 0x10000, RZ ;  /* 0x00010000070b7824 */ /* 0x010fc800078e00ff */
[----:B------:R-:W-:-:S04]  /*d030*/  FMUL R11, R11, R16 ;  /* 0x000000100b0b7220 */ /* 0x000fc80000400000 */
[----:B---3--:R-:W-:Y:S01]  /*d040*/  FFMA R10, R10, R2, R11 ;  /* 0x000000020a0a7223 */ /* 0x008fe2000000000b */
[----:B------:R-:W-:Y:S01]  /*d050*/  PRMT R6, R7, 0x7610, R6 ;  /* 0x0000761007067816 */ /* 0x000fe20000000006 */
[----:B------:R3:W5:Y:S03]  /*d060*/  LDL.LU R11, [R1+0x20c] ;  /* 0x00020c00010b7983 */ /* 0x0007660000300800 */
[----:B------:R-:W-:Y:S02]  /*d070*/  F2FP.BF16.F32.PACK_AB R9, RZ, R10 ;  /* 0x0000000aff09723e */ /* 0x000fe400000010ff */
[----:B------:R3:W5:Y:S02]  /*d080*/  LDL.LU R10, [R1+0x208] ;  /* 0x00020800010a7983 */ /* 0x0007640000300800 */
[----:B------:R-:W-:Y:S02]  /*d090*/  PRMT R8, R9, 0x7610, R8 ;  /* 0x0000761009087816 */ /* 0x000fe40000000008 */
[----:B------:R3:W5:Y:S01]  /*d0a0*/  LDL.LU R9, [R1+0x204] ;  /* 0x0002040001097983 */ /* 0x0007620000300800 */
[----:B--2---:R-:W-:Y:S01]  /*d0b0*/  @P4 IMAD.MOV.U32 R4, RZ, RZ, R232 ;  /* 0x000000ffff044224 */ /* 0x004fe200078e00e8 */
[----:B-1----:R-:W-:-:S02]  /*d0c0*/  PRMT R3, R8, 0x7610, R3 ;  /* 0x0000761008037816 */ /* 0x002fc40000000003 */
[----:B------:R3:W5:Y:S01]  /*d0d0*/  LDL.LU R8, [R1+0x200] ;  /* 0x0002000001087983 */ /* 0x0007620000300800 */
[----:B------:R-:W-:-:S03]  /*d0e0*/  ISETP.GT.AND P5, PT, R0, 0x188, P5 ;  /* 0x000001880000780c */ /* 0x000fc60002fa4270 */
[----:B------:R3:W5:Y:S04]  /*d0f0*/  LDL.LU R7, [R1+0x1fc] ;  /* 0x0001fc0001077983 */ /* 0x0007680000300800 */
[----:B------:R1:W-:Y:S04]  /*d100*/  STL.S16 [R1+0xc8], R6 ;  /* 0x0000c80601007387 */ /* 0x0003e80000100600 */
[----:B------:R2:W-:Y:S04]  /*d110*/  @P4 STG.E.U16 desc[UR46][R4.64+0x12], R3 ;  /* 0x0000120304004986 */ /* 0x0005e8000c10152e */
[----:B-1----:R3:W5:Y:S04]  /*d120*/  LDL.LU R6, [R1+0x1f8] ;  /* 0x0001f80001067983 */ /* 0x0027680000300800 */
[----:B--2---:R3:W5:Y:S04]  /*d130*/  LDL.LU.64 R4, [R1+0x1f0] ;  /* 0x0001f00001047983 */ /* 0x0047680000300a00 */
[----:B------:R3:W5:Y:S01]  /*d140*/  LDL.LU R3, [R1+0x1e8] ;  /* 0x0001e80001037983 */ /* 0x0007620000300800 */
[----:B------:R-:W-:Y:S04]  /*d150*/  BSSY B1, `(.L_x_128) ;  /* 0x0000006000017945 */ /* 0x000fe80003800000 */
[----:B------:R-:W-:Y:S05]  /*d160*/  @!P5 BRA `(.L_x_129) ;  /* 0x000000000010d947 */ /* 0x000fea0003800000 */
[----:B------:R1:W-:Y:S04]  /*d170*/  STL [R1+0x1e8], R0 ;  /* 0x0001e80001007387 */ /* 0x0003e80000100800 */
[----:B-1---5:R-:W2:Y:S04]  /*d180*/  LDG.E.LTC128B.U16 R0, desc[UR46][R6.64+0x10] ;  /* 0x0000102e06007981 */ /* 0x022ea8000c1e1520 */
[----:B--2---:R1:W-:Y:S04]  /*d190*/  STL [R1+0xc8], R0 ;  /* 0x0000c80001007387 */ /* 0x0043e80000100800 */
[----:B-1----:R1:W5:Y:S02]  /*d1a0*/  LDL.LU R0, [R1+0x1e8] ;  /* 0x0001e80001007983 */ /* 0x0023640000300800 */
.L_x_129:
[----:B------:R-:W-:Y:S05]  /*d1b0*/  BSYNC B1 ;  /* 0x0000000000017941 */ /* 0x000fea0003800000 */
.L_x_128:
[----:B-----5:R-:W-:Y:S04]  /*d1c0*/  STL [R1+0x20c], R11 ;  /* 0x00020c0b01007387 */ /* 0x020fe80000100800 */
[----:B------:R2:W-:Y:S04]  /*d1d0*/  STL [R1+0x208], R10 ;  /* 0x0002080a01007387 */ /* 0x0005e80000100800 */
[----:B--2---:R-:W2:Y:S04]  /*d1e0*/  LDL.LU R10, [R1+0xd8] ;  /* 0x0000d800010a7983 */ /* 0x004ea80000300800 */
[----:B------:R-:W-:Y:S04]  /*d1f0*/  STL [R1+0x204], R9 ;  /* 0x0002040901007387 */ /* 0x000fe80000100800 */
[----:B------:R-:W-:Y:S04]  /*d200*/  STL [R1+0x200], R8 ;  /* 0x0002000801007387 */ /* 0x000fe80000100800 */
[----:B------:R4:W-:Y:S04]  /*d210*/  STL [R1+0x1fc], R7 ;  /* 0x0001fc0701007387 */ /* 0x0009e80000100800 */
[----:B----4-:R-:W4:Y:S04]  /*d220*/  LDL.LU R7, [R1+0xc8] ;  /* 0x0000c80001077983 */ /* 0x010f280000300800 */
[----:B------:R-:W-:Y:S04]  /*d230*/  STL [R1+0x1f8], R6 ;  /* 0x0001f80601007387 */ /* 0x000fe80000100800 */
[----:B------:R0:W-:Y:S04]  /*d240*/  STL.64 [R1+0x1f0], R4 ;  /* 0x0001f00401007387 */ /* 0x0001e80000100a00 */
[----:B0-----:R-:W3:Y:S04]  /*d250*/  LDL.64 R4, [R1+0xc0] ;  /* 0x0000c00001047983 */ /* 0x001ee80000100a00 */
[----:B------:R0:W-:Y:S01]  /*d260*/  STL [R1+0x1e8], R3 ;  /* 0x0001e80301007387 */ /* 0x0001e20000100800 */
[----:B----4-:R-:W-:-:S04]  /*d270*/  IMAD.U32 R11, R7, 0x10000, RZ ;  /* 0x00010000070b7824 */ /* 0x010fc800078e00ff */
[----:B------:R-:W-:-:S04]  /*d280*/  FMUL R11, R11, R16 ;  /* 0x000000100b0b7220 */ /* 0x000fc80000400000 */
[----:B--2---:R-:W-:Y:S01]  /*d290*/  FFMA R10, R10, R2, R11 ;  /* 0x000000020a0a7223 */ /* 0x004fe2000000000b */
[----:B------:R-:W-:Y:S01]  /*d2a0*/  PRMT R6, R7, 0x7610, R6 ;  /* 0x0000761007067816 */ /* 0x000fe20000000006 */
[----:B------:R2:W5:Y:S03]  /*d2b0*/  LDL.LU R11, [R1+0x20c] ;  /* 0x00020c00010b7983 */ /* 0x0005660000300800 */
[----:B------:R-:W-:Y:S02]  /*d2c0*/  F2FP.BF16.F32.PACK_AB R9, RZ, R10 ;  /* 0x0000000aff09723e */ /* 0x000fe400000010ff */
[----:B------:R2:W5:Y:S02]  /*d2d0*/  LDL.LU R10, [R1+0x208] ;  /* 0x00020800010a7983 */ /* 0x0005640000300800 */
[----:B------:R-:W-:Y:S02]  /*d2e0*/  PRMT R8, R9, 0x7610, R8 ;  /* 0x0000761009087816 */ /* 0x000fe40000000008 */
[----:B------:R2:W5:Y:S01]  /*d2f0*/  LDL.LU R9, [R1+0x204] ;  /* 0x0002040001097983 */ /* 0x0005620000300800 */
[----:B------:R-:W-:-:S02]  /*d300*/  ISETP.GT.AND P4, PT, R0, 0x188, P6 ;  /* 0x000001880000780c */ /* 0x000fc40003784270 */
[----:B0-----:R-:W-:Y:S02]  /*d310*/  PRMT R3, R8, 0x7610, R3 ;  /* 0x0000761008037816 */ /* 0x001fe40000000003 */
[----:B------:R2:W5:Y:S04]  /*d320*/  LDL.LU R8, [R1+0x200] ;  /* 0x0002000001087983 */ /* 0x0005680000300800 */
[----:B------:R2:W5:Y:S04]  /*d330*/  LDL.LU R7, [R1+0x1fc] ;  /* 0x0001fc0001077983 */ /* 0x0005680000300800 */
[----:B------:R0:W-:Y:S04]  /*d340*/  STL.S16 [R1+0xc8], R6 ;  /* 0x0000c80601007387 */ /* 0x0001e80000100600 */
[----:B---3--:R3:W-:Y:S04]  /*d350*/  @P5 STG.E.U16 desc[UR46][R4.64+0x10], R3 ;  /* 0x0000100304005986 */ /* 0x0087e8000c10152e */
[----:B0-----:R2:W5:Y:S04]  /*d360*/  LDL.LU R6, [R1+0x1f8] ;  /* 0x0001f80001067983 */ /* 0x0015680000300800 */
[----:B---3--:R2:W5:Y:S04]  /*d370*/  LDL.LU.64 R4, [R1+0x1f0] ;  /* 0x0001f00001047983 */ /* 0x0085680000300a00 */
[----:B------:R2:W5:Y:S01]  /*d380*/  LDL.LU R3, [R1+0x1e8] ;  /* 0x0001e80001037983 */ /* 0x0005620000300800 */
[----:B------:R-:W-:Y:S04]  /*d390*/  BSSY B1, `(.L_x_130) ;  /* 0x0000006000017945 */ /* 0x000fe80003800000 */
[----:B------:R-:W-:Y:S05]  /*d3a0*/  @!P4 BRA `(.L_x_131) ;  /* 0x000000000010c947 */ /* 0x000fea0003800000 */
[----:B------:R0:W-:Y:S04]  /*d3b0*/  STL [R1+0x1e8], R0 ;  /* 0x0001e80001007387 */ /* 0x0001e80000100800 */
[----:B0----5:R-:W3:Y:S04]  /*d3c0*/  LDG.E.LTC128B.U16 R0, desc[UR46][R6.64+0x12] ;  /* 0x0000122e06007981 */ /* 0x021ee8000c1e1520 */
[----:B---3--:R0:W-:Y:S04]  /*d3d0*/  STL [R1+0xc8], R0 ;  /* 0x0000c80001007387 */ /* 0x0081e80000100800 */
[----:B0-----:R0:W5:Y:S02]  /*d3e0*/  LDL.LU R0, [R1+0x1e8] ;  /* 0x0001e80001007983 */ /* 0x0011640000300800 */
.L_x_131:
[----:B------:R-:W-:Y:S05]  /*d3f0*/  BSYNC B1 ;  /* 0x0000000000017941 */ /* 0x000fea0003800000 */
.L_x_130:
        /* <DEDUP_REMOVED lines=20> */
[----:B------:R-:W-:-:S02]  /*d540*/  ISETP.GT.AND P5, PT, R0, 0x180, P3 ;  /* 0x000001800000780c */ /* 0x000fc40001fa4270 */
[----:B-1----:R-:W-:Y:S02]  /*d550*/  PRMT R3, R8, 0x7610, R3 ;  /* 0x0000761008037816 */ /* 0x002fe40000000003 */
[----:B------:R3:W5:Y:S04]  /*d560*/  LDL.LU R8, [R1+0x200] ;  /* 0x0002000001087983 */ /* 0x0007680000300800 */
[----:B------:R3:W5:Y:S04]  /*d570*/  LDL.LU R7, [R1+0x1fc] ;  /* 0x0001fc0001077983 */ /* 0x0007680000300800 */
[----:B------:R1:W-:Y:S04]  /*d580*/  STL.S16 [R1+0xc8], R6 ;  /* 0x0000c80601007387 */ /* 0x0003e80000100600 */
[----:B--2---:R2:W-:Y:S04]  /*d590*/  @P4 STG.E.U16 desc[UR46][R4.64+0x12], R3 ;  /* 0x0000120304004986 */ /* 0x0045e8000c10152e */
        /* <DEDUP_REMOVED lines=9> */
.L_x_133:
[----:B------:R-:W-:Y:S05]  /*d630*/  BSYNC B1 ;  /* 0x0000000000017941 */ /* 0x000fea0003800000 */
.L_x_132:
        /* <DEDUP_REMOVED lines=20> */
[----:B---3--:R-:W-:Y:S01]  /*d780*/  @P5 IMAD.MOV.U32 R4, RZ, RZ, R232 ;  /* 0x000000ffff045224 */ /* 0x008fe200078e00e8 */
[----:B0-----:R-:W-:-:S02]  /*d790*/  PRMT R3, R8, 0x7610, R3 ;  /* 0x0000761008037816 */ /* 0x001fc40000000003 */
[----:B------:R2:W5:Y:S01]  /*d7a0*/  LDL.LU R8, [R1+0x200] ;  /* 0x0002000001087983 */ /* 0x0005620000300800 */
[----:B------:R-:W-:-:S03]  /*d7b0*/  ISETP.GT.AND P4, PT, R0, 0x180, P2 ;  /* 0x000001800000780c */ /* 0x000fc60001784270 */
[----:B------:R2:W5:Y:S04]  /*d7c0*/  LDL.LU R7, [R1+0x1fc] ;  /* 0x0001fc0001077983 */ /* 0x0005680000300800 */
[----:B------:R0:W-:Y:S04]  /*d7d0*/  STL.S16 [R1+0xc8], R6 ;  /* 0x0000c80601007387 */ /* 0x0001e80000100600 */
[----:B------:R3:W-:Y:S04]  /*d7e0*/  @P5 STG.E.U16 desc[UR46][R4.64+0x20], R3 ;  /* 0x0000200304005986 */ /* 0x0007e8000c10152e */
        /* <DEDUP_REMOVED lines=9> */
.L_x_135:
[----:B------:R-:W-:Y:S05]  /*d880*/  BSYNC B1 ;  /* 0x0000000000017941 */ /* 0x000fea0003800000 */
.L_x_134:
        /* <DEDUP_REMOVED lines=36> */
.L_x_137:
[----:B------:R-:W-:Y:S05]  /*dad0*/  BSYNC B1 ;  /* 0x0000000000017941 */ /* 0x000fea0003800000 */
.L_x_136:
        /* <DEDUP_REMOVED lines=35> */
.L_x_139:
[----:B------:R-:W-:Y:S05]  /*dd10*/  BSYNC B1 ;  /* 0x0000000000017941 */ /* 0x000fea0003800000 */
.L_x_138:
        /* <DEDUP_REMOVED lines=35> */
.L_x_141:
[----:B------:R-:W-:Y:S05]  /*df50*/  BSYNC B1 ;  /* 0x0000000000017941 */ /* 0x000fea0003800000 */
.L_x_140:
        /* <DEDUP_REMOVED lines=36> */
.L_x_143:
[----:B------:R-:W-:Y:S05]  /*e1a0*/  BSYNC B1 ;  /* 0x0000000000017941 */ /* 0x000fea0003800000 */
.L_x_142:
        /* <DEDUP_REMOVED lines=9> */
[----:B-1----:R-:W2:Y:S04]  /*e240*/  LDL.LU.64 R4, [R1+0x108] ;  /* 0x0001080001047983 */ /* 0x002ea80000300a00 */
        /* <DEDUP_REMOVED lines=26> */
.L_x_145:
[----:B------:R-:W-:Y:S05]  /*e3f0*/  BSYNC B1 ;  /* 0x0000000000017941 */ /* 0x000fea0003800000 */
.L_x_144:
        /* <DEDUP_REMOVED lines=35> */
.L_x_147:
[----:B------:R-:W-:Y:S05]  /*e630*/  BSYNC B1 ;  /* 0x0000000000017941 */ /* 0x000fea0003800000 */
.L_x_146:
[----:B------:R-:W-:Y:S04]  /*e640*/  STL [R1+0x20c], R12 ;  /* 0x00020c0c01007387 */ /* 0x000fe80000100800 */
[----:B-----5:R3:W-:Y:S04]  /*e650*/  STL [R1+0x208], R11 ;  /* 0x0002080b01007387 */ /* 0x0207e80000100800 */
        /* <DEDUP_REMOVED lines=13> */
[----:B------:R3:W5:Y:S01]  /*e730*/  LDL.LU R12, [R1+0x20c] ;  /* 0x00020c00010c7983 */ /* 0x0007620000300800 */
[----:B------:R-:W-:Y:S02]  /*e740*/  ISETP.GT.AND P3, PT, R3, 0x20, PT ;  /* 0x000000200300780c */ /* 0x000fe40003f64270 */
[----:B------:R-:W-:Y:S02]  /*e750*/  F2FP.BF16.F32.PACK_AB R10, RZ, R11 ;  /* 0x0000000bff0a723e */ /* 0x000fe400000010ff */
[----:B------:R3:W5:Y:S02]  /*e760*/  LDL.LU R11, [R1+0x208] ;  /* 0x00020800010b7983 */ /* 0x0007640000300800 */
[----:B------:R-:W-:Y:S02]  /*e770*/  PRMT R9, R10, 0x7610, R9 ;  /* 0x000076100a097816 */ /* 0x000fe40000000009 */
[----:B------:R3:W5:Y:S01]  /*e780*/  LDL.LU R10, [R1+0x204] ;  /* 0x00020400010a7983 */ /* 0x0007620000300800 */
[----:B------:R-:W-:-:S02]  /*e790*/  ISETP.GT.AND P1, PT, R0, RZ, P3 ;  /* 0x000000ff0000720c */ /* 0x000fc40001f24270 */
[----:B-1----:R-:W-:Y:S02]  /*e7a0*/  PRMT R4, R9, 0x7610, R4 ;  /* 0x0000761009047816 */ /* 0x002fe40000000004 */
[----:B------:R3:W5:Y:S01]  /*e7b0*/  LDL.LU R9, [R1+0x200] ;  /* 0x0002000001097983 */ /* 0x0007620000300800 */
[----:B------:R-:W-:-:S03]  /*e7c0*/  LOP3.LUT R17, R17, 0xfffffffe, RZ, 0xc0, !PT ;  /* 0xfffffffe11117812 */ /* 0x000fc600078ec0ff */
[----:B------:R3:W5:Y:S01]  /*e7d0*/  LDL.LU R8, [R1+0x1fc] ;  /* 0x0001fc0001087983 */ /* 0x0007620000300800 */
[----:B------:R-:W-:Y:S01]  /*e7e0*/  BSSY B1, `(.L_x_148) ;  /* 0x000000c000017945 */ /* 0x000fe20003800000 */
[----:B------:R-:W-:Y:S02]  /*e7f0*/  @P3 LOP3.LUT R17, R17, 0x1, RZ, 0xfc, !PT ;  /* 0x0000000111113812 */ /* 0x000fe400078efcff */
[----:B------:R1:W-:Y:S04]  /*e800*/  STL.S16 [R1+0xc0], R5 ;  /* 0x0000c00501007387 */ /* 0x0003e80000100600 */
[----:B--2---:R2:W-:Y:S04]  /*e810*/  @P0 STG.E.U16 desc[UR46][R6.64+0x32], R4 ;  /* 0x0000320406000986 */ /* 0x0045e8000c10152e */
[----:B-1----:R3:W5:Y:S04]  /*e820*/  LDL.LU R5, [R1+0x1f8] ;  /* 0x0001f80001057983 */ /* 0x0027680000300800 */
[----:B--2---:R3:W5:Y:S04]  /*e830*/  LDL.LU.64 R6, [R1+0x1f0] ;  /* 0x0001f00001067983 */ /* 0x0047680000300a00 */
[----:B------:R3:W5:Y:S01]  /*e840*/  LDL.LU R4, [R1+0x1e8] ;  /* 0x0001e80001047983 */ /* 0x0007620000300800 */
[----:B------:R-:W-:Y:S05]  /*e850*/  @!P1 BRA `(.L_x_149) ;  /* 0x0000000000109947 */ /* 0x000fea0003800000 */
[----:B------:R1:W-:Y:S04]  /*e860*/  STL [R1+0x1e8], R0 ;  /* 0x0001e80001007387 */ /* 0x0003e80000100800 */
[----:B-1----:R-:W2:Y:S04]  /*e870*/  LDG.E.LTC128B.U16 R0, desc[UR46][R22.64+0x40] ;  /* 0x0000402e16007981 */ /* 0x002ea8000c1e1520 */
[----:B--2---:R1:W-:Y:S04]  /*e880*/  STL [R1+0xc0], R0 ;  /* 0x0000c00001007387 */ /* 0x0043e80000100800 */
[----:B-1----:R1:W5:Y:S02]  /*e890*/  LDL.LU R0, [R1+0x1e8] ;  /* 0x0001e80001007983 */ /* 0x0023640000300800 */
.L_x_149:
[----:B------:R-:W-:Y:S05]  /*e8a0*/  BSYNC B1 ;  /* 0x0000000000017941 */ /* 0x000fea0003800000 */
.L_x_148:
        /* <DEDUP_REMOVED lines=22> */
[----:B0-----:R-:W-:Y:S02]  /*ea10*/  PRMT R4, R9, 0x7610, R4 ;  /* 0x0000761009047816 */ /* 0x001fe40000000004 */
[----:B------:R2:W5:Y:S01]  /*ea20*/  LDL.LU R9, [R1+0x200] ;  /* 0x0002000001097983 */ /* 0x0005620000300800 */
[----:B------:R-:W-:-:S03]  /*ea30*/  LOP3.LUT R17, R17, 0xfffffffb, RZ, 0xc0, !PT ;  /* 0xfffffffb11117812 */ /* 0x000fc600078ec0ff */
[----:B------:R2:W5:Y:S01]  /*ea40*/  LDL.LU R8, [R1+0x1fc] ;  /* 0x0001fc0001087983 */ /* 0x0005620000300800 */
[----:B------:R-:W-:Y:S01]  /*ea50*/  BSSY B1, `(.L_x_150) ;  /* 0x000000c000017945 */ /* 0x000fe20003800000 */
[----:B------:R-:W-:Y:S02]  /*ea60*/  @P2 LOP3.LUT R17, R17, 0x4, RZ, 0xfc, !PT ;  /* 0x0000000411112812 */ /* 0x000fe400078efcff */
[----:B------:R0:W-:Y:S04]  /*ea70*/  STL.S16 [R1+0x80], R5 ;  /* 0x0000800501007387 */ /* 0x0001e80000100600 */
[----:B---3--:R3:W-:Y:S04]  /*ea80*/  @P1 STG.E.U16 desc[UR46][R6.64+0x40], R4 ;  /* 0x0000400406001986 */ /* 0x0087e8000c10152e */
[----:B0-----:R2:W5:Y:S04]  /*ea90*/  LDL.LU R5, [R1+0x1f8] ;  /* 0x0001f80001057983 */ /* 0x0015680000300800 */
[----:B---3--:R2:W5:Y:S04]  /*eaa0*/  LDL.LU.64 R6, [R1+0x1f0] ;  /* 0x0001f00001067983 */ /* 0x0085680000300a00 */
[----:B------:R2:W5:Y:S01]  /*eab0*/  LDL.LU R4, [R1+0x1e8] ;  /* 0x0001e80001047983 */ /* 0x0005620000300800 */
[----:B------:R-:W-:Y:S05]  /*eac0*/  @!P0 BRA `(.L_x_151) ;  /* 0x0000000000108947 */ /* 0x000fea0003800000 */
[----:B------:R0:W-:Y:S04]  /*ead0*/  STL [R1+0x1e8], R0 ;  /* 0x0001e80001007387 */ /* 0x0001e80000100800 */
[----:B0-----:R-:W3:Y:S04]  /*eae0*/  LDG.E.LTC128B.U16 R0, desc[UR46][R22.64+0x42] ;  /* 0x0000422e16007981 */ /* 0x001ee8000c1e1520 */
[----:B---3--:R0:W-:Y:S04]  /*eaf0*/  STL [R1+0x80], R0 ;  /* 0x0000800001007387 */ /* 0x0081e80000100800 */
[----:B0-----:R0:W5:Y:S02]  /*eb00*/  LDL.LU R0, [R1+0x1e8] ;  /* 0x0001e80001007983 */ /* 0x0011640000300800 */
.L_x_151:
[----:B------:R-:W-:Y:S05]  /*eb10*/  BSYNC B1 ;  /* 0x0000000000017941 */ /* 0x000fea0003800000 */
.L_x_150:
        /* <DEDUP_REMOVED lines=32> */
[----:B-1----:R-:W2:Y:S04]  /*ed20*/  LDG.E.LTC128B.U16 R0, desc[UR46][R20.64+0x40] ;  /* 0x0000402e14007981 */ /* 0x002ea8000c1e1520 */
[----:B--2---:R1:W-:Y:S04]  /*ed30*/  STL [R1+0x80], R0 ;  /* 0x0000800001007387 */ /* 0x0043e80000100800 */
[----:B-1----:R1:W5:Y:S02]  /*ed40*/  LDL.LU R0, [R1+0x1e8] ;  /* 0x0001e80001007983 */ /* 0x0023640000300800 */
.L_x_153:
[----:B------:R-:W-:Y:S05]  /*ed50*/  BSYNC B1 ;  /* 0x0000000000017941 */ /* 0x000fea0003800000 */
.L_x_152:
[----:B-----5:R-:W-:Y:S04]  /*ed60*/  STL [R1+0x200], R11 ;  /* 0x0002000b01007387 */ /* 0x020fe80000100800 */
[----:B------:R2:W-:Y:S04]  /*ed70*/  STL [R1+0x1fc], R10 ;  /* 0x0001fc0a01007387 */ /* 0x0005e80000100800 */
[----:B--2---:R-:W2:Y:S04]  /*ed80*/  LDL.LU R10, [R1+0x88] ;  /* 0x00008800010a7983 */ /* 0x004ea80000300800 */
[----:B------:R-:W-:Y:S04]  /*ed90*/  STL [R1+0x1f8], R9 ;  /* 0x0001f80901007387 */ /* 0x000fe80000100800 */
[----:B------:R-:W-:Y:S04]  /*eda0*/  STL [R1+0x1f4], R8 ;  /* 0x0001f40801007387 */ /* 0x000fe80000100800 */
[----:B------:R4:W-:Y:S04]  /*edb0*/  STL [R1+0x1f0], R7 ;  /* 0x0001f00701007387 */ /* 0x0009e80000100800 */
[----:B----4-:R-:W4:Y:S04]  /*edc0*/  LDL.LU R7, [R1+0x80] ;  /* 0x0000800001077983 */ /* 0x010f280000300800 */
[----:B------:R0:W-:Y:S04]  /*edd0*/  STL [R1+0x1ec], R6 ;  /* 0x0001ec0601007387 */ /* 0x0001e80000100800 */
[----:B------:R3:W-:Y:S01]  /*ede0*/  STL [R1+0x1e8], R3 ;  /* 0x0001e80301007387 */ /* 0x0007e20000100800 */
[----:B----4-:R-:W-:-:S04]  /*edf0*/  IMAD.U32 R11, R7, 0x10000, RZ ;  /* 0x00010000070b7824 */ /* 0x010fc800078e00ff */
[----:B------:R-:W-:-:S04]  /*ee00*/  FMUL R11, R11, R16 ;  /* 0x000000100b0b7220 */ /* 0x000fc80000400000 */
[----:B--2---:R-:W-:Y:S01]  /*ee10*/  FFMA R10, R10, R2, R11 ;  /* 0x000000020a0a7223 */ /* 0x004fe2000000000b */
[----:B0-----:R-:W-:Y:S01]  /*ee20*/  PRMT R6, R7, 0x7610, R6 ;  /* 0x0000761007067816 */ /* 0x001fe20000000006 */
[----:B------:R0:W5:Y:S03]  /*ee30*/  LDL.LU R11, [R1+0x200] ;  /* 0x00020000010b7983 */ /* 0x0001660000300800 */
[----:B------:R-:W-:Y:S02]  /*ee40*/  F2FP.BF16.F32.PACK_AB R9, RZ, R10 ;  /* 0x0000000aff09723e */ /* 0x000fe400000010ff */
[----:B------:R0:W5:Y:S02]  /*ee50*/  LDL.LU R10, [R1+0x1fc] ;  /* 0x0001fc00010a7983 */ /* 0x0001640000300800 */
[----:B------:R-:W-:Y:S02]  /*ee60*/  PRMT R8, R9, 0x7610, R8 ;  /* 0x0000761009087816 */ /* 0x000fe40000000008 */
[----:B------:R0:W5:Y:S01]  /*ee70*/  LDL.LU R9, [R1+0x1f8] ;  /* 0x0001f80001097983 */ /* 0x0001620000300800 */
[----:B------:R-:W-:-:S02]  /*ee80*/  ISETP.GT.AND P0, PT, R0, 0x8, P2 ;  /* 0x000000080000780c */ /* 0x000fc40001704270 */
[----:B---3--:R-:W-:Y:S02]  /*ee90*/  PRMT R3, R8, 0x7610, R3 ;  /* 0x0000761008037816 */ /* 0x008fe40000000003 */
[----:B------:R0:W5:Y:S04]  /*eea0*/  LDL.LU R8, [R1+0x1f4] ;  /* 0x0001f40001087983 */ /* 0x0001680000300800 */
[----:B------:R0:W5:Y:S04]  /*eeb0*/  LDL.LU R7, [R1+0x1f0] ;  /* 0x0001f00001077983 */ /* 0x0001680000300800 */
[----:B------:R2:W-:Y:S04]  /*eec0*/  STL.S16 [R1+0x80], R6 ;  /* 0x0000800601007387 */ /* 0x0005e80000100600 */
[----:B------:R3:W-:Y:S04]  /*eed0*/  @P1 STG.E.U16 desc[UR46][R4.64+0x40], R3 ;  /* 0x0000400304001986 */ /* 0x0007e8000c10152e */
[----:B--2---:R0:W5:Y:S04]  /*eee0*/  LDL.LU R6, [R1+0x1ec] ;  /* 0x0001ec0001067983 */ /* 0x0041680000300800 */
[----:B---3--:R0:W5:Y:S01]  /*eef0*/  LDL.LU R3, [R1+0x1e8] ;  /* 0x0001e80001037983 */ /* 0x0081620000300800 */
[----:B------:R-:W-:Y:S04]  /*ef00*/  BSSY B1, `(.L_x_154) ;  /* 0x0000006000017945 */ /* 0x000fe80003800000 */
[----:B------:R-:W-:Y:S05]  /*ef10*/  @!P0 BRA `(.L_x_155) ;  /* 0x0000000000108947 */ /* 0x000fea0003800000 */
[----:B------:R2:W-:Y:S04]  /*ef20*/  STL [R1+0x1e8], R0 ;  /* 0x0001e80001007387 */ /* 0x0005e80000100800 */
[----:B--2---:R-:W2:Y:S04]  /*ef30*/  LDG.E.LTC128B.U16 R0, desc[UR46][R20.64+0x42] ;  /* 0x0000422e14007981 */ /* 0x004ea8000c1e1520 */
[----:B--2---:R2:W-:Y:S04]  /*ef40*/  STL [R1+0x80], R0 ;  /* 0x0000800001007387 */ /* 0x0045e80000100800 */
[----:B--2---:R2:W5:Y:S02]  /*ef50*/  LDL.LU R0, [R1+0x1e8] ;  /* 0x0001e80001007983 */ /* 0x0045640000300800 */
.L_x_155:
[----:B------:R-:W-:Y:S05]  /*ef60*/  BSYNC B1 ;  /* 0x0000000000017941 */ /* 0x000fea0003800000 */
.L_x_154:
[----:B------:R-:W-:Y:S04]  /*ef70*/  STL [R1+0x200], R12 ;  /* 0x0002000c01007387 */ /* 0x000fe80000100800 */
[----:B-----5:R3:W-:Y:S04]  /*ef80*/  STL [R1+0x1fc], R11 ;  /* 0x0001fc0b01007387 */ /* 0x0207e80000100800 */
[----:B---3--:R-:W3:Y:S04]  /*ef90*/  LDL.LU R11, [R1+0x8c] ;  /* 0x00008c00010b7983 */ /* 0x008ee80000300800 */
        /* <DEDUP_REMOVED lines=8> */
[----:B---3--:R-:W-:Y:S01]  /*f020*/  FFMA R11, R11, R2, R12 ;  /* 0x000000020b0b7223 */ /* 0x008fe2000000000c */
[----:B0-----:R-:W-:Y:S01]  /*f030*/  PRMT R7, R8, 0x7610, R7 ;  /* 0x0000761008077816 */ /* 0x001fe20000000007 */
        /* <DEDUP_REMOVED lines=14> */
[----:B------:R3:W-:Y:S04]  /*f120*/  @P0 STG.E.U16 desc[UR46][R4.64+0x42], R6 ;  /* 0x0000420604000986 */ /* 0x0007e8000c10152e */
[----:B-1----:R0:W5:Y:S04]  /*f130*/  LDL.LU R7, [R1+0x1ec] ;  /* 0x0001ec0001077983 */ /* 0x0021680000300800 */
[----:B---3--:R0:W5:Y:S01]  /*f140*/  LDL.LU R6, [R1+0x1e8] ;  /* 0x0001e80001067983 */ /* 0x0081620000300800 */
[----:B------:R-:W-:Y:S05]  /*f150*/  @!P1 BRA `(.L_x_157) ;  /* 0x0000000000109947 */ /* 0x000fea0003800000 */
[----:B------:R1:W-:Y:S04]  /*f160*/  STL [R1+0x1e8], R0 ;  /* 0x0001e80001007387 */ /* 0x0003e80000100800 */
[----:B-1----:R-:W3:Y:S04]  /*f170*/  LDG.E.LTC128B.U16 R0, desc[UR46][R22.64+0x50] ;  /* 0x0000502e16007981 */ /* 0x002ee8000c1e1520 */
[----:B---3--:R1:W-:Y:S04]  /*f180*/  STL [R1+0x80], R0 ;  /* 0x0000800001007387 */ /* 0x0083e80000100800 */
[----:B-1----:R1:W5:Y:S02]  /*f190*/  LDL.LU R0, [R1+0x1e8] ;  /* 0x0001e80001007983 */ /* 0x0023640000300800 */
.L_x_157:
[----:B------:R-:W-:Y:S05]  /*f1a0*/  BSYNC B1 ;  /* 0x0000000000017941 */ /* 0x000fea0003800000 */
.L_x_156:
        /* <DEDUP_REMOVED lines=9> */
[----:B0-----:R-:W2:Y:S04]  /*f240*/  LDL.64 R6, [R1+0x100] ;  /* 0x0001000001067983 */ /* 0x001ea80000100a00 */
        /* <DEDUP_REMOVED lines=13> */
[----:B------:R3:W5:Y:S04]  /*f320*/  LDL.LU R9, [R1+0x200] ;  /* 0x0002000001097983 */ /* 0x0007680000300800 */
[----:B------:R3:W5:Y:S04]  /*f330*/  LDL.LU R8, [R1+0x1fc] ;  /* 0x0001fc0001087983 */ /* 0x0007680000300800 */
[----:B------:R0:W-:Y:S04]  /*f340*/  STL.S16 [R1+0x80], R5 ;  /* 0x0000800501007387 */ /* 0x0001e80000100600 */
[----:B--2---:R2:W-:Y:S04]  /*f350*/  @P1 STG.E.U16 desc[UR46][R6.64+0x50], R4 ;  /* 0x0000500406001986 */ /* 0x0045e8000c10152e */
[----:B0-----:R3:W5:Y:S04]  /*f360*/  LDL.LU R5, [R1+0x1f8] ;  /* 0x0001f80001057983 */ /* 0x0017680000300800 */
[----:B--2---:R3:W5:Y:S04]  /*f370*/  LDL.LU.64 R6, [R1+0x1f0] ;  /* 0x0001f00001067983 */ /* 0x0047680000300a00 */
[----:B------:R3:W5:Y:S01]  /*f380*/  LDL.LU R4, [R1+0x1e8] ;  /* 0x0001e80001047983 */ /* 0x0007620000300800 */
[----:B------:R-:W-:Y:S04]  /*f390*/  BSSY B1, `(.L_x_158) ;  /* 0x0000006000017945 */ /* 0x000fe80003800000 */
[----:B------:R-:W-:Y:S05]  /*f3a0*/  @!P0 BRA `(.L_x_159) ;  /* 0x0000000000108947 */ /* 0x000fea0003800000 */
[----:B------:R0:W-:Y:S04]  /*f3b0*/  STL [R1+0x1e8], R0 ;  /* 0x0001e80001007387 */ /* 0x0001e80000100800 */
[----:B0-----:R-:W2:Y:S04]  /*f3c0*/  LDG.E.LTC128B.U16 R0, desc[UR46][R22.64+0x52] ;  /* 0x0000522e16007981 */ /* 0x001ea8000c1e1520 */
[----:B--2---:R0:W-:Y:S04]  /*f3d0*/  STL [R1+0x80], R0 ;  /* 0x0000800001007387 */ /* 0x0041e80000100800 */
[----:B0-----:R0:W5:Y:S02]  /*f3e0*/  LDL.LU R0, [R1+0x1e8] ;  /* 0x0001e80001007983 */ /* 0x0011640000300800 */
.L_x_159:
[----:B------:R-:W-:Y:S05]  /*f3f0*/  BSYNC B1 ;  /* 0x0000000000017941 */ /* 0x000fea0003800000 */
.L_x_158:
        /* <DEDUP_REMOVED lines=9> */
[----:B-1----:R-:W3:Y:S04]  /*f490*/  LDL.64 R4, [R1+0x100] ;  /* 0x0001000001047983 */ /* 0x002ee80000100a00 */
        /* <DEDUP_REMOVED lines=15> */
[----:B---3--:R3:W-:Y:S04]  /*f590*/  @P0 STG.E.U16 desc[UR46][R4.64+0x52], R3 ;  /* 0x0000520304000986 */ /* 0x0087e8000c10152e */
[----:B-1----:R2:W5:Y:S04]  /*f5a0*/  LDL.LU R6, [R1+0x1f8] ;  /* 0x0001f80001067983 */ /* 0x0025680000300800 */
[----:B---3--:R2:W5:Y:S04]  /*f5b0*/  LDL.LU.64 R4, [R1+0x1f0] ;  /* 0x0001f00001047983 */ /* 0x0085680000300a00 */
[----:B------:R2:W5:Y:S01]  /*f5c0*/  LDL.LU R3, [R1+0x1e8] ;  /* 0x0001e80001037983 */ /* 0x0005620000300800 */
[----:B------:R-:W-:Y:S04]  /*f5d0*/  BSSY B1, `(.L_x_160) ;  /* 0x0000006000017945 */ /* 0x000fe80003800000 */
[----:B------:R-:W-:Y:S05]  /*f5e0*/  @!P2 BRA `(.L_x_161) ;  /* 0x000000000010a947 */ /* 0x000fea0003800000 */
[----:B------:R1:W-:Y:S04]  /*f5f0*/  STL [R1+0x1e8], R0 ;  /* 0x0001e80001007387 */ /* 0x0003e80000100800 */
[----:B-1----:R-:W3:Y:S04]  /*f600*/  LDG.E.LTC128B.U16 R0, desc[UR46][R20.64+0x50] ;  /* 0x0000502e14007981 */ /* 0x002ee8000c1e1520 */
[----:B---3--:R1:W-:Y:S04]  /*f610*/  STL [R1+0x80], R0 ;  /* 0x0000800001007387 */ /* 0x0083e80000100800 */
[----:B-1----:R1:W5:Y:S02]  /*f620*/  LDL.LU R0, [R1+0x1e8] ;  /* 0x0001e80001007983 */ /* 0x0023640000300800 */
.L_x_161:
[----:B------:R-:W-:Y:S05]  /*f630*/  BSYNC B1 ;  /* 0x0000000000017941 */ /* 0x000fea0003800000 */
.L_x_160:
[----:B-----5:R-:W-:Y:S04]  /*f640*/  STL [R1+0x200], R11 ;  /* 0x0002000b01007387 */ /* 0x020fe80000100800 */
[----:B------:R3:W-:Y:S04]  /*f650*/  STL [R1+0x1fc], R10 ;  /* 0x0001fc0a01007387 */ /* 0x0007e80000100800 */
        /* <DEDUP_REMOVED lines=15> */
[----:B------:R0:W5:Y:S01]  /*f750*/  LDL.LU R9, [R1+0x1f8] ;  /* 0x0001f80001097983 */ /* 0x0001620000300800 */
[----:B------:R-:W-:-:S02]  /*f760*/  ISETP.GT.AND P1, PT, R0, 0x8, P4 ;  /* 0x000000080000780c */ /* 0x000fc40002724270 */
[----:B--2---:R-:W-:Y:S02]  /*f770*/  PRMT R3, R8, 0x7610, R3 ;  /* 0x0000761008037816 */ /* 0x004fe40000000003 */
        /* <DEDUP_REMOVED lines=12> */
.L_x_163:
[----:B------:R-:W-:Y:S05]  /*f840*/  BSYNC B1 ;  /* 0x0000000000017941 */ /* 0x000fea0003800000 */
.L_x_162:
        /* <DEDUP_REMOVED lines=21> */
[----:B------:R0:W5:Y:S04]  /*f9a0*/  LDL.LU R9, [R1+0x1f4] ;  /* 0x0001f40001097983 */ /* 0x0001680000300800 */
[----:B------:R0:W5:Y:S04]  /*f9b0*/  LDL.LU R8, [R1+0x1f0] ;  /* 0x0001f00001087983 */ /* 0x0001680000300800 */
[----:B------:R1:W-:Y:S04]  /*f9c0*/  STL.S16 [R1+0x80], R7 ;  /* 0x0000800701007387 */ /* 0x0003e80000100600 */
[----:B------:R3:W-:Y:S04]  /*f9d0*/  @P1 STG.E.U16 desc[UR46][R4.64+0x52], R6 ;  /* 0x0000520604001986 */ /* 0x0007e8000c10152e */
[----:B-1----:R0:W5:Y:S04]  /*f9e0*/  LDL.LU R7, [R1+0x1ec] ;  /* 0x0001ec0001077983 */ /* 0x0021680000300800 */
[----:B---3--:R0:W5:Y:S01]  /*f9f0*/  LDL.LU R6, [R1+0x1e8] ;  /* 0x0001e80001067983 */ /* 0x0081620000300800 */
[----:B------:R-:W-:Y:S04]  /*fa00*/  BSSY B1, `(.L_x_164) ;  /* 0x0000006000017945 */ /* 0x000fe80003800000 */
[----:B------:R-:W-:Y:S05]  /*fa10*/  @!P0 BRA `(.L_x_165) ;  /* 0x0000000000108947 */ /* 0x000fea0003800000 */
[----:B------:R1:W-:Y:S04]  /*fa20*/  STL [R1+0x1e8], R0 ;  /* 0x0001e80001007387 */ /* 0x0003e80000100800 */
[----:B-1----:R-:W3:Y:S04]  /*fa30*/  LDG.E.LTC128B.U16 R0, desc[UR46][R22.64+0x60] ;  /* 0x0000602e16007981 */ /* 0x002ee8000c1e1520 */
[----:B---3--:R1:W-:Y:S04]  /*fa40*/  STL [R1+0x80], R0 ;  /* 0x0000800001007387 */ /* 0x0083e80000100800 */
[----:B-1----:R1:W5:Y:S02]  /*fa50*/  LDL.LU R0, [R1+0x1e8] ;  /* 0x0001e80001007983 */ /* 0x0023640000300800 */
.L_x_165:
[----:B------:R-:W-:Y:S05]  /*fa60*/  BSYNC B1 ;  /* 0x0000000000017941 */ /* 0x000fea0003800000 */
.L_x_164:
        /* <DEDUP_REMOVED lines=21> */
[----:B------:R2:W5:Y:S01]  /*fbc0*/  LDL.LU R7, [R1+0x200] ;  /* 0x0002000001077983 */ /* 0x0005620000300800 */
[----:B------:R-:W-:-:S03]  /*fbd0*/  ISETP.GT.AND P2, PT, R3, 0x31, PT ;  /* 0x000000310300780c */ /* 0x000fc60003f44270 */
[----:B----4-:R0:W-:Y:S04]  /*fbe0*/  @P0 STG.E.U16 desc[UR46][R8.64+0x60], R6 ;  /* 0x0000600608000986 */ /* 0x0101e8000c10152e */
[----:B0-----:R2:W5:Y:S04]  /*fbf0*/  LDL.LU.64 R8, [R1+0x1f8] ;  /* 0x0001f80001087983 */ /* 0x0015680000300a00 */
[----:B------:R2:W5:Y:S01]  /*fc00*/  LDL.LU R6, [R1+0x1f0] ;  /* 0x0001f00001067983 */ /* 0x0005620000300800 */
[----:B------:R-:W-:-:S03]  /*fc10*/  ISETP.GT.AND P0, PT, R0, RZ, P2 ;  /* 0x000000ff0000720c */ /* 0x000fc60001704270 */
[----:B------:R2:W5:Y:S04]  /*fc20*/  LDL.LU R5, [R1+0x1ec] ;  /* 0x0001ec0001057983 */ /* 0x0005680000300800 */
[----:B------:R0:W-:Y:S04]  /*fc30*/  STL.S16 [R1+0x80], R4 ;  /* 0x0000800401007387 */ /* 0x0001e80000100600 */
[----:B0-----:R2:W5:Y:S01]  /*fc40*/  LDL.LU R4, [R1+0x1e8] ;  /* 0x0001e80001047983 */ /* 0x0015620000300800 */
[----:B------:R-:W-:Y:S04]  /*fc50*/  BSSY B1, `(.L_x_166) ;  /* 0x0000006000017945 */ /* 0x000fe80003800000 */
[----:B------:R-:W-:Y:S05]  /*fc60*/  @!P0 BRA `(.L_x_167) ;  /* 0x0000000000108947 */ /* 0x000fea0003800000 */
[----:B------:R0:W-:Y:S04]  /*fc70*/  STL [R1+0x1e8], R0 ;  /* 0x0001e80001007387 */ /* 0x0001e80000100800 */
[----:B0-----:R-:W3:Y:S04]  /*fc80*/  LDG.E.LTC128B.U16 R0, desc[UR46][R22.64+0x62] ;  /* 0x0000622e16007981 */ /* 0x001ee8000c1e1520 */
[----:B---3--:R0:W-:Y:S04]  /*fc90*/  STL [R1+0x80], R0 ;  /* 0x0000800001007387 */ /* 0x0081e80000100800 */
[----:B0-----:R0:W5:Y:S02]  /*fca0*/  LDL.LU R0, [R1+0x1e8] ;  /* 0x0001e80001007983 */ /* 0x0011640000300800 */
.L_x_167:
[----:B------:R-:W-:Y:S05]  /*fcb0*/  BSYNC B1 ;  /* 0x0000000000017941 */ /* 0x000fea0003800000 */
.L_x_166:
        /* <DEDUP_REMOVED lines=9> */
[----:B-1----:R-:W2:Y:S04]  /*fd50*/  LDL.LU R4, [R1+0x80] ;  /* 0x0000800001047983 */ /* 0x002ea80000300800 */
        /* <DEDUP_REMOVED lines=22> */
[----:B-1----:R-:W3:Y:S04]  /*fec0*/  LDG.E.LTC128B.U16 R0, desc[UR46][R20.64+0x60] ;  /* 0x0000602e14007981 */ /* 0x002ee8000c1e1520 */
[----:B---3--:R1:W-:Y:S04]  /*fed0*/  STL [R1+0x80], R0 ;  /* 0x0000800001007387 */ /* 0x0083e80000100800 */
[----:B-1----:R1:W5:Y:S02]  /*fee0*/  LDL.LU R0, [R1+0x1e8] ;  /* 0x0001e80001007983 */ /* 0x0023640000300800 */
.L_x_169:
[----:B------:R-:W-:Y:S05]  /*fef0*/  BSYNC B1 ;  /* 0x0000000000017941 */ /* 0x000fea0003800000 */
.L_x_168:
        /* <DEDUP_REMOVED lines=22> */
[----:B------:R-:W-:-:S03]  /*10060*/  ISETP.GT.AND P0, PT, R0, 0x8, P2 ;  /* 0x000000080000780c */ /* 0x000fc60001704270 */
[----:B------:R0:W5:Y:S04]  /*10070*/  LDL.LU R6, [R1+0x1ec] ;  /* 0x0001ec0001067983 */ /* 0x0001680000300800 */
[----:B------:R3:W-:Y:S04]  /*10080*/  STL.S16 [R1+0x88], R3 ;  /* 0x0000880301007387 */ /* 0x0007e80000100600 */
[----:B---3--:R0:W5:Y:S01]  /*10090*/  LDL.LU R3, [R1+0x1e8] ;  /* 0x0001e80001037983 */ /* 0x0081620000300800 */
[----:B------:R-:W-:Y:S04]  /*100a0*/  BSSY B1, `(.L_x_170) ;  /* 0x0000006000017945 */ /* 0x000fe80003800000 */
[----:B------:R-:W-:Y:S05]  /*100b0*/  @!P0 BRA `(.L_x_171) ;  /* 0x0000000000108947 */ /* 0x000fea0003800000 */
[----:B------:R3:W-:Y:S04]  /*100c0*/  STL [R1+0x1e8], R0 ;  /* 0x0001e80001007387 */ /* 0x0007e80000100800 */
[----:B---3--:R-:W3:Y:S04]  /*100d0*/  LDG.E.LTC128B.U16 R0, desc[UR46][R20.64+0x62] ;  /* 0x0000622e14007981 */ /* 0x008ee8000c1e1520 */
[----:B---3--:R3:W-:Y:S04]  /*100e0*/  STL [R1+0x88], R0 ;  /* 0x0000880001007387 */ /* 0x0087e80000100800 */
[----:B---3--:R3:W5:Y:S02]  /*100f0*/  LDL.LU R0, [R1+0x1e8] ;  /* 0x0001e80001007983 */ /* 0x0087640000300800 */
.L_x_171:
[----:B------:R-:W-:Y:S05]  /*10100*/  BSYNC B1 ;  /* 0x0000000000017941 */ /* 0x000fea0003800000 */
.L_x_170:
[----:B------:R-:W-:Y:S04]  /*10110*/  STL [R1+0x200], R12 ;  /* 0x0002000c01007387 */ /* 0x000fe80000100800 */
[----:B-----5:R4:W-:Y:S04]  /*10120*/  STL [R1+0x1fc], R11 ;  /* 0x0001fc0b01007387 */ /* 0x0209e80000100800 */
[----:B----4-:R-:W4:Y:S04]  /*10130*/  LDL.LU R11, [R1+0xac] ;  /* 0x0000ac00010b7983 */ /* 0x010f280000300800 */
[----:B------:R-:W-:Y:S04]  /*10140*/  STL [R1+0x1f8], R10 ;  /* 0x0001f80a01007387 */ /* 0x000fe80000100800 */
[----:B------:R-:W-:Y:S04]  /*10150*/  STL.64 [R1+0x1f0], R8 ;  /* 0x0001f00801007387 */ /* 0x000fe80000100a00 */
[----:B------:R0:W-:Y:S04]  /*10160*/  STL [R1+0x1ec], R7 ;  /* 0x0001ec0701007387 */ /* 0x0001e80000100800 */
[----:B0-----:R-:W2:Y:S04]  /*10170*/  LDL.LU R7, [R1+0x88] ;  /* 0x0000880001077983 */ /* 0x001ea80000300800 */
[----:B------:R-:W-:Y:S01]  /*10180*/  STL [R1+0x1e8], R6 ;  /* 0x0001e80601007387 */ /* 0x000fe20000100800 */
[----:B--2---:R-:W-:-:S04]  /*10190*/  IMAD.U32 R12, R7, 0x10000, RZ ;  /* 0x00010000070c7824 */ /* 0x004fc800078e00ff */
[----:B------:R-:W-:-:S04]  /*101a0*/  FMUL R12, R12, R16 ;  /* 0x000000100c0c7220 */ /* 0x000fc80000400000 */
[----:B----4-:R-:W-:Y:S02]  /*101b0*/  FFMA R11, R11, R2, R12 ;  /* 0x000000020b0b7223 */ /* 0x010fe4000000000c */
[----:B------:R0:W5:Y:S03]  /*101c0*/  LDL.LU R12, [R1+0x200] ;  /* 0x00020000010c7983 */ /* 0x0001660000300800 */
[----:B------:R-:W-:Y:S02]  /*101d0*/  F2FP.BF16.F32.PACK_AB R10, RZ, R11 ;  /* 0x0000000bff0a723e */ /* 0x000fe400000010ff */
[----:B------:R0:W5:Y:S02]  /*101e0*/  LDL.LU R11, [R1+0x1fc] ;  /* 0x0001fc00010b7983 */ /* 0x0001640000300800 */
[----:B------:R-:W-:Y:S01]  /*101f0*/  PRMT R9, R10, 0x7610, R9 ;  /* 0x000076100a097816 */ /* 0x000fe20000000009 */
[----:B------:R-:W-:-:S03]  /*10200*/  IMAD.U32 R10, RZ, RZ, UR9 ;  /* 0x00000009ff0a7e24 */ /* 0x000fc6000f8e00ff */
[----:B------:R-:W-:Y:S01]  /*10210*/  PRMT R8, R9, 0x7610, R8 ;  /* 0x0000761009087816 */ /* 0x000fe20000000008 */
[----:B------:R-:W-:Y:S02]  /*10220*/  IMAD.U32 R9, RZ, RZ, UR8 ;  /* 0x00000008ff097e24 */ /* 0x000fe4000f8e00ff */
[----:B------:R-:W-:Y:S02]  /*10230*/  IMAD R10, R10, 0x300, RZ ;  /* 0x000003000a0a7824 */ /* 0x000fe400078e02ff */
[----:B------:R-:W-:Y:S01]  /*10240*/  IMAD.SHL.U32 R9, R9, 0x10, RZ ;  /* 0x0000001009097824 */ /* 0x000fe200078e00ff */
[----:B------:R2:W-:Y:S01]  /*10250*/  @P0 STG.E.U16 desc[UR46][R4.64+0x62], R8 ;  /* 0x0000620804000986 */ /* 0x0005e2000c10152e */
[----:B------:R-:W-:-:S03]  /*10260*/  IMAD.IADD R10, R10, 0x1, R233 ;  /* 0x000000010a0a7824 */ /* 0x000fc600078e02e9 */
[----:B--2---:R-:W-:Y:S02]  /*10270*/  IADD3 R8, P0, R9, R232, RZ ;  /* 0x000000e809087210 */ /* 0x004fe40007f1e0ff */
[----:B------:R-:W2:Y:S01]  /*10280*/  LDL.LU R9, [R1+0x1dc] ;  /* 0x0001dc0001097983 */ /* 0x000ea20000300800 */
[----:B------:R-:W-:-:S03]  /*10290*/  PRMT R6, R7, 0x7610, R6 ;  /* 0x0000761007067816 */ /* 0x000fc60000000006 */
[----:B------:R4:W-:Y:S01]  /*102a0*/  STL [R1+0x90], R10 ;  /* 0x0000900a01007387 */ /* 0x0009e20000100800 */
[----:B------:R-:W-:Y:S01]  /*102b0*/  ISETP.GT.AND P1, PT, R3, 0x38, PT ;  /* 0x000000380300780c */ /* 0x000fe20003f24270 */
[----:B--2---:R-:W-:Y:S02]  /*102c0*/  IMAD.X R9, R9, 0x1, R10, P0 ;  /* 0x0000000109097824 */ /* 0x004fe400000e060a */
[----:B----4-:R0:W5:Y:S04]  /*102d0*/  LDL.LU R10, [R1+0x1f8] ;  /* 0x0001f800010a7983 */ /* 0x0101680000300800 */
[----:B------:R2:W-:Y:S04]  /*102e0*/  STL.64 [R1+0x80], R8 ;  /* 0x0000800801007387 */ /* 0x0005e80000100a00 */
[----:B--2---:R0:W5:Y:S04]  /*102f0*/  LDL.LU.64 R8, [R1+0x1f0] ;  /* 0x0001f00001087983 */ /* 0x0041680000300a00 */
[----:B------:R0:W5:Y:S04]  /*10300*/  LDL.LU R7, [R1+0x1ec] ;  /* 0x0001ec0001077983 */ /* 0x0001680000300800 */
[----:B------:R2:W-:Y:S04]  /*10310*/  STL.S16 [R1+0x88], R6 ;  /* 0x0000880601007387 */ /* 0x0005e80000100600 */
[----:B--2---:R0:W5:Y:S01]  /*10320*/  LDL.LU R6, [R1+0x1e8] ;  /* 0x0001e80001067983 */ /* 0x0041620000300800 */
[----:B------:R-:W-:Y:S01]  /*10330*/  ISETP.GT.AND P0, PT, R0, RZ, P1 ;  /* 0x000000ff0000720c */ /* 0x000fe20000f04270 */
[----:B------:R-:W-:-:S12]  /*10340*/  BSSY B1, `(.L_x_172) ;  /* 0x0000006000017945 */ /* 0x000fd80003800000 */
[----:B0-----:R-:W-:Y:S05]  /*10350*/  @!P0 BRA `(.L_x_173) ;  /* 0x0000000000108947 */ /* 0x001fea0003800000 */
[----:B------:R0:W-:Y:S04]  /*10360*/  STL [R1+0x1e8], R0 ;  /* 0x0001e80001007387 */ /* 0x0001e80000100800 */
[----:B0-----:R-:W2:Y:S04]  /*10370*/  LDG.E.LTC128B.U16 R0, desc[UR46][R22.64+0x70] ;  /* 0x0000702e16007981 */ /* 0x001ea8000c1e1520 */
[----:B--2---:R0:W-:Y:S04]  /*10380*/  STL [R1+0x88], R0 ;  /* 0x0000880001007387 */ /* 0x0041e80000100800 */
[----:B0-----:R0:W5:Y:S02]  /*10390*/  LDL.LU R0, [R1+0x1e8] ;  /* 0x0001e80001007983 */ /* 0x0011640000300800 */
.L_x_173:
[----:B------:R-:W-:Y:S05]  /*103a0*/  BSYNC B1 ;  /* 0x0000000000017941 */ /* 0x000fea0003800000 */
.L_x_172:
        /* <DEDUP_REMOVED lines=9> */
[----:B-1----:R-:W3:Y:S04]  /*10440*/  LDL.LU R5, [R1+0x88] ;  /* 0x0000880001057983 */ /* 0x002ee80000300800 */
        /* <DEDUP_REMOVED lines=14> */
[----:B------:R2:W5:Y:S04]  /*10530*/  LDL.LU R6, [R1+0x1f0] ;  /* 0x0001f00001067983 */ /* 0x0005680000300800 */
[----:B------:R2:W5:Y:S04]  /*10540*/  LDL.LU R5, [R1+0x1ec] ;  /* 0x0001ec0001057983 */ /* 0x0005680000300800 */
[----:B------:R1:W-:Y:S04]  /*10550*/  STL.S16 [R1+0x88], R4 ;  /* 0x0000880401007387 */ /* 0x0003e80000100600 */
[----:B-1----:R2:W5:Y:S01]  /*10560*/  LDL.LU R4, [R1+0x1e8] ;  /* 0x0001e80001047983 */ /* 0x0025620000300800 */
[----:B------:R-:W-:Y:S01]  /*10570*/  ISETP.GT.AND P0, PT, R3, 0x39, PT ;  /* 0x000000390300780c */ /* 0x000fe20003f04270 */
[----:B------:R-:W-:Y:S03]  /*10580*/  BSSY B1, `(.L_x_174) ;  /* 0x0000007000017945 */ /* 0x000fe60003800000 */
[----:B------:R-:W-:-:S13]  /*10590*/  ISETP.GT.AND P5, PT, R0, RZ, P0 ;  /* 0x000000ff0000720c */ /* 0x000fda00007a4270 */
[----:B--2---:R-:W-:Y:S05]  /*105a0*/  @!P5 BRA `(.L_x_175) ;  /* 0x000000000010d947 */ /* 0x004fea0003800000 */
[----:B------:R1:W-:Y:S04]  /*105b0*/  STL [R1+0x1e8], R0 ;  /* 0x0001e80001007387 */ /* 0x0003e80000100800 */
[----:B-1----:R-:W2:Y:S04]  /*105c0*/  LDG.E.LTC128B.U16 R0, desc[UR46][R22.64+0x72] ;  /* 0x0000722e16007981 */ /* 0x002ea8000c1e1520 */
[----:B--2---:R1:W-:Y:S04]  /*105d0*/  STL [R1+0x88], R0 ;  /* 0x0000880001007387 */ /* 0x0043e80000100800 */
[----:B-1----:R1:W5:Y:S02]  /*105e0*/  LDL.LU R0, [R1+0x1e8] ;  /* 0x0001e80001007983 */ /* 0x0023640000300800 */
.L_x_175:
[----:B------:R-:W-:Y:S05]  /*105f0*/  BSYNC B1 ;  /* 0x0000000000017941 */ /* 0x000fea0003800000 */
.L_x_174:
[----:B-----5:R-:W-:Y:S04]  /*10600*/  STL [R1+0x20c], R11 ;  /* 0x00020c0b01007387 */ /* 0x020fe80000100800 */
[----:B------:R2:W-:Y:S04]  /*10610*/  STL [R1+0x208], R10 ;  /* 0x0002080a01007387 */ /* 0x0005e80000100800 */
[----:B--2---:R-:W2:Y:S04]  /*10620*/  LDL.LU R10, [R1+0xb4] ;  /* 0x0000b400010a7983 */ /* 0x004ea80000300800 */
[----:B------:R-:W-:Y:S04]  /*10630*/  STL [R1+0x204], R9 ;  /* 0x0002040901007387 */ /* 0x000fe80000100800 */
[----:B------:R-:W-:Y:S04]  /*10640*/  STL [R1+0x200], R8 ;  /* 0x0002000801007387 */ /* 0x000fe80000100800 */
[----:B------:R3:W-:Y:S04]  /*10650*/  STL.64 [R1+0x1f8], R6 ;  /* 0x0001f80601007387 */ /* 0x0007e80000100a00 */
[----:B---3--:R-:W3:Y:S04]  /*10660*/  LDL.64 R6, [R1+0x100] ;  /* 0x0001000001067983 */ /* 0x008ee80000100a00 */
[----:B------:R-:W-:Y:S04]  /*10670*/  STL [R1+0x1f0], R5 ;  /* 0x0001f00501007387 */ /* 0x000fe80000100800 */
[----:B------:R4:W-:Y:S04]  /*10680*/  STL [R1+0x1ec], R4 ;  /* 0x0001ec0401007387 */ /* 0x0009e80000100800 */
[----:B----4-:R-:W4:Y:S04]  /*10690*/  LDL.LU R4, [R1+0x88] ;  /* 0x0000880001047983 */ /* 0x010f280000300800 */
[----:B------:R0:W-:Y:S01]  /*106a0*/  STL [R1+0x1e8], R3 ;  /* 0x0001e80301007387 */ /* 0x0001e20000100800 */
[----:B----4-:R-:W-:-:S04]  /*106b0*/  IMAD.U32 R11, R4, 0x10000, RZ ;  /* 0x00010000040b7824 */ /* 0x010fc800078e00ff */
        /* <DEDUP_REMOVED lines=10> */
[----:B---3--:R0:W-:Y:S04]  /*10760*/  @P5 STG.E.U16 desc[UR46][R6.64+0x72], R5 ;  /* 0x0000720506005986 */ /* 0x0081e8000c10152e */
        /* <DEDUP_REMOVED lines=9> */
[----:B0-----:R-:W2:Y:S04]  /*10800*/  LDG.E.LTC128B.U16 R0, desc[UR46][R20.64+0x70] ;  /* 0x0000702e14007981 */ /* 0x001ea8000c1e1520 */
[----:B--2---:R0:W-:Y:S04]  /*10810*/  STL [R1+0x88], R0 ;  /* 0x0000880001007387 */ /* 0x0041e80000100800 */
[----:B0-----:R0:W5:Y:S02]  /*10820*/  LDL.LU R0, [R1+0x1e8] ;  /* 0x0001e80001007983 */ /* 0x0011640000300800 */
.L_x_177:
[----:B------:R-:W-:Y:S05]  /*10830*/  BSYNC B1 ;  /* 0x0000000000017941 */ /* 0x000fea0003800000 */
.L_x_176:
        /* <DEDUP_REMOVED lines=32> */
.L_x_179:
[----:B------:R-:W-:Y:S05]  /*10a40*/  BSYNC B1 ;  /* 0x0000000000017941 */ /* 0x000fea0003800000 */
.L_x_178:
        /* <DEDUP_REMOVED lines=33> */
.L_x_181:
[----:B------:R-:W-:Y:S05]  /*10c60*/  BSYNC B1 ;  /* 0x0000000000017941 */ /* 0x000fea0003800000 */
.L_x_180:
        /* <DEDUP_REMOVED lines=25> */
[----:B------:R-:W-:-:S03]  /*10e00*/  LOP3.LUT P5, RZ, R17, 0x4, RZ, 0xc0, !PT ;  /* 0x0000000411ff7812 */ /* 0x000fc600078ac0ff */
[----:B------:R2:W5:Y:S04]  /*10e10*/  LDL.LU R4, [R1+0x1ec] ;  /* 0x0001ec0001047983 */ /* 0x0005680000300800 */
[----:B------:R1:W-:Y:S04]  /*10e20*/  STL.S16 [R1+0x40], R3 ;  /* 0x0000400301007387 */ /* 0x0003e80000100600 */
[----:B-1----:R2:W5:Y:S01]  /*10e30*/  LDL.LU R3, [R1+0x1e8] ;  /* 0x0001e80001037983 */ /* 0x0025620000300800 */
[----:B------:R-:W-:Y:S01]  /*10e40*/  ISETP.GT.AND P5, PT, R0, 0x80, P5 ;  /* 0x000000800000780c */ /* 0x000fe20002fa4270 */
[----:B------:R-:W-:-:S12]  /*10e50*/  BSSY B1, `(.L_x_182) ;  /* 0x0000006000017945 */ /* 0x000fd80003800000 */
[----:B--2---:R-:W-:Y:S05]  /*10e60*/  @!P5 BRA `(.L_x_183) ;  /* 0x000000000010d947 */ /* 0x004fea0003800000 */
[----:B------:R1:W-:Y:S04]  /*10e70*/  STL [R1+0x1e8], R0 ;  /* 0x0001e80001007387 */ /* 0x0003e80000100800 */
[----:B-1----:R-:W2:Y:S04]  /*10e80*/  LDG.E.LTC128B.U16 R0, desc[UR46][R18.64+0x42] ;  /* 0x0000422e12007981 */ /* 0x002ea8000c1e1520 */
[----:B--2---:R1:W-:Y:S04]  /*10e90*/  STL [R1+0x40], R0 ;  /* 0x0000400001007387 */ /* 0x0043e80000100800 */
[----:B-1----:R1:W5:Y:S02]  /*10ea0*/  LDL.LU R0, [R1+0x1e8] ;  /* 0x0001e80001007983 */ /* 0x0023640000300800 */
.L_x_183:
[----:B------:R-:W-:Y:S05]  /*10eb0*/  BSYNC B1 ;  /* 0x0000000000017941 */ /* 0x000fea0003800000 */
.L_x_182:
        /* <DEDUP_REMOVED lines=24> */
[----:B------:R2:W5:Y:S01]  /*11040*/  LDL.LU R5, [R1+0x1f0] ;  /* 0x0001f00001057983 */ /* 0x0005620000300800 */
[----:B------:R-:W-:-:S03]  /*11050*/  LOP3.LUT P5, RZ, R17, 0x1, RZ, 0xc0, !PT ;  /* 0x0000000111ff7812 */ /* 0x000fc600078ac0ff */
        /* <DEDUP_REMOVED lines=10> */
.L_x_185:
[----:B------:R-:W-:Y:S05]  /*11100*/  BSYNC B1 ;  /* 0x0000000000017941 */ /* 0x000fea0003800000 */
.L_x_184:
        /* <DEDUP_REMOVED lines=22> */
[----:B---3--:R1:W-:Y:S04]  /*11270*/  @P5 STG.E.U16 desc[UR46][R6.64+0x40], R5 ;  /* 0x0000400506005986 */ /* 0x0083e8000c10152e */
        /* <DEDUP_REMOVED lines=13> */
.L_x_187:
[----:B------:R-:W-:Y:S05]  /*11350*/  BSYNC B1 ;  /* 0x0000000000017941 */ /* 0x000fea0003800000 */
.L_x_186:
        /* <DEDUP_REMOVED lines=35> */
.L_x_189:
[----:B------:R-:W-:Y:S05]  /*11590*/  BSYNC B1 ;  /* 0x0000000000017941 */ /* 0x000fea0003800000 */
.L_x_188:
        /* <DEDUP_REMOVED lines=24> */
[----:B------:R2:W5:Y:S04]  /*11720*/  LDL.LU R5, [R1+0x1f0] ;  /* 0x0001f00001057983 */ /* 0x0005680000300800 */
        /* <DEDUP_REMOVED lines=10> */
.L_x_191:
[----:B------:R-:W-:Y:S05]  /*117d0*/  BSYNC B1 ;  /* 0x0000000000017941 */ /* 0x000fea0003800000 */
.L_x_190:
        /* <DEDUP_REMOVED lines=35> */
.L_x_193:
[----:B------:R-:W-:Y:S05]  /*11a10*/  BSYNC B1 ;  /* 0x0000000000017941 */ /* 0x000fea0003800000 */
.L_x_192:
        /* <DEDUP_REMOVED lines=35> */
.L_x_195:
[----:B------:R-:W-:Y:S05]  /*11c50*/  BSYNC B1 ;  /* 0x0000000000017941 */ /* 0x000fea0003800000 */
.L_x_194:
        /* <DEDUP_REMOVED lines=35> */
.L_x_197:
[----:B------:R-:W-:Y:S05]  /*11e90*/  BSYNC B1 ;  /* 0x0000000000017941 */ /* 0x000fea0003800000 */
.L_x_196:
        /* <DEDUP_REMOVED lines=35> */
.L_x_199:
[----:B------:R-:W-:Y:S05]  /*120d0*/  BSYNC B1 ;  /* 0x0000000000017941 */ /* 0x000fea0003800000 */
.L_x_198:
        /* <DEDUP_REMOVED lines=35> */
.L_x_201:
[----:B------:R-:W-:Y:S05]  /*12310*/  BSYNC B1 ;  /* 0x0000000000017941 */ /* 0x000fea0003800000 */
.L_x_200:
        /* <DEDUP_REMOVED lines=35> */
.L_x_203:
[----:B------:R-:W-:Y:S05]  /*12550*/  BSYNC B1 ;  /* 0x0000000000017941 */ /* 0x000fea0003800000 */
.L_x_202:
        /* <DEDUP_REMOVED lines=35> */
.L_x_205:
[----:B------:R-:W-:Y:S05]  /*12790*/  BSYNC B1 ;  /* 0x0000000000017941 */ /* 0x000fea0003800000 */
.L_x_204:
        /* <DEDUP_REMOVED lines=35> */
.L_x_207:
[----:B------:R-:W-:Y:S05]  /*129d0*/  BSYNC B1 ;  /* 0x0000000000017941 */ /* 0x000fea0003800000 */
.L_x_206:
        /* <DEDUP_REMOVED lines=35> */
.L_x_209:
[----:B------:R-:W-:Y:S05]  /*12c10*/  BSYNC B1 ;  /* 0x0000000000017941 */ /* 0x000fea0003800000 */
.L_x_208:
        /* <DEDUP_REMOVED lines=35> */
.L_x_211:
[----:B------:R-:W-:Y:S05]  /*12e50*/  BSYNC B1 ;  /* 0x0000000000017941 */ /* 0x000fea0003800000 */
.L_x_210:
        /* <DEDUP_REMOVED lines=36> */
.L_x_213:
[----:B------:R-:W-:Y:S05]  /*130a0*/  BSYNC B1 ;  /* 0x0000000000017941 */ /* 0x000fea0003800000 */
.L_x_212:
[----:B-----5:R-:W-:Y:S04]  /*130b0*/  STL [R1+0x200], R9 ;  /* 0x0002000901007387 */ /* 0x020fe80000100800 */
[----:B------:R2:W-:Y:S04]  /*130c0*/  STL [R1+0x1fc], R8 ;  /* 0x0001fc0801007387 */ /* 0x0005e80000100800 */
[----:B--2---:R-:W2:Y:S04]  /*130d0*/  LDL.LU R8, [R1] ;  /* 0x0000000001087983 */ /* 0x004ea80000300800 */
        /* <DEDUP_REMOVED lines=21> */
[----:B------:R3:W-:Y:S04]  /*13230*/  STL.S16 [R1], R3 ;  /* 0x0000000301007387 */ /* 0x0007e80000100600 */
[----:B---3--:R2:W5:Y:S01]  /*13240*/  LDL.LU R3, [R1+0x1e8] ;  /* 0x0001e80001037983 */ /* 0x0085620000300800 */
[----:B------:R-:W-:Y:S01]  /*13250*/  ISETP.GT.AND P5, PT, R0, 0x100, P5 ;  /* 0x000001000000780c */ /* 0x000fe20002fa4270 */
[----:B------:R-:W-:-:S12]  /*13260*/  BSSY B1, `(.L_x_214) ;  /* 0x0000006000017945 */ /* 0x000fd80003800000 */
[----:B--2---:R-:W-:Y:S05]  /*13270*/  @!P5 BRA `(.L_x_215) ;  /* 0x000000000010d947 */ /* 0x004fea0003800000 */
[----:B------:R2:W-:Y:S04]  /*13280*/  STL [R1+0x1e8], R0 ;  /* 0x0001e80001007387 */ /* 0x0005e80000100800 */
[----:B--2---:R-:W2:Y:S04]  /*13290*/  LDG.E.LTC128B.U16 R0, desc[UR46][R12.64+0x42] ;  /* 0x0000422e0c007981 */ /* 0x004ea8000c1e1520 */
[----:B--2---:R2:W-:Y:S04]  /*132a0*/  STL [R1], R0 ;  /* 0x0000000001007387 */ /* 0x0045e80000100800 */
[----:B--2---:R2:W5:Y:S02]  /*132b0*/  LDL.LU R0, [R1+0x1e8] ;  /* 0x0001e80001007983 */ /* 0x0045640000300800 */
.L_x_215:
[----:B------:R-:W-:Y:S05]  /*132c0*/  BSYNC B1 ;  /* 0x0000000000017941 */ /* 0x000fea0003800000 */
.L_x_214:
[----:B-----5:R-:W-:Y:S04]  /*132d0*/  STL [R1+0x200], R9 ;  /* 0x0002000901007387 */ /* 0x020fe80000100800 */
[----:B------:R3:W-:Y:S04]  /*132e0*/  STL [R1+0x1fc], R8 ;  /* 0x0001fc0801007387 */ /* 0x0007e80000100800 */
[----:B---3--:R-:W3:Y:S04]  /*132f0*/  LDL.LU R8, [R1+0x4] ;  /* 0x0000040001087983 */ /* 0x008ee80000300800 */
[----:B------:R-:W-:Y:S04]  /*13300*/  STL [R1+0x1f8], R7 ;  /* 0x0001f80701007387 */ /* 0x000fe80000100800 */
[----:B------:R-:W-:Y:S04]  /*13310*/  STL [R1+0x1f4], R6 ;  /* 0x0001f40601007387 */ /* 0x000fe80000100800 */
[----:B------:R-:W-:Y:S04]  /*13320*/  STL [R1+0x1f0], R5 ;  /* 0x0001f00501007387 */ /* 0x000fe80000100800 */
[----:B------:R4:W-:Y:S04]  /*13330*/  STL [R1+0x1ec], R4 ;  /* 0x0001ec0401007387 */ /* 0x0009e80000100800 */
[----:B----4-:R-:W4:Y:S04]  /*13340*/  LDL.LU R4, [R1] ;  /* 0x0000000001047983 */ /* 0x010f280000300800 */
        /* <DEDUP_REMOVED lines=20> */
[----:B0-----:R-:W-:Y:S05]  /*13490*/  @!P5 BRA `(.L_x_217) ;  /* 0x000000000010d947 */ /* 0x001fea0003800000 */
[----:B------:R0:W-:Y:S04]  /*134a0*/  STL [R1+0x1e8], R0 ;  /* 0x0001e80001007387 */ /* 0x0001e80000100800 */
[----:B0-----:R-:W3:Y:S04]  /*134b0*/  LDG.E.LTC128B.U16 R0, desc[UR46][R10.64+0x40] ;  /* 0x0000402e0a007981 */ /* 0x001ee8000c1e1520 */
[----:B---3--:R0:W-:Y:S04]  /*134c0*/  STL [R1], R0 ;  /* 0x0000000001007387 */ /* 0x0081e80000100800 */
[----:B0-----:R0:W5:Y:S02]  /*134d0*/  LDL.LU R0, [R1+0x1e8] ;  /* 0x0001e80001007983 */ /* 0x0011640000300800 */
.L_x_217:
[----:B------:R-:W-:Y:S05]  /*134e0*/  BSYNC B1 ;  /* 0x0000000000017941 */ /* 0x000fea0003800000 */
.L_x_216:
        /* <DEDUP_REMOVED lines=28> */
[----:B-1----:R-:W-:Y:S05]  /*136b0*/  @!P5 BRA `(.L_x_219) ;  /* 0x000000000010d947 */ /* 0x002fea0003800000 */
[----:B------:R1:W-:Y:S04]  /*136c0*/  STL [R1+0x1e8], R0 ;  /* 0x0001e80001007387 */ /* 0x0003e80000100800 */
[----:B-1----:R-:W3:Y:S04]  /*136d0*/  LDG.E.LTC128B.U16 R0, desc[UR46][R10.64+0x42] ;  /* 0x0000422e0a007981 */ /* 0x002ee8000c1e1520 */
[----:B---3--:R1:W-:Y:S04]  /*136e0*/  STL [R1], R0 ;  /* 0x0000000001007387 */ /* 0x0083e80000100800 */
[----:B-1----:R1:W5:Y:S02]  /*136f0*/  LDL.LU R0, [R1+0x1e8] ;  /* 0x0001e80001007983 */ /* 0x0023640000300800 */
.L_x_219:
[----:B------:R-:W-:Y:S05]  /*13700*/  BSYNC B1 ;  /* 0x0000000000017941 */ /* 0x000fea0003800000 */
.L_x_218:
        /* <DEDUP_REMOVED lines=32> */
.L_x_221:
[----:B------:R-:W-:Y:S05]  /*13910*/  BSYNC B1 ;  /* 0x0000000000017941 */ /* 0x000fea0003800000 */
.L_x_220:
        /* <DEDUP_REMOVED lines=32> */
.L_x_223:
[----:B------:R-:W-:Y:S05]  /*13b20*/  BSYNC B1 ;  /* 0x0000000000017941 */ /* 0x000fea0003800000 */
.L_x_222:
        /* <DEDUP_REMOVED lines=32> */
.L_x_225:
[----:B------:R-:W-:Y:S05]  /*13d30*/  BSYNC B1 ;  /* 0x0000000000017941 */ /* 0x000fea0003800000 */
.L_x_224:
        /* <DEDUP_REMOVED lines=32> */
.L_x_227:
[----:B------:R-:W-:Y:S05]  /*13f40*/  BSYNC B1 ;  /* 0x0000000000017941 */ /* 0x000fea0003800000 */
.L_x_226:
        /* <DEDUP_REMOVED lines=32> */
.L_x_229:
[----:B------:R-:W-:Y:S05]  /*14150*/  BSYNC B1 ;  /* 0x0000000000017941 */ /* 0x000fea0003800000 */
.L_x_228:
        /* <DEDUP_REMOVED lines=32> */
.L_x_231:
[----:B------:R-:W-:Y:S05]  /*14360*/  BSYNC B1 ;  /* 0x0000000000017941 */ /* 0x000fea0003800000 */
.L_x_230:
        /* <DEDUP_REMOVED lines=32> */
.L_x_233:
[----:B------:R-:W-:Y:S05]  /*14570*/  BSYNC B1 ;  /* 0x0000000000017941 */ /* 0x000fea0003800000 */
.L_x_232:
        /* <DEDUP_REMOVED lines=32> */
.L_x_235:
[----:B------:R-:W-:Y:S05]  /*14780*/  BSYNC B1 ;  /* 0x0000000000017941 */ /* 0x000fea0003800000 */
.L_x_234:
        /* <DEDUP_REMOVED lines=32> */
.L_x_237:
[----:B------:R-:W-:Y:S05]  /*14990*/  BSYNC B1 ;  /* 0x0000000000017941 */ /* 0x000fea0003800000 */
.L_x_236:
        /* <DEDUP_REMOVED lines=32> */
.L_x_239:
[----:B------:R-:W-:Y:S05]  /*14ba0*/  BSYNC B1 ;  /* 0x0000000000017941 */ /* 0x000fea0003800000 */
.L_x_238:
        /* <DEDUP_REMOVED lines=32> */
.L_x_241:
[----:B------:R-:W-:Y:S05]  /*14db0*/  BSYNC B1 ;  /* 0x0000000000017941 */ /* 0x000fea0003800000 */
.L_x_240:
        /* <DEDUP_REMOVED lines=32> */
.L_x_243:
[----:B------:R-:W-:Y:S05]  /*14fc0*/  BSYNC B1 ;  /* 0x0000000000017941 */ /* 0x000fea0003800000 */
.L_x_242:
        /* <DEDUP_REMOVED lines=30> */
[----:B0----5:R-:W3:Y:S04]  /*151b0*/  LDG.E.LTC128B.U16 R0, desc[UR46][R8.64+0x40] ;  /* 0x0000402e08007981 */ /* 0x021ee8000c1e1520 */
[----:B---3--:R0:W-:Y:S04]  /*151c0*/  STL [R1], R0 ;  /* 0x0000000001007387 */ /* 0x0081e80000100800 */
[----:B0-----:R0:W5:Y:S02]  /*151d0*/  LDL.LU R0, [R1+0x1e8] ;  /* 0x0001e80001007983 */ /* 0x0011640000300800 */
.L_x_245:
[----:B------:R-:W-:Y:S05]  /*151e0*/  BSYNC B1 ;  /* 0x0000000000017941 */ /* 0x000fea0003800000 */
.L_x_244:
[----:B-----5:R3:W-:Y:S04]  /*151f0*/  STL [R1+0x1ec], R4 ;  /* 0x0001ec0401007387 */ /* 0x0207e80000100800 */
[----:B---3--:R-:W3:Y:S04]  /*15200*/  LDL.LU R4, [R1+0x90] ;  /* 0x0000900001047983 */ /* 0x008ee80000300800 */
[----:B------:R4:W-:Y:S04]  /*15210*/  STL [R1+0x1e8], R3 ;  /* 0x0001e80301007387 */ /* 0x0009e80000100800 */
[----:B----4-:R-:W4:Y:S02]  /*15220*/  LDL.LU R3, [R1] ;  /* 0x0000000001037983 */ /* 0x010f240000300800 */
[----:B----4-:R-:W-:-:S04]  /*15230*/  IMAD.U32 R233, R3, 0x10000, RZ ;  /* 0x0001000003e97824 */ /* 0x010fc800078e00ff */
[----:B------:R-:W-:-:S04]  /*15240*/  FMUL R233, R233, R16 ;  /* 0x00000010e9e97220 */ /* 0x000fc80000400000 */
[----:B------:R-:W-:Y:S01]  /*15250*/  FFMA R216, R216, R2, R233 ;  /* 0x00000002d8d87223 */ /* 0x000fe200000000e9 */
[----:B---3--:R-:W-:Y:S02]  /*15260*/  IMAD.MOV.U32 R233, RZ, RZ, R4 ;  /* 0x000000ffffe97224 */ /* 0x008fe400078e0004 */
[----:B------:R3:W5:Y:S02]  /*15270*/  LDL.LU R4, [R1+0x1ec] ;  /* 0x0001ec0001047983 */ /* 0x0007640000300800 */
[----:B------:R-:W-:-:S05]  /*15280*/  F2FP.BF16.F32.PACK_AB R216, RZ, R216 ;  /* 0x000000d8ffd8723e */ /* 0x000fca00000010ff */
[----:B------:R4:W-:Y:S02]  /*15290*/  @P5 STG.E.U16 desc[UR46][R232.64+0x40], R216 ;  /* 0x000040d8e8005986 */ /* 0x0009e4000c10152e */
[----:B----4-:R-:W-:Y:S02]  /*152a0*/  PRMT R216, R3, 0x7610, R216 ;  /* 0x0000761003d87816 */ /* 0x010fe400000000d8 */
[----:B------:R3:W5:Y:S01]  /*152b0*/  LDL.LU R3, [R1+0x1e8] ;  /* 0x0001e80001037983 */ /* 0x0007620000300800 */
[----:B------:R-:W-:-:S04]  /*152c0*/  LOP3.LUT P5, RZ, R17, 0x4, RZ, 0xc0, !PT ;  /* 0x0000000411ff7812 */ /* 0x000fc800078ac0ff */
[----:B------:R-:W-:Y:S01]  /*152d0*/  ISETP.GT.AND P5, PT, R0, 0x180, P5 ;  /* 0x000001800000780c */ /* 0x000fe20002fa4270 */
[----:B------:R-:W-:-:S12]  /*152e0*/  BSSY B1, `(.L_x_246) ;  /* 0x0000003000017945 */ /* 0x000fd80003800000 */
[----:B---3--:R-:W-:Y:S05]  /*152f0*/  @!P5 BRA `(.L_x_247) ;  /* 0x000000000004d947 */ /* 0x008fea0003800000 */
[----:B------:R3:W5:Y:S02]  /*15300*/  LDG.E.LTC128B.U16 R216, desc[UR46][R8.64+0x42] ;  /* 0x0000422e08d87981 */ /* 0x000764000c1e1520 */
.L_x_247:
[----:B------:R-:W-:Y:S05]  /*15310*/  BSYNC B1 ;  /* 0x0000000000017941 */ /* 0x000fea0003800000 */
.L_x_246:
[----:B-----5:R4:W-:Y:S02]  /*15320*/  STL [R1+0x1e8], R3 ;  /* 0x0001e80301007387 */ /* 0x0209e40000100800 */
[----:B----4-:R-:W-:-:S04]  /*15330*/  IMAD.U32 R3, R216, 0x10000, RZ ;  /* 0x00010000d8037824 */ /* 0x010fc800078e00ff */
[----:B------:R-:W-:-:S04]  /*15340*/  FMUL R3, R3, R16 ;  /* 0x0000001003037220 */ /* 0x000fc80000400000 */
[----:B------:R-:W-:Y:S02]  /*15350*/  FFMA R217, R217, R2, R3 ;  /* 0x00000002d9d97223 */ /* 0x000fe40000000003 */
[----:B------:R4:W5:Y:S01]  /*15360*/  LDL.LU R3, [R1+0x1e8] ;  /* 0x0001e80001037983 */ /* 0x0009620000300800 */
[----:B------:R-:W-:Y:S02]  /*15370*/  BSSY B1, `(.L_x_248) ;  /* 0x0000007000017945 */ /* 0x000fe40003800000 */
[----:B------:R-:W-:-:S05]  /*15380*/  F2FP.BF16.F32.PACK_AB R217, RZ, R217 ;  /* 0x000000d9ffd9723e */ /* 0x000fca00000010ff */
[----:B------:R4:W-:Y:S01]  /*15390*/  @P5 STG.E.U16 desc[UR46][R232.64+0x42], R217 ;  /* 0x000042d9e8005986 */ /* 0x0009e2000c10152e */
[----:B------:R-:W-:-:S04]  /*153a0*/  LOP3.LUT P5, RZ, R17, 0x1, RZ, 0xc0, !PT ;  /* 0x0000000111ff7812 */ /* 0x000fc800078ac0ff */
[----:B------:R-:W-:-:S13]  /*153b0*/  ISETP.GT.AND P5, PT, R0, 0x188, P5 ;  /* 0x000001880000780c */ /* 0x000fda0002fa4270 */
[----:B----4-:R-:W-:Y:S05]  /*153c0*/  @!P5 BRA `(.L_x_249) ;  /* 0x000000000004d947 */ /* 0x010fea0003800000 */
[----:B------:R4:W5:Y:S02]  /*153d0*/  LDG.E.LTC128B.U16 R216, desc[UR46][R6.64+0x40] ;  /* 0x0000402e06d87981 */ /* 0x000964000c1e1520 */
.L_x_249:
[----:B------:R-:W-:Y:S05]  /*153e0*/  BSYNC B1 ;  /* 0x0000000000017941 */ /* 0x000fea0003800000 */
.L_x_248:
[----:B------:R0:W-:Y:S04]  /*153f0*/  STL.64 [R1+0x1e8], R4 ;  /* 0x0001e80401007387 */ /* 0x0001e80000100a00 */
[----:B0-----:R-:W2:Y:S01]  /*15400*/  LDL.64 R4, [R1+0x80] ;  /* 0x0000800001047983 */ /* 0x001ea20000100a00 */
[----:B-----5:R-:W-:-:S04]  /*15410*/  IMAD.U32 R217, R216, 0x10000, RZ ;  /* 0x00010000d8d97824 */ /* 0x020fc800078e00ff */
[----:B------:R-:W-:-:S04]  /*15420*/  FMUL R217, R217, R16 ;  /* 0x00000010d9d97220 */ /* 0x000fc80000400000 */
[----:B------:R-:W-:-:S05]  /*15430*/  FFMA R217, R218, R2, R217 ;  /* 0x00000002dad97223 */ /* 0x000fca00000000d9 */
[----:B------:R-:W-:-:S05]  /*15440*/  F2FP.BF16.F32.PACK_AB R217, RZ, R217 ;  /* 0x000000d9ffd9723e */ /* 0x000fca00000010ff */
[----:B--2---:R0:W-:Y:S04]  /*15450*/  @P5 STG.E.U16 desc[UR46][R4.64+0x40], R217 ;  /* 0x000040d904005986 */ /* 0x0041e8000c10152e */
[----:B0-----:R0:W5:Y:S01]  /*15460*/  LDL.LU.64 R4, [R1+0x1e8] ;  /* 0x0001e80001047983 */ /* 0x0011620000300a00 */
[----:B------:R-:W-:Y:S01]  /*15470*/  LOP3.LUT P5, RZ, R17, 0x4, RZ, 0xc0, !PT ;  /* 0x0000000411ff7812 */ /* 0x000fe200078ac0ff */
[----:B------:R-:W-:Y:S03]  /*15480*/  BSSY B1, `(.L_x_250) ;  /* 0x0000004000017945 */ /* 0x000fe60003800000 */
[----:B------:R-:W-:-:S13]  /*15490*/  ISETP.GT.AND P5, PT, R0, 0x188, P5 ;  /* 0x000001880000780c */ /* 0x000fda0002fa4270 */
[----:B0-----:R-:W-:Y:S05]  /*154a0*/  @!P5 BRA `(.L_x_251) ;  /* 0x000000000004d947 */ /* 0x001fea0003800000 */
[----:B------:R0:W5:Y:S02]  /*154b0*/  LDG.E.LTC128B.U16 R216, desc[UR46][R6.64+0x42] ;  /* 0x0000422e06d87981 */ /* 0x000164000c1e1520 */
.L_x_251:
[----:B------:R-:W-:Y:S05]  /*154c0*/  BSYNC B1 ;  /* 0x0000000000017941 */ /* 0x000fea0003800000 */
.L_x_250:
[----:B-----5:R-:W-:-:S04]  /*154d0*/  IMAD.U32 R217, R216, 0x10000, RZ ;  /* 0x00010000d8d97824 */ /* 0x020fc800078e00ff */
[----:B------:R-:W-:-:S04]  /*154e0*/  FMUL R217, R217, R16 ;  /* 0x00000010d9d97220 */ /* 0x000fc80000400000 */
[----:B------:R-:W-:Y:S02]  /*154f0*/  FFMA R217, R219, R2, R217 ;  /* 0x00000002dbd97223 */ /* 0x000fe400000000d9 */
[----:B------:R-:W2:Y:S01]  /*15500*/  LDL.64 R218, [R1+0x80] ;  /* 0x0000800001da7983 */ /* 0x000ea20000100a00 */
[----:B------:R-:W-:Y:S02]  /*15510*/  BSSY B1, `(.L_x_252) ;  /* 0x0000006000017945 */ /* 0x000fe40003800000 */
[----:B------:R-:W-:-:S05]  /*15520*/  F2FP.BF16.F32.PACK_AB R217, RZ, R217 ;  /* 0x000000d9ffd9723e */ /* 0x000fca00000010ff */
[----:B--2---:R2:W-:Y:S01]  /*15530*/  @P5 STG.E.U16 desc[UR46][R218.64+0x42], R217 ;  /* 0x000042d9da005986 */ /* 0x0045e2000c10152e */
[----:B------:R-:W-:-:S13]  /*15540*/  ISETP.GT.AND P5, PT, R0, 0x180, P6 ;  /* 0x000001800000780c */ /* 0x000fda00037a4270 */
[----:B--2---:R-:W-:Y:S05]  /*15550*/  @!P5 BRA `(.L_x_253) ;  /* 0x000000000004d947 */ /* 0x004fea0003800000 */
[----:B------:R2:W5:Y:S02]  /*15560*/  LDG.E.LTC128B.U16 R216, desc[UR46][R8.64+0x50] ;  /* 0x0000502e08d87981 */ /* 0x000564000c1e1520 */
.L_x_253:
[----:B------:R-:W-:Y:S05]  /*15570*/  BSYNC B1 ;  /* 0x0000000000017941 */ /* 0x000fea0003800000 */
.L_x_252:
[----:B-----5:R-:W-:Y:S01]  /*15580*/  IMAD.U32 R217, R216, 0x10000, RZ ;  /* 0x00010000d8d97824 */ /* 0x020fe200078e00ff */
[----:B------:R-:W-:Y:S03]  /*15590*/  BSSY B1, `(.L_x_254) ;  /* 0x0000008000017945 */ /* 0x000fe60003800000 */
[----:B------:R-:W-:-:S04]  /*155a0*/  FMUL R217, R217, R16 ;  /* 0x00000010d9d97220 */ /* 0x000fc80000400000 */
[----:B------:R-:W-:-:S05]  /*155b0*/  FFMA R217, R220, R2, R217 ;  /* 0x00000002dcd97223 */ /* 0x000fca00000000d9 */
[----:B------:R-:W-:-:S05]  /*155c0*/  F2FP.BF16.F32.PACK_AB R217, RZ, R217 ;  /* 0x000000d9ffd9723e */ /* 0x000fca00000010ff */
[----:B------:R0:W-:Y:S01]  /*155d0*/  @P5 STG.E.U16 desc[UR46][R232.64+0x50], R217 ;  /* 0x000050d9e8005986 */ /* 0x0001e2000c10152e */
[----:B------:R-:W-:-:S13]  /*155e0*/  ISETP.GT.AND P5, PT, R0, 0x180, P4 ;  /* 0x000001800000780c */ /* 0x000fda00027a4270 */
[----:B0-----:R-:W-:Y:S05]  /*155f0*/  @!P5 BRA `(.L_x_255) ;  /* 0x000000000004d947 */ /* 0x001fea0003800000 */
[----:B------:R0:W5:Y:S02]  /*15600*/  LDG.E.LTC128B.U16 R216, desc[UR46][R8.64+0x52] ;  /* 0x0000522e08d87981 */ /* 0x000164000c1e1520 */
.L_x_255:
[----:B------:R-:W-:Y:S05]  /*15610*/  BSYNC B1 ;  /* 0x0000000000017941 */ /* 0x000fea0003800000 */
.L_x_254:
[----:B-----5:R-:W-:Y:S01]  /*15620*/  IMAD.U32 R217, R216, 0x10000, RZ ;  /* 0x00010000d8d97824 */ /* 0x020fe200078e00ff */
[----:B------:R-:W-:Y:S01]  /*15630*/  ISETP.GT.AND P6, PT, R0, 0x188, P6 ;  /* 0x000001880000780c */ /* 0x000fe200037c4270 */
[----:B------:R-:W-:Y:S01]  /*15640*/  BSSY B1, `(.L_x_256) ;  /* 0x0000008000017945 */ /* 0x000fe20003800000 */
[----:B------:R-:W-:Y:S01]  /*15650*/  PRMT R218, R216, 0x7610, R218 ;  /* 0x00007610d8da7816 */ /* 0x000fe200000000da */
[----:B------:R-:W-:-:S04]  /*15660*/  FMUL R217, R217, R16 ;  /* 0x00000010d9d97220 */ /* 0x000fc80000400000 */
[----:B------:R-:W-:-:S05]  /*15670*/  FFMA R217, R221, R2, R217 ;  /* 0x00000002ddd97223 */ /* 0x000fca00000000d9 */
[----:B------:R-:W-:-:S05]  /*15680*/  F2FP.BF16.F32.PACK_AB R217, RZ, R217 ;  /* 0x000000d9ffd9723e */ /* 0x000fca00000010ff */
[----:B------:R0:W-:Y:S01]  /*15690*/  @P5 STG.E.U16 desc[UR46][R232.64+0x52], R217 ;  /* 0x000052d9e8005986 */ /* 0x0001e2000c10152e */
[----:B------:R-:W-:Y:S05]  /*156a0*/  @!P6 BRA `(.L_x_257) ;  /* 0x000000000004e947 */ /* 0x000fea0003800000 */
[----:B------:R0:W5:Y:S02]  /*156b0*/  LDG.E.LTC128B.U16 R218, desc[UR46][R6.64+0x50] ;  /* 0x0000502e06da7981 */ /* 0x000164000c1e1520 */
.L_x_257:
[----:B------:R-:W-:Y:S05]  /*156c0*/  BSYNC B1 ;  /* 0x0000000000017941 */ /* 0x000fea0003800000 */
.L_x_256:
[----:B------:R-:W2:Y:S01]  /*156d0*/  LDL.LU.64 R220, [R1+0x80] ;  /* 0x0000800001dc7983 */ /* 0x000ea20000300a00 */
[----:B-----5:R-:W-:Y:S01]  /*156e0*/  IMAD.U32 R216, R218, 0x10000, RZ ;  /* 0x00010000dad87824 */ /* 0x020fe200078e00ff */
[----:B------:R-:W-:Y:S01]  /*156f0*/  ISETP.GT.AND P4, PT, R0, 0x188, P4 ;  /* 0x000001880000780c */ /* 0x000fe20002784270 */
[----:B------:R-:W-:Y:S02]  /*15700*/  BSSY B1, `(.L_x_258) ;  /* 0x000000a000017945 */ /* 0x000fe40003800000 */
[----:B------:R-:W-:-:S04]  /*15710*/  FMUL R216, R216, R16 ;  /* 0x00000010d8d87220 */ /* 0x000fc80000400000 */
[----:B------:R-:W-:-:S05]  /*15720*/  FFMA R216, R222, R2, R216 ;  /* 0x00000002ded87223 */ /* 0x000fca00000000d8 */
[----:B------:R-:W-:-:S04]  /*15730*/  F2FP.BF16.F32.PACK_AB R216, RZ, R216 ;  /* 0x000000d8ffd8723e */ /* 0x000fc800000010ff */
[----:B------:R-:W-:Y:S01]  /*15740*/  PRMT R219, R216, 0x7610, R219 ;  /* 0x00007610d8db7816 */ /* 0x000fe200000000db */
[----:B--2---:R-:W-:Y:S02]  /*15750*/  IMAD.MOV.U32 R216, RZ, RZ, R220 ;  /* 0x000000ffffd87224 */ /* 0x004fe400078e00dc */
[----:B0-----:R-:W-:-:S05]  /*15760*/  IMAD.MOV.U32 R217, RZ, RZ, R221 ;  /* 0x000000ffffd97224 */ /* 0x001fca00078e00dd */
[----:B------:R0:W-:Y:S01]  /*15770*/  @P6 STG.E.U16 desc[UR46][R216.64+0x50], R219 ;  /* 0x000050dbd8006986 */ /* 0x0001e2000c10152e */
[----:B------:R-:W-:Y:S05]  /*15780*/  @!P4 BRA `(.L_x_259) ;  /* 0x000000000004c947 */ /* 0x000fea0003800000 */
[----:B------:R2:W5:Y:S02]  /*15790*/  LDG.E.LTC128B.U16 R218, desc[UR46][R6.64+0x52] ;  /* 0x0000522e06da7981 */ /* 0x000564000c1e1520 */
.L_x_259:
[----:B------:R-:W-:Y:S05]  /*157a0*/  BSYNC B1 ;  /* 0x0000000000017941 */ /* 0x000fea0003800000 */
.L_x_258:
[----:B0----5:R-:W-:Y:S01]  /*157b0*/  IMAD.U32 R219, R218, 0x10000, RZ ;  /* 0x00010000dadb7824 */ /* 0x021fe200078e00ff */
[----:B------:R-:W-:Y:S01]  /*157c0*/  ISETP.GT.AND P5, PT, R0, 0x180, P3 ;  /* 0x000001800000780c */ /* 0x000fe20001fa4270 */
[----:B------:R-:W-:Y:S02]  /*157d0*/  BSSY B1, `(.L_x_260) ;  /* 0x0000007000017945 */ /* 0x000fe40003800000 */
[----:B------:R-:W-:-:S04]  /*157e0*/  FMUL R219, R219, R16 ;  /* 0x00000010dbdb7220 */ /* 0x000fc80000400000 */
[----:B------:R-:W-:-:S05]  /*157f0*/  FFMA R219, R223, R2, R219 ;  /* 0x00000002dfdb7223 */ /* 0x000fca00000000db */
[----:B------:R-:W-:-:S05]  /*15800*/  F2FP.BF16.F32.PACK_AB R219, RZ, R219 ;  /* 0x000000dbffdb723e */ /* 0x000fca00000010ff */
[----:B------:R0:W-:Y:S01]  /*15810*/  @P4 STG.E.U16 desc[UR46][R216.64+0x52], R219 ;  /* 0x000052dbd8004986 */ /* 0x0001e2000c10152e */
[----:B------:R-:W-:Y:S05]  /*15820*/  @!P5 BRA `(.L_x_261) ;  /* 0x000000000004d947 */ /* 0x000fea0003800000 */
[----:B------:R0:W5:Y:S02]  /*15830*/  LDG.E.LTC128B.U16 R218, desc[UR46][R8.64+0x60] ;  /* 0x0000602e08da7981 */ /* 0x000164000c1e1520 */
.L_x_261:
[----:B------:R-:W-:Y:S05]  /*15840*/  BSYNC B1 ;  /* 0x0000000000017941 */ /* 0x000fea0003800000 */
.L_x_260:
        /* <DEDUP_REMOVED lines=9> */
.L_x_263:
[----:B------:R-:W-:Y:S05]  /*158e0*/  BSYNC B1 ;  /* 0x0000000000017941 */ /* 0x000fea0003800000 */
.L_x_262:
        /* <DEDUP_REMOVED lines=9> */
.L_x_265:
[----:B------:R-:W-:Y:S05]  /*15980*/  BSYNC B1 ;  /* 0x0000000000017941 */ /* 0x000fea0003800000 */
.L_x_264:
        /* <DEDUP_REMOVED lines=9> */
.L_x_267:
[----:B------:R-:W-:Y:S05]  /*15a20*/  BSYNC B1 ;  /* 0x0000000000017941 */ /* 0x000fea0003800000 */
.L_x_266:
        /* <DEDUP_REMOVED lines=9> */
.L_x_269:
[----:B------:R-:W-:Y:S05]  /*15ac0*/  BSYNC B1 ;  /* 0x0000000000017941 */ /* 0x000fea0003800000 */
.L_x_268:
        /* <DEDUP_REMOVED lines=9> */
.L_x_271:
[----:B------:R-:W-:Y:S05]  /*15b60*/  BSYNC B1 ;  /* 0x0000000000017941 */ /* 0x000fea0003800000 */
.L_x_270:
        /* <DEDUP_REMOVED lines=9> */
.L_x_273:
[----:B------:R-:W-:Y:S05]  /*15c00*/  BSYNC B1 ;  /* 0x0000000000017941 */ /* 0x000fea0003800000 */
.L_x_272:
        /* <DEDUP_REMOVED lines=9> */
.L_x_275:
[----:B------:R-:W-:Y:S05]  /*15ca0*/  BSYNC B1 ;  /* 0x0000000000017941 */ /* 0x000fea0003800000 */
.L_x_274:
[----:B0----5:R-:W-:Y:S01]  /*15cb0*/  IMAD.U32 R219, R218, 0x10000, RZ ;  /* 0x00010000dadb7824 */ /* 0x021fe200078e00ff */
[----:B------:R-:W-:Y:S01]  /*15cc0*/  ISETP.GT.AND P3, PT, R3, 0x40, PT ;  /* 0x000000400300780c */ /* 0x000fe20003f64270 */
[----:B------:R-:W-:Y:S01]  /*15cd0*/  BSSY B1, `(.L_x_276) ;  /* 0x000000a000017945 */ /* 0x000fe20003800000 */
[----:B------:R-:W-:Y:S01]  /*15ce0*/  LOP3.LUT R17, R17, 0xfffffffe, RZ, 0xc0, !PT ;  /* 0xfffffffe11117812 */ /* 0x000fe200078ec0ff */
[----:B------:R-:W-:Y:S01]  /*15cf0*/  FMUL R220, R219, R16 ;  /* 0x00000010dbdc7220 */ /* 0x000fe20000400000 */
[----:B------:R-:W-:-:S03]  /*15d00*/  ISETP.GT.AND P1, PT, R0, RZ, P3 ;  /* 0x000000ff0000720c */ /* 0x000fc60001f24270 */
[----:B------:R-:W-:-:S05]  /*15d10*/  FFMA R220, R231, R2, R220 ;  /* 0x00000002e7dc7223 */ /* 0x000fca00000000dc */
[----:B------:R-:W-:Y:S02]  /*15d20*/  F2FP.BF16.F32.PACK_AB R220, RZ, R220 ;  /* 0x000000dcffdc723e */ /* 0x000fe400000010ff */
[----:B------:R-:W-:-:S03]  /*15d30*/  @P3 LOP3.LUT R17, R17, 0x1, RZ, 0xfc, !PT ;  /* 0x0000000111113812 */ /* 0x000fc600078efcff */
[----:B------:R0:W-:Y:S01]  /*15d40*/  @P0 STG.E.U16 desc[UR46][R216.64+0x72], R220 ;  /* 0x000072dcd8000986 */ /* 0x0001e2000c10152e */
[----:B------:R-:W-:Y:S05]  /*15d50*/  @!P1 BRA `(.L_x_277) ;  /* 0x0000000000049947 */ /* 0x000fea0003800000 */
[----:B------:R0:W5:Y:S02]  /*15d60*/  LDG.E.LTC128B.U16 R218, desc[UR46][R22.64+0x80] ;  /* 0x0000802e16da7981 */ /* 0x000164000c1e1520 */
.L_x_277:
[----:B------:R-:W-:Y:S05]  /*15d70*/  BSYNC B1 ;  /* 0x0000000000017941 */ /* 0x000fea0003800000 */
.L_x_276:
[----:B0-----:R-:W2:Y:S01]  /*15d80*/  LDL.64 R220, [R1+0x100] ;  /* 0x0001000001dc7983 */ /* 0x001ea20000100a00 */
[----:B-----5:R-:W-:Y:S01]  /*15d90*/  IMAD.U32 R219, R218, 0x10000, RZ ;  /* 0x00010000dadb7824 */ /* 0x020fe200078e00ff */
[----:B------:R-:W-:Y:S01]  /*15da0*/  ISETP.GT.AND P2, PT, R3, 0x41, PT ;  /* 0x000000410300780c */ /* 0x000fe20003f44270 */
[----:B------:R-:W-:Y:S01]  /*15db0*/  BSSY B1, `(.L_x_278) ;  /* 0x000000b000017945 */ /* 0x000fe20003800000 */
[----:B------:R-:W-:Y:S01]  /*15dc0*/  LOP3.LUT R17, R17, 0xfffffffb, RZ, 0xc0, !PT ;  /* 0xfffffffb11117812 */ /* 0x000fe200078ec0ff */
[----:B------:R-:W-:Y:S01]  /*15dd0*/  FMUL R219, R219, R16 ;  /* 0x00000010dbdb7220 */ /* 0x000fe20000400000 */
[----:B------:R-:W-:-:S03]  /*15de0*/  ISETP.GT.AND P0, PT, R0, RZ, P2 ;  /* 0x000000ff0000720c */ /* 0x000fc60001704270 */
[----:B------:R-:W-:Y:S01]  /*15df0*/  FFMA R219, R200, R2, R219 ;  /* 0x00000002c8db7223 */ /* 0x000fe200000000db */
[----:B------:R-:W-:-:S04]  /*15e00*/  PRMT R200, R218, 0x7610, R200 ;  /* 0x00007610dac87816 */ /* 0x000fc800000000c8 */
[----:B------:R-:W-:Y:S02]  /*15e10*/  F2FP.BF16.F32.PACK_AB R219, RZ, R219 ;  /* 0x000000dbffdb723e */ /* 0x000fe400000010ff */
[----:B------:R-:W-:-:S03]  /*15e20*/  @P2 LOP3.LUT R17, R17, 0x4, RZ, 0xfc, !PT ;  /* 0x0000000411112812 */ /* 0x000fc600078efcff */
[----:B--2---:R0:W-:Y:S01]  /*15e30*/  @P1 STG.E.U16 desc[UR46][R220.64+0x80], R219 ;  /* 0x000080dbdc001986 */ /* 0x0041e2000c10152e */
[----:B------:R-:W-:Y:S05]  /*15e40*/  @!P0 BRA `(.L_x_279) ;  /* 0x0000000000048947 */ /* 0x000fea0003800000 */
[----:B------:R2:W5:Y:S02]  /*15e50*/  LDG.E.LTC128B.U16 R200, desc[UR46][R22.64+0x82] ;  /* 0x0000822e16c87981 */ /* 0x000564000c1e1520 */
.L_x_279:
[----:B------:R-:W-:Y:S05]  /*15e60*/  BSYNC B1 ;  /* 0x0000000000017941 */ /* 0x000fea0003800000 */
.L_x_278:
        /* <DEDUP_REMOVED lines=9> */
.L_x_281:
[----:B------:R-:W-:Y:S05]  /*15f00*/  BSYNC B1 ;  /* 0x0000000000017941 */ /* 0x000fea0003800000 */
.L_x_280:
[----:B-----5:R-:W-:Y:S01]  /*15f10*/  IMAD.U32 R201, R200, 0x10000, RZ ;  /* 0x00010000c8c97824 */ /* 0x020fe200078e00ff */
        /* <DEDUP_REMOVED lines=8> */
.L_x_283:
[----:B------:R-:W-:Y:S05]  /*15fa0*/  BSYNC B1 ;  /* 0x0000000000017941 */ /* 0x000fea0003800000 */
.L_x_282:
        /* <DEDUP_REMOVED lines=12> */
.L_x_285:
[----:B------:R-:W-:Y:S05]  /*16070*/  BSYNC B1 ;  /* 0x0000000000017941 */ /* 0x000fea0003800000 */
.L_x_284:
[----:B-----5:R-:W-:Y:S01]  /*16080*/  IMAD.U32 R201, R200, 0x10000, RZ ;  /* 0x00010000c8c97824 */ /* 0x020fe200078e00ff */
[----:B------:R-:W-:Y:S01]  /*16090*/  ISETP.GT.AND P4, PT, R3, 0x49, PT ;  /* 0x000000490300780c */ /* 0x000fe20003f84270 */
[----:B------:R-:W-:Y:S02]  /*160a0*/  BSSY B1, `(.L_x_286) ;  /* 0x0000008000017945 */ /* 0x000fe40003800000 */
[----:B------:R-:W-:Y:S01]  /*160b0*/  FMUL R201, R201, R16 ;  /* 0x00000010c9c97220 */ /* 0x000fe20000400000 */
[----:B------:R-:W-:-:S03]  /*160c0*/  ISETP.GT.AND P0, PT, R0, RZ, P4 ;  /* 0x000000ff0000720c */ /* 0x000fc60002704270 */
[----:B------:R-:W-:-:S05]  /*160d0*/  FFMA R201, R204, R2, R201 ;  /* 0x00000002ccc97223 */ /* 0x000fca00000000c9 */
[----:B------:R-:W-:-:S05]  /*160e0*/  F2FP.BF16.F32.PACK_AB R201, RZ, R201 ;  /* 0x000000c9ffc9723e */ /* 0x000fca00000010ff */
[----:B------:R0:W-:Y:S01]  /*160f0*/  @P1 STG.E.U16 desc[UR46][R220.64+0x90], R201 ;  /* 0x000090c9dc001986 */ /* 0x0001e2000c10152e */
[----:B------:R-:W-:Y:S05]  /*16100*/  @!P0 BRA `(.L_x_287) ;  /* 0x0000000000048947 */ /* 0x000fea0003800000 */
[----:B------:R0:W5:Y:S02]  /*16110*/  LDG.E.LTC128B.U16 R200, desc[UR46][R22.64+0x92] ;  /* 0x0000922e16c87981 */ /* 0x000164000c1e1520 */
.L_x_287:
[----:B------:R-:W-:Y:S05]  /*16120*/  BSYNC B1 ;  /* 0x0000000000017941 */ /* 0x000fea0003800000 */
.L_x_286:
        /* <DEDUP_REMOVED lines=9> */
.L_x_289:
[----:B------:R-:W-:Y:S05]  /*161c0*/  BSYNC B1 ;  /* 0x0000000000017941 */ /* 0x000fea0003800000 */
.L_x_288:
        /* <DEDUP_REMOVED lines=9> */
.L_x_291:
[----:B------:R-:W-:Y:S05]  /*16260*/  BSYNC B1 ;  /* 0x0000000000017941 */ /* 0x000fea0003800000 */
.L_x_290:
[----:B0----5:R-:W-:Y:S01]  /*16270*/  IMAD.U32 R201, R200, 0x10000, RZ ;  /* 0x00010000c8c97824 */ /* 0x021fe200078e00ff */
        /* <DEDUP_REMOVED lines=9> */
.L_x_293:
[----:B------:R-:W-:Y:S05]  /*16310*/  BSYNC B1 ;  /* 0x0000000000017941 */ /* 0x000fea0003800000 */
.L_x_292:
[----:B-----5:R-:W-:Y:S01]  /*16320*/  IMAD.U32 R201, R200, 0x10000, RZ ;  /* 0x00010000c8c97824 */ /* 0x020fe200078e00ff */
[----:B------:R-:W-:Y:S01]  /*16330*/  ISETP.GT.AND P2, PT, R3, 0x51, PT ;  /* 0x000000510300780c */ /* 0x000fe20003f44270 */
[----:B------:R-:W-:Y:S02]  /*16340*/  BSSY B1, `(.L_x_294) ;  /* 0x0000008000017945 */ /* 0x000fe40003800000 */
[----:B------:R-:W-:-:S04]  /*16350*/  FMUL R201, R201, R16 ;  /* 0x00000010c9c97220 */ /* 0x000fc80000400000 */
[----:B------:R-:W-:-:S05]  /*16360*/  FFMA R201, R208, R2, R201 ;  /* 0x00000002d0c97223 */ /* 0x000fca00000000c9 */
[----:B------:R-:W-:-:S05]  /*16370*/  F2FP.BF16.F32.PACK_AB R201, RZ, R201 ;  /* 0x000000c9ffc9723e */ /* 0x000fca00000010ff */
[----:B------:R0:W-:Y:S01]  /*16380*/  @P0 STG.E.U16 desc[UR46][R220.64+0xa0], R201 ;  /* 0x0000a0c9dc000986 */ /* 0x0001e2000c10152e */
[----:B------:R-:W-:-:S13]  /*16390*/  ISETP.GT.AND P0, PT, R0, RZ, P2 ;  /* 0x000000ff0000720c */ /* 0x000fda0001704270 */
[----:B0-----:R-:W-:Y:S05]  /*163a0*/  @!P0 BRA `(.L_x_295) ;  /* 0x0000000000048947 */ /* 0x001fea0003800000 */
[----:B------:R0:W5:Y:S02]  /*163b0*/  LDG.E.LTC128B.U16 R200, desc[UR46][R22.64+0xa2] ;  /* 0x0000a22e16c87981 */ /* 0x000164000c1e1520 */
.L_x_295:
[----:B------:R-:W-:Y:S05]  /*163c0*/  BSYNC B1 ;  /* 0x0000000000017941 */ /* 0x000fea0003800000 */
.L_x_294:
        /* <DEDUP_REMOVED lines=9> */
.L_x_297:
[----:B------:R-:W-:Y:S05]  /*16460*/  BSYNC B1 ;  /* 0x0000000000017941 */ /* 0x000fea0003800000 */
.L_x_296:
        /* <DEDUP_REMOVED lines=9> */
.L_x_299:
[----:B------:R-:W-:Y:S05]  /*16500*/  BSYNC B1 ;  /* 0x0000000000017941 */ /* 0x000fea0003800000 */
.L_x_298:
        /* <DEDUP_REMOVED lines=10> */
.L_x_301:
[----:B------:R-:W-:Y:S05]  /*165b0*/  BSYNC B1 ;  /* 0x0000000000017941 */ /* 0x000fea0003800000 */
.L_x_300:
[----:B-----5:R-:W-:Y:S01]  /*165c0*/  IMAD.U32 R201, R200, 0x10000, RZ ;  /* 0x00010000c8c97824 */ /* 0x020fe200078e00ff */
[----:B------:R-:W-:Y:S03]  /*165d0*/  BSSY B1, `(.L_x_302) ;  /* 0x0000009000017945 */ /* 0x000fe60003800000 */
[----:B------:R-:W-:-:S04]  /*165e0*/  FMUL R201, R201, R16 ;  /* 0x00000010c9c97220 */ /* 0x000fc80000400000 */
[----:B------:R-:W-:-:S05]  /*165f0*/  FFMA R201, R212, R2, R201 ;  /* 0x00000002d4c97223 */ /* 0x000fca00000000c9 */
[----:B------:R-:W-:-:S05]  /*16600*/  F2FP.BF16.F32.PACK_AB R201, RZ, R201 ;  /* 0x000000c9ffc9723e */ /* 0x000fca00000010ff */
[----:B------:R0:W-:Y:S01]  /*16610*/  @P0 STG.E.U16 desc[UR46][R220.64+0xb0], R201 ;  /* 0x0000b0c9dc000986 */ /* 0x0001e2000c10152e */
[----:B------:R-:W-:-:S04]  /*16620*/  ISETP.GT.AND P0, PT, R3, 0x59, PT ;  /* 0x000000590300780c */ /* 0x000fc80003f04270 */
[----:B------:R-:W-:-:S13]  /*16630*/  ISETP.GT.AND P5, PT, R0, RZ, P0 ;  /* 0x000000ff0000720c */ /* 0x000fda00007a4270 */
[----:B0-----:R-:W-:Y:S05]  /*16640*/  @!P5 BRA `(.L_x_303) ;  /* 0x000000000004d947 */ /* 0x001fea0003800000 */
[----:B------:R0:W5:Y:S02]  /*16650*/  LDG.E.LTC128B.U16 R200, desc[UR46][R22.64+0xb2] ;  /* 0x0000b22e16c87981 */ /* 0x000164000c1e1520 */
.L_x_303:
[----:B------:R-:W-:Y:S05]  /*16660*/  BSYNC B1 ;  /* 0x0000000000017941 */ /* 0x000fea0003800000 */
.L_x_302:
        /* <DEDUP_REMOVED lines=9> */
.L_x_305:
[----:B------:R-:W-:Y:S05]  /*16700*/  BSYNC B1 ;  /* 0x0000000000017941 */ /* 0x000fea0003800000 */
.L_x_304:
        /* <DEDUP_REMOVED lines=9> */
.L_x_307:
[----:B------:R-:W-:Y:S05]  /*167a0*/  BSYNC B1 ;  /* 0x0000000000017941 */ /* 0x000fea0003800000 */
.L_x_306:
[----:B-----5:R-:W-:Y:S01]  /*167b0*/  IMAD.U32 R201, R200, 0x10000, RZ ;  /* 0x00010000c8c97824 */ /* 0x020fe200078e00ff */
[----:B------:R-:W-:Y:S03]  /*167c0*/  BSSY B1, `(.L_x_308) ;  /* 0x0000009000017945 */ /* 0x000fe60003800000 */
        /* <DEDUP_REMOVED lines=8> */
.L_x_309:
[----:B------:R-:W-:Y:S05]  /*16850*/  BSYNC B1 ;  /* 0x0000000000017941 */ /* 0x000fea0003800000 */
.L_x_308:
[----:B------:R-:W2:Y:S01]  /*16860*/  LDL.64 R204, [R1+0x140] ;  /* 0x0001400001cc7983 */ /* 0x000ea20000100a00 */
[----:B-----5:R-:W-:Y:S01]  /*16870*/  IMAD.U32 R201, R200, 0x10000, RZ ;  /* 0x00010000c8c97824 */ /* 0x020fe200078e00ff */
[----:B------:R-:W-:Y:S03]  /*16880*/  BSSY B1, `(.L_x_310) ;  /* 0x0000009000017945 */ /* 0x000fe60003800000 */
[----:B------:R-:W-:-:S04]  /*16890*/  FMUL R201, R201, R16 ;  /* 0x00000010c9c97220 */ /* 0x000fc80000400000 */
[----:B------:R-:W-:-:S05]  /*168a0*/  FFMA R201, R184, R2, R201 ;  /* 0x00000002b8c97223 */ /* 0x000fca00000000c9 */
[----:B------:R-:W-:-:S05]  /*168b0*/  F2FP.BF16.F32.PACK_AB R201, RZ, R201 ;  /* 0x000000c9ffc9723e */ /* 0x000fca00000010ff */
[----:B--2---:R2:W-:Y:S01]  /*168c0*/  @P5 STG.E.U16 desc[UR46][R204.64+0x80], R201 ;  /* 0x000080c9cc005986 */ /* 0x0045e2000c10152e */
[----:B------:R-:W-:-:S04]  /*168d0*/  LOP3.LUT P5, RZ, R17, 0x4, RZ, 0xc0, !PT ;  /* 0x0000000411ff7812 */ /* 0x000fc800078ac0ff */
[----:B------:R-:W-:-:S13]  /*168e0*/  ISETP.GT.AND P5, PT, R0, 0x80, P5 ;  /* 0x000000800000780c */ /* 0x000fda0002fa4270 */
[----:B--2---:R-:W-:Y:S05]  /*168f0*/  @!P5 BRA `(.L_x_311) ;  /* 0x000000000004d947 */ /* 0x004fea0003800000 */
[----:B------:R2:W5:Y:S02]  /*16900*/  LDG.E.LTC128B.U16 R200, desc[UR46][R18.64+0x82] ;  /* 0x0000822e12c87981 */ /* 0x000564000c1e1520 */
.L_x_311:
[----:B------:R-:W-:Y:S05]  /*16910*/  BSYNC B1 ;  /* 0x0000000000017941 */ /* 0x000fea0003800000 */
.L_x_310:
        /* <DEDUP_REMOVED lines=10> */
.L_x_313:
[----:B------:R-:W-:Y:S05]  /*169c0*/  BSYNC B1 ;  /* 0x0000000000017941 */ /* 0x000fea0003800000 */
.L_x_312:
        /* <DEDUP_REMOVED lines=11> */
.L_x_315:
[----:B------:R-:W-:Y:S05]  /*16a80*/  BSYNC B1 ;  /* 0x0000000000017941 */ /* 0x000fea0003800000 */
.L_x_314:
        /* <DEDUP_REMOVED lines=9> */
.L_x_317:
[----:B------:R-:W-:Y:S05]  /*16b20*/  BSYNC B1 ;  /* 0x0000000000017941 */ /* 0x000fea0003800000 */
.L_x_316:
        /* <DEDUP_REMOVED lines=9> */
.L_x_319:
[----:B------:R-:W-:Y:S05]  /*16bc0*/  BSYNC B1 ;  /* 0x0000000000017941 */ /* 0x000fea0003800000 */
.L_x_318:
        /* <DEDUP_REMOVED lines=9> */
.L_x_321:
[----:B------:R-:W-:Y:S05]  /*16c60*/  BSYNC B1 ;  /* 0x0000000000017941 */ /* 0x000fea0003800000 */
.L_x_320:
        /* <DEDUP_REMOVED lines=9> */
.L_x_323:
[----:B------:R-:W-:Y:S05]  /*16d00*/  BSYNC B1 ;  /* 0x0000000000017941 */ /* 0x000fea0003800000 */
.L_x_322:
        /* <DEDUP_REMOVED lines=9> */
.L_x_325:
[----:B------:R-:W-:Y:S05]  /*16da0*/  BSYNC B1 ;  /* 0x0000000000017941 */ /* 0x000fea0003800000 */
.L_x_324:
        /* <DEDUP_REMOVED lines=9> */
.L_x_327:
[----:B------:R-:W-:Y:S05]  /*16e40*/  BSYNC B1 ;  /* 0x0000000000017941 */ /* 0x000fea0003800000 */
.L_x_326:
        /* <DEDUP_REMOVED lines=9> */
.L_x_329:
[----:B------:R-:W-:Y:S05]  /*16ee0*/  BSYNC B1 ;  /* 0x0000000000017941 */ /* 0x000fea0003800000 */
.L_x_328:
        /* <DEDUP_REMOVED lines=9> */
.L_x_331:
[----:B------:R-:W-:Y:S05]  /*16f80*/  BSYNC B1 ;  /* 0x0000000000017941 */ /* 0x000fea0003800000 */
.L_x_330:
        /* <DEDUP_REMOVED lines=9> */
.L_x_333:
[----:B------:R-:W-:Y:S05]  /*17020*/  BSYNC B1 ;  /* 0x0000000000017941 */ /* 0x000fea0003800000 */
.L_x_332:
        /* <DEDUP_REMOVED lines=9> */
.L_x_335:
[----:B------:R-:W-:Y:S05]  /*170c0*/  BSYNC B1 ;  /* 0x0000000000017941 */ /* 0x000fea0003800000 */
.L_x_334:
        /* <DEDUP_REMOVED lines=9> */
.L_x_337:
[----:B------:R-:W-:Y:S05]  /*17160*/  BSYNC B1 ;  /* 0x0000000000017941 */ /* 0x000fea0003800000 */
.L_x_336:
        /* <DEDUP_REMOVED lines=9> */
.L_x_339:
[----:B------:R-:W-:Y:S05]  /*17200*/  BSYNC B1 ;  /* 0x0000000000017941 */ /* 0x000fea0003800000 */
.L_x_338:
        /* <DEDUP_REMOVED lines=10> */
.L_x_341:
[----:B------:R-:W-:Y:S05]  /*172b0*/  BSYNC B1 ;  /* 0x0000000000017941 */ /* 0x000fea0003800000 */
.L_x_340:
        /* <DEDUP_REMOVED lines=10> */
.L_x_343:
[----:B------:R-:W-:Y:S05]  /*17360*/  BSYNC B1 ;  /* 0x0000000000017941 */ /* 0x000fea0003800000 */
.L_x_342:
        /* <DEDUP_REMOVED lines=10> */
.L_x_345:
[----:B------:R-:W-:Y:S05]  /*17410*/  BSYNC B1 ;  /* 0x0000000000017941 */ /* 0x000fea0003800000 */
.L_x_344:
        /* <DEDUP_REMOVED lines=10> */
.L_x_347:
[----:B------:R-:W-:Y:S05]  /*174c0*/  BSYNC B1 ;  /* 0x0000000000017941 */ /* 0x000fea0003800000 */
.L_x_346:
        /* <DEDUP_REMOVED lines=9> */
.L_x_349:
[----:B------:R-:W-:Y:S05]  /*17560*/  BSYNC B1 ;  /* 0x0000000000017941 */ /* 0x000fea0003800000 */
.L_x_348:
        /* <DEDUP_REMOVED lines=9> */
.L_x_351:
[----:B------:R-:W-:Y:S05]  /*17600*/  BSYNC B1 ;  /* 0x0000000000017941 */ /* 0x000fea0003800000 */
.L_x_350:
        /* <DEDUP_REMOVED lines=9> */
.L_x_353:
[----:B------:R-:W-:Y:S05]  /*176a0*/  BSYNC B1 ;  /* 0x0000000000017941 */ /* 0x000fea0003800000 */
.L_x_352:
        /* <DEDUP_REMOVED lines=9> */
.L_x_355:
[----:B------:R-:W-:Y:S05]  /*17740*/  BSYNC B1 ;  /* 0x0000000000017941 */ /* 0x000fea0003800000 */
.L_x_354:
        /* <DEDUP_REMOVED lines=9> */
.L_x_357:
[----:B------:R-:W-:Y:S05]  /*177e0*/  BSYNC B1 ;  /* 0x0000000000017941 */ /* 0x000fea0003800000 */
.L_x_356:
        /* <DEDUP_REMOVED lines=9> */
.L_x_359:
[----:B------:R-:W-:Y:S05]  /*17880*/  BSYNC B1 ;  /* 0x0000000000017941 */ /* 0x000fea0003800000 */
.L_x_358:
        /* <DEDUP_REMOVED lines=9> */
.L_x_361:
[----:B------:R-:W-:Y:S05]  /*17920*/  BSYNC B1 ;  /* 0x0000000000017941 */ /* 0x000fea0003800000 */
.L_x_360:
        /* <DEDUP_REMOVED lines=9> */
.L_x_363:
[----:B------:R-:W-:Y:S05]  /*179c0*/  BSYNC B1 ;  /* 0x0000000000017941 */ /* 0x000fea0003800000 */
.L_x_362:
        /* <DEDUP_REMOVED lines=9> */
.L_x_365:
[----:B------:R-:W-:Y:S05]  /*17a60*/  BSYNC B1 ;  /* 0x0000000000017941 */ /* 0x000fea0003800000 */
.L_x_364:
        /* <DEDUP_REMOVED lines=9> */
.L_x_367:
[----:B------:R-:W-:Y:S05]  /*17b00*/  BSYNC B1 ;  /* 0x0000000000017941 */ /* 0x000fea0003800000 */
.L_x_366:
        /* <DEDUP_REMOVED lines=9> */
.L_x_369:
[----:B------:R-:W-:Y:S05]  /*17ba0*/  BSYNC B1 ;  /* 0x0000000000017941 */ /* 0x000fea0003800000 */
.L_x_368:
        /* <DEDUP_REMOVED lines=9> */
.L_x_371:
[----:B------:R-:W-:Y:S05]  /*17c40*/  BSYNC B1 ;  /* 0x0000000000017941 */ /* 0x000fea0003800000 */
.L_x_370:
        /* <DEDUP_REMOVED lines=10> */
.L_x_373:
[----:B------:R-:W-:Y:S05]  /*17cf0*/  BSYNC B1 ;  /* 0x0000000000017941 */ /* 0x000fea0003800000 */
.L_x_372:
        /* <DEDUP_REMOVED lines=10> */
.L_x_375:
[----:B------:R-:W-:Y:S05]  /*17da0*/  BSYNC B1 ;  /* 0x0000000000017941 */ /* 0x000fea0003800000 */
.L_x_374:
        /* <DEDUP_REMOVED lines=10> */
.L_x_377:
[----:B------:R-:W-:Y:S05]  /*17e50*/  BSYNC B1 ;  /* 0x0000000000017941 */ /* 0x000fea0003800000 */
.L_x_376:
        /* <DEDUP_REMOVED lines=10> */
.L_x_379:
[----:B------:R-:W-:Y:S05]  /*17f00*/  BSYNC B1 ;  /* 0x0000000000017941 */ /* 0x000fea0003800000 */
.L_x_378:
        /* <DEDUP_REMOVED lines=9> */
.L_x_381:
[----:B------:R-:W-:Y:S05]  /*17fa0*/  BSYNC B1 ;  /* 0x0000000000017941 */ /* 0x000fea0003800000 */
.L_x_380:
        /* <DEDUP_REMOVED lines=9> */
.L_x_383:
[----:B------:R-:W-:Y:S05]  /*18040*/  BSYNC B1 ;  /* 0x0000000000017941 */ /* 0x000fea0003800000 */
.L_x_382:
        /* <DEDUP_REMOVED lines=9> */
.L_x_385:
[----:B------:R-:W-:Y:S05]  /*180e0*/  BSYNC B1 ;  /* 0x0000000000017941 */ /* 0x000fea0003800000 */
.L_x_384:
        /* <DEDUP_REMOVED lines=9> */
.L_x_387:
[----:B------:R-:W-:Y:S05]  /*18180*/  BSYNC B1 ;  /* 0x0000000000017941 */ /* 0x000fea0003800000 */
.L_x_386:
        /* <DEDUP_REMOVED lines=9> */
.L_x_389:
[----:B------:R-:W-:Y:S05]  /*18220*/  BSYNC B1 ;  /* 0x0000000000017941 */ /* 0x000fea0003800000 */
.L_x_388:
        /* <DEDUP_REMOVED lines=9> */
.L_x_391:
[----:B------:R-:W-:Y:S05]  /*182c0*/  BSYNC B1 ;  /* 0x0000000000017941 */ /* 0x000fea0003800000 */
.L_x_390:
        /* <DEDUP_REMOVED lines=9> */
.L_x_393:
[----:B------:R-:W-:Y:S05]  /*18360*/  BSYNC B1 ;  /* 0x0000000000017941 */ /* 0x000fea0003800000 */
.L_x_392:
        /* <DEDUP_REMOVED lines=9> */
.L_x_395:
[----:B------:R-:W-:Y:S05]  /*18400*/  BSYNC B1 ;  /* 0x0000000000017941 */ /* 0x000fea0003800000 */
.L_x_394:
        /* <DEDUP_REMOVED lines=9> */
.L_x_397:
[----:B------:R-:W-:Y:S05]  /*184a0*/  BSYNC B1 ;  /* 0x0000000000017941 */ /* 0x000fea0003800000 */
.L_x_396:
        /* <DEDUP_REMOVED lines=9> */
.L_x_399:
[----:B------:R-:W-:Y:S05]  /*18540*/  BSYNC B1 ;  /* 0x0000000000017941 */ /* 0x000fea0003800000 */
.L_x_398:
        /* <DEDUP_REMOVED lines=9> */
.L_x_401:
[----:B------:R-:W-:Y:S05]  /*185e0*/  BSYNC B1 ;  /* 0x0000000000017941 */ /* 0x000fea0003800000 */
.L_x_400:
        /* <DEDUP_REMOVED lines=9> */
.L_x_403:
[----:B------:R-:W-:Y:S05]  /*18680*/  BSYNC B1 ;  /* 0x0000000000017941 */ /* 0x000fea0003800000 */
.L_x_402:
[----:B0----5:R-:W-:Y:S01]  /*18690*/  IMAD.U32 R153, R200, 0x10000, RZ ;  /* 0x00010000c8997824 */ /* 0x021fe200078e00ff */
[----:B------:R-:W-:Y:S01]  /*186a0*/  ISETP.GT.AND P3, PT, R3, 0x60, PT ;  /* 0x000000600300780c */ /* 0x000fe20003f64270 */
[----:B------:R-:W-:Y:S02]  /*186b0*/  BSSY B1, `(.L_x_404) ;  /* 0x0000009000017945 */ /* 0x000fe40003800000 */
[----:B------:R-:W-:Y:S01]  /*186c0*/  FMUL R152, R153, R16 ;  /* 0x0000001099987220 */ /* 0x000fe20000400000 */
[----:B------:R-:W-:-:S03]  /*186d0*/  ISETP.GT.AND P1, PT, R0, RZ, P3 ;  /* 0x000000ff0000720c */ /* 0x000fc60001f24270 */
[----:B------:R-:W-:-:S05]  /*186e0*/  FFMA R152, R167, R2, R152 ;  /* 0x00000002a7987223 */ /* 0x000fca0000000098 */
[----:B------:R-:W-:Y:S02]  /*186f0*/  F2FP.BF16.F32.PACK_AB R153, RZ, R152 ;  /* 0x00000098ff99723e */ /* 0x000fe400000010ff */
[----:B------:R-:W-:-:S03]  /*18700*/  P2R R152, PR, RZ, 0x8 ;  /* 0x00000008ff987803 */ /* 0x000fc60000000000 */
[----:B------:R0:W-:Y:S01]  /*18710*/  @P0 STG.E.U16 desc[UR46][R216.64+0xb2], R153 ;  /* 0x0000b299d8000986 */ /* 0x0001e2000c10152e */
[----:B------:R-:W-:Y:S05]  /*18720*/  @!P1 BRA `(.L_x_405) ;  /* 0x0000000000049947 */ /* 0x000fea0003800000 */
[----:B------:R0:W5:Y:S02]  /*18730*/  LDG.E.LTC128B.U16 R200, desc[UR46][R22.64+0xc0] ;  /* 0x0000c02e16c87981 */ /* 0x000164000c1e1520 */
.L_x_405:
[----:B------:R-:W-:Y:S05]  /*18740*/  BSYNC B1 ;  /* 0x0000000000017941 */ /* 0x000fea0003800000 */
.L_x_404:
[----:B0----5:R-:W-:Y:S01]  /*18750*/  IMAD.U32 R153, R200, 0x10000, RZ ;  /* 0x00010000c8997824 */ /* 0x021fe200078e00ff */
[----:B------:R-:W-:Y:S01]  /*18760*/  ISETP.GT.AND P2, PT, R3, 0x61, PT ;  /* 0x000000610300780c */ /* 0x000fe20003f44270 */
[----:B------:R-:W-:Y:S02]  /*18770*/  BSSY B1, `(.L_x_406) ;  /* 0x0000009000017945 */ /* 0x000fe40003800000 */
[----:B------:R-:W-:Y:S01]  /*18780*/  FMUL R153, R153, R16 ;  /* 0x0000001099997220 */ /* 0x000fe20000400000 */
[----:B------:R-:W-:Y:S02]  /*18790*/  ISETP.GT.AND P0, PT, R0, RZ, P2 ;  /* 0x000000ff0000720c */ /* 0x000fe40001704270 */
[----:B------:R-:W-:Y:S01]  /*187a0*/  P2R R154, PR, RZ, 0x4 ;  /* 0x00000004ff9a7803 */ /* 0x000fe20000000000 */
[----:B------:R-:W-:-:S05]  /*187b0*/  FFMA R153, R136, R2, R153 ;  /* 0x0000000288997223 */ /* 0x000fca0000000099 */
[----:B------:R-:W-:-:S05]  /*187c0*/  F2FP.BF16.F32.PACK_AB R153, RZ, R153 ;  /* 0x00000099ff99723e */ /* 0x000fca00000010ff */
[----:B------:R0:W-:Y:S01]  /*187d0*/  @P1 STG.E.U16 desc[UR46][R220.64+0xc0], R153 ;  /* 0x0000c099dc001986 */ /* 0x0001e2000c10152e */
[----:B------:R-:W-:Y:S05]  /*187e0*/  @!P0 BRA `(.L_x_407) ;  /* 0x0000000000048947 */ /* 0x000fea0003800000 */
[----:B------:R0:W5:Y:S02]  /*187f0*/  LDG.E.LTC128B.U16 R200, desc[UR46][R22.64+0xc2] ;  /* 0x0000c22e16c87981 */ /* 0x000164000c1e1520 */
.L_x_407:
[----:B------:R-:W-:Y:S05]  /*18800*/  BSYNC B1 ;  /* 0x0000000000017941 */ /* 0x000fea0003800000 */
.L_x_406:
        /* <DEDUP_REMOVED lines=9> */
.L_x_409:
[----:B------:R-:W-:Y:S05]  /*188a0*/  BSYNC B1 ;  /* 0x0000000000017941 */ /* 0x000fea0003800000 */
.L_x_408:
        /* <DEDUP_REMOVED lines=9> */
.L_x_411:
[----:B------:R-:W-:Y:S05]  /*18940*/  BSYNC B1 ;  /* 0x0000000000017941 */ /* 0x000fea0003800000 */
.L_x_410:
        /* <DEDUP_REMOVED lines=10> */
.L_x_413:
[----:B------:R-:W-:Y:S05]  /*189f0*/  BSYNC B1 ;  /* 0x0000000000017941 */ /* 0x000fea0003800000 */
.L_x_412:
        /* <DEDUP_REMOVED lines=10> */
.L_x_415:
[----:B------:R-:W-:Y:S05]  /*18aa0*/  BSYNC B1 ;  /* 0x0000000000017941 */ /* 0x000fea0003800000 */
.L_x_414:
        /* <DEDUP_REMOVED lines=9> */
.L_x_417:
[----:B------:R-:W-:Y:S05]  /*18b40*/  BSYNC B1 ;  /* 0x0000000000017941 */ /* 0x000fea0003800000 */
.L_x_416:
        /* <DEDUP_REMOVED lines=9> */
.L_x_419:
[----:B------:R-:W-:Y:S05]  /*18be0*/  BSYNC B1 ;  /* 0x0000000000017941 */ /* 0x000fea0003800000 */
.L_x_418:
        /* <DEDUP_REMOVED lines=10> */
.L_x_421:
[----:B------:R-:W-:Y:S05]  /*18c90*/  BSYNC B1 ;  /* 0x0000000000017941 */ /* 0x000fea0003800000 */
.L_x_420:
        /* <DEDUP_REMOVED lines=10> */
.L_x_423:
[----:B------:R-:W-:Y:S05]  /*18d40*/  BSYNC B1 ;  /* 0x0000000000017941 */ /* 0x000fea0003800000 */
.L_x_422:
        /* <DEDUP_REMOVED lines=9> */
.L_x_425:
[----:B------:R-:W-:Y:S05]  /*18de0*/  BSYNC B1 ;  /* 0x0000000000017941 */ /* 0x000fea0003800000 */
.L_x_424:
        /* <DEDUP_REMOVED lines=9> */
.L_x_427:
[----:B------:R-:W-:Y:S05]  /*18e80*/  BSYNC B1 ;  /* 0x0000000000017941 */ /* 0x000fea0003800000 */
.L_x_426:
        /* <DEDUP_REMOVED lines=10> */
.L_x_429:
[----:B------:R-:W-:Y:S05]  /*18f30*/  BSYNC B1 ;  /* 0x0000000000017941 */ /* 0x000fea0003800000 */
.L_x_428:
        /* <DEDUP_REMOVED lines=10> */
.L_x_431:
[----:B------:R-:W-:Y:S05]  /*18fe0*/  BSYNC B1 ;  /* 0x0000000000017941 */ /* 0x000fea0003800000 */
.L_x_430:
        /* <DEDUP_REMOVED lines=9> */
.L_x_433:
[----:B------:R-:W-:Y:S05]  /*19080*/  BSYNC B1 ;  /* 0x0000000000017941 */ /* 0x000fea0003800000 */
.L_x_432:
        /* <DEDUP_REMOVED lines=9> */
.L_x_435:
[----:B------:R-:W-:Y:S05]  /*19120*/  BSYNC B1 ;  /* 0x0000000000017941 */ /* 0x000fea0003800000 */
.L_x_434:
[----:B-----5:R-:W-:Y:S01]  /*19130*/  IMAD.U32 R137, R200, 0x10000, RZ ;  /* 0x00010000c8897824 */ /* 0x020fe200078e00ff */
[----:B------:R-:W-:Y:S03]  /*19140*/  BSSY B1, `(.L_x_436) ;  /* 0x0000009000017945 */ /* 0x000fe60003800000 */
[----:B------:R-:W-:-:S04]  /*19150*/  FMUL R136, R137, R16 ;  /* 0x0000001089887220 */ /* 0x000fc80000400000 */
[----:B------:R-:W-:-:S05]  /*19160*/  FFMA R136, R151, R2, R136 ;  /* 0x0000000297887223 */ /* 0x000fca0000000088 */
[----:B------:R-:W-:-:S05]  /*19170*/  F2FP.BF16.F32.PACK_AB R136, RZ, R136 ;  /* 0x00000088ff88723e */ /* 0x000fca00000010ff */
[----:B------:R0:W-:Y:S01]  /*19180*/  @P5 STG.E.U16 desc[UR46][R4.64+0xf2], R136 ;  /* 0x0000f28804005986 */ /* 0x0001e2000c10152e */
[----:B------:R-:W-:-:S04]  /*19190*/  ISETP.NE.AND P5, PT, R152, RZ, PT ;  /* 0x000000ff9800720c */ /* 0x000fc80003fa5270 */
[----:B------:R-:W-:-:S13]  /*191a0*/  ISETP.GT.AND P5, PT, R0, 0x80, P5 ;  /* 0x000000800000780c */ /* 0x000fda0002fa4270 */
[----:B0-----:R-:W-:Y:S05]  /*191b0*/  @!P5 BRA `(.L_x_437) ;  /* 0x000000000004d947 */ /* 0x001fea0003800000 */
[----:B------:R0:W5:Y:S02]  /*191c0*/  LDG.E.LTC128B.U16 R200, desc[UR46][R18.64+0xc0] ;  /* 0x0000c02e12c87981 */ /* 0x000164000c1e1520 */
.L_x_437:
[----:B------:R-:W-:Y:S05]  /*191d0*/  BSYNC B1 ;  /* 0x0000000000017941 */ /* 0x000fea0003800000 */
.L_x_436:
        /* <DEDUP_REMOVED lines=10> */
.L_x_439:
[----:B------:R-:W-:Y:S05]  /*19280*/  BSYNC B1 ;  /* 0x0000000000017941 */ /* 0x000fea0003800000 */
.L_x_438:
        /* <DEDUP_REMOVED lines=10> */
.L_x_441:
[----:B------:R-:W-:Y:S05]  /*19330*/  BSYNC B1 ;  /* 0x0000000000017941 */ /* 0x000fea0003800000 */
.L_x_440:
        /* <DEDUP_REMOVED lines=10> */
.L_x_443:
[----:B------:R-:W-:Y:S05]  /*193e0*/  BSYNC B1 ;  /* 0x0000000000017941 */ /* 0x000fea0003800000 */
.L_x_442:
        /* <DEDUP_REMOVED lines=9> */
.L_x_445:
[----:B------:R-:W-:Y:S05]  /*19480*/  BSYNC B1 ;  /* 0x0000000000017941 */ /* 0x000fea0003800000 */
.L_x_444:
        /* <DEDUP_REMOVED lines=9> */
.L_x_447:
[----:B------:R-:W-:Y:S05]  /*19520*/  BSYNC B1 ;  /* 0x0000000000017941 */ /* 0x000fea0003800000 */
.L_x_446:
        /* <DEDUP_REMOVED lines=9> */
.L_x_449:
[----:B------:R-:W-:Y:S05]  /*195c0*/  BSYNC B1 ;  /* 0x0000000000017941 */ /* 0x000fea0003800000 */
.L_x_448:
        /* <DEDUP_REMOVED lines=9> */
.L_x_451:
[----:B------:R-:W-:Y:S05]  /*19660*/  BSYNC B1 ;  /* 0x0000000000017941 */ /* 0x000fea0003800000 */
.L_x_450:
        /* <DEDUP_REMOVED lines=9> */
.L_x_453:
[----:B------:R-:W-:Y:S05]  /*19700*/  BSYNC B1 ;  /* 0x0000000000017941 */ /* 0x000fea0003800000 */
.L_x_452:
        /* <DEDUP_REMOVED lines=9> */
.L_x_455:
[----:B------:R-:W-:Y:S05]  /*197a0*/  BSYNC B1 ;  /* 0x0000000000017941 */ /* 0x000fea0003800000 */
.L_x_454:
        /* <DEDUP_REMOVED lines=9> */
.L_x_457:
[----:B------:R-:W-:Y:S05]  /*19840*/  BSYNC B1 ;  /* 0x0000000000017941 */ /* 0x000fea0003800000 */
.L_x_456:
        /* <DEDUP_REMOVED lines=9> */
.L_x_459:
[----:B------:R-:W-:Y:S05]  /*198e0*/  BSYNC B1 ;  /* 0x0000000000017941 */ /* 0x000fea0003800000 */
.L_x_458:
        /* <DEDUP_REMOVED lines=9> */
.L_x_461:
[----:B------:R-:W-:Y:S05]  /*19980*/  BSYNC B1 ;  /* 0x0000000000017941 */ /* 0x000fea0003800000 */
.L_x_460:
        /* <DEDUP_REMOVED lines=9> */
.L_x_463:
[----:B------:R-:W-:Y:S05]  /*19a20*/  BSYNC B1 ;  /* 0x0000000000017941 */ /* 0x000fea0003800000 */
.L_x_462:
        /* <DEDUP_REMOVED lines=9> */
.L_x_465:
[----:B------:R-:W-:Y:S05]  /*19ac0*/  BSYNC B1 ;  /* 0x0000000000017941 */ /* 0x000fea0003800000 */
.L_x_464:
        /* <DEDUP_REMOVED lines=9> */
.L_x_467:
[----:B------:R-:W-:Y:S05]  /*19b60*/  BSYNC B1 ;  /* 0x0000000000017941 */ /* 0x000fea0003800000 */
.L_x_466:
        /* <DEDUP_REMOVED lines=10> */
.L_x_469:
[----:B------:R-:W-:Y:S05]  /*19c10*/  BSYNC B1 ;  /* 0x0000000000017941 */ /* 0x000fea0003800000 */
.L_x_468:
        /* <DEDUP_REMOVED lines=10> */
.L_x_471:
[----:B------:R-:W-:Y:S05]  /*19cc0*/  BSYNC B1 ;  /* 0x0000000000017941 */ /* 0x000fea0003800000 */
.L_x_470:
        /* <DEDUP_REMOVED lines=10> */
.L_x_473:
[----:B------:R-:W-:Y:S05]  /*19d70*/  BSYNC B1 ;  /* 0x0000000000017941 */ /* 0x000fea0003800000 */
.L_x_472:
        /* <DEDUP_REMOVED lines=10> */
.L_x_475:
[----:B------:R-:W-:Y:S05]  /*19e20*/  BSYNC B1 ;  /* 0x0000000000017941 */ /* 0x000fea0003800000 */
.L_x_474:
        /* <DEDUP_REMOVED lines=9> */
.L_x_477:
[----:B------:R-:W-:Y:S05]  /*19ec0*/  BSYNC B1 ;  /* 0x0000000000017941 */ /* 0x000fea0003800000 */
.L_x_476:
        /* <DEDUP_REMOVED lines=9> */
.L_x_479:
[----:B------:R-:W-:Y:S05]  /*19f60*/  BSYNC B1 ;  /* 0x0000000000017941 */ /* 0x000fea0003800000 */
.L_x_478:
        /* <DEDUP_REMOVED lines=9> */
.L_x_481:
[----:B------:R-:W-:Y:S05]  /*1a000*/  BSYNC B1 ;  /* 0x0000000000017941 */ /* 0x000fea0003800000 */
.L_x_480:
        /* <DEDUP_REMOVED lines=9> */
.L_x_483:
[----:B------:R-:W-:Y:S05]  /*1a0a0*/  BSYNC B1 ;  /* 0x0000000000017941 */ /* 0x000fea0003800000 */
.L_x_482:
        /* <DEDUP_REMOVED lines=9> */
.L_x_485:
[----:B------:R-:W-:Y:S05]  /*1a140*/  BSYNC B1 ;  /* 0x0000000000017941 */ /* 0x000fea0003800000 */
.L_x_484:
        /* <DEDUP_REMOVED lines=9> */
.L_x_487:
[----:B------:R-:W-:Y:S05]  /*1a1e0*/  BSYNC B1 ;  /* 0x0000000000017941 */ /* 0x000fea0003800000 */
.L_x_486:
        /* <DEDUP_REMOVED lines=9> */
.L_x_489:
[----:B------:R-:W-:Y:S05]  /*1a280*/  BSYNC B1 ;  /* 0x0000000000017941 */ /* 0x000fea0003800000 */
.L_x_488:
        /* <DEDUP_REMOVED lines=9> */
.L_x_491:
[----:B------:R-:W-:Y:S05]  /*1a320*/  BSYNC B1 ;  /* 0x0000000000017941 */ /* 0x000fea0003800000 */
.L_x_490:
        /* <DEDUP_REMOVED lines=9> */
.L_x_493:
[----:B------:R-:W-:Y:S05]  /*1a3c0*/  BSYNC B1 ;  /* 0x0000000000017941 */ /* 0x000fea0003800000 */
.L_x_492:
        /* <DEDUP_REMOVED lines=9> */
.L_x_495:
[----:B------:R-:W-:Y:S05]  /*1a460*/  BSYNC B1 ;  /* 0x0000000000017941 */ /* 0x000fea0003800000 */
.L_x_494:
        /* <DEDUP_REMOVED lines=9> */
.L_x_497:
[----:B------:R-:W-:Y:S05]  /*1a500*/  BSYNC B1 ;  /* 0x0000000000017941 */ /* 0x000fea0003800000 */
.L_x_496:
        /* <DEDUP_REMOVED lines=9> */
.L_x_499:
[----:B------:R-:W-:Y:S05]  /*1a5a0*/  BSYNC B1 ;  /* 0x0000000000017941 */ /* 0x000fea0003800000 */
.L_x_498:
        /* <DEDUP_REMOVED lines=10> */
.L_x_501:
[----:B------:R-:W-:Y:S05]  /*1a650*/  BSYNC B1 ;  /* 0x0000000000017941 */ /* 0x000fea0003800000 */
.L_x_500:
        /* <DEDUP_REMOVED lines=10> */
.L_x_503:
[----:B------:R-:W-:Y:S05]  /*1a700*/  BSYNC B1 ;  /* 0x0000000000017941 */ /* 0x000fea0003800000 */
.L_x_502:
        /* <DEDUP_REMOVED lines=10> */
.L_x_505:
[----:B------:R-:W-:Y:S05]  /*1a7b0*/  BSYNC B1 ;  /* 0x0000000000017941 */ /* 0x000fea0003800000 */
.L_x_504:
        /* <DEDUP_REMOVED lines=10> */
.L_x_507:
[----:B------:R-:W-:Y:S05]  /*1a860*/  BSYNC B1 ;  /* 0x0000000000017941 */ /* 0x000fea0003800000 */
.L_x_506:
        /* <DEDUP_REMOVED lines=9> */
.L_x_509:
[----:B------:R-:W-:Y:S05]  /*1a900*/  BSYNC B1 ;  /* 0x0000000000017941 */ /* 0x000fea0003800000 */
.L_x_508:
        /* <DEDUP_REMOVED lines=9> */
.L_x_511:
[----:B------:R-:W-:Y:S05]  /*1a9a0*/  BSYNC B1 ;  /* 0x0000000000017941 */ /* 0x000fea0003800000 */
.L_x_510:
        /* <DEDUP_REMOVED lines=9> */
.L_x_513:
[----:B------:R-:W-:Y:S05]  /*1aa40*/  BSYNC B1 ;  /* 0x0000000000017941 */ /* 0x000fea0003800000 */
.L_x_512:
        /* <DEDUP_REMOVED lines=9> */
.L_x_515:
[----:B------:R-:W-:Y:S05]  /*1aae0*/  BSYNC B1 ;  /* 0x0000000000017941 */ /* 0x000fea0003800000 */
.L_x_514:
        /* <DEDUP_REMOVED lines=9> */
.L_x_517:
[----:B------:R-:W-:Y:S05]  /*1ab80*/  BSYNC B1 ;  /* 0x0000000000017941 */ /* 0x000fea0003800000 */
.L_x_516:
        /* <DEDUP_REMOVED lines=9> */
.L_x_519:
[----:B------:R-:W-:Y:S05]  /*1ac20*/  BSYNC B1 ;  /* 0x0000000000017941 */ /* 0x000fea0003800000 */
.L_x_518:
        /* <DEDUP_REMOVED lines=9> */
.L_x_521:
[----:B------:R-:W-:Y:S05]  /*1acc0*/  BSYNC B1 ;  /* 0x0000000000017941 */ /* 0x000fea0003800000 */
.L_x_520:
        /* <DEDUP_REMOVED lines=9> */
.L_x_523:
[----:B------:R-:W-:Y:S05]  /*1ad60*/  BSYNC B1 ;  /* 0x0000000000017941 */ /* 0x000fea0003800000 */
.L_x_522:
        /* <DEDUP_REMOVED lines=9> */
.L_x_525:
[----:B------:R-:W-:Y:S05]  /*1ae00*/  BSYNC B1 ;  /* 0x0000000000017941 */ /* 0x000fea0003800000 */
.L_x_524:
        /* <DEDUP_REMOVED lines=9> */
.L_x_527:
[----:B------:R-:W-:Y:S05]  /*1aea0*/  BSYNC B1 ;  /* 0x0000000000017941 */ /* 0x000fea0003800000 */
.L_x_526:
        /* <DEDUP_REMOVED lines=9> */
.L_x_529:
[----:B------:R-:W-:Y:S05]  /*1af40*/  BSYNC B1 ;  /* 0x0000000000017941 */ /* 0x000fea0003800000 */
.L_x_528:
        /* <DEDUP_REMOVED lines=9> */
.L_x_531:
[----:B------:R-:W-:Y:S05]  /*1afe0*/  BSYNC B1 ;  /* 0x0000000000017941 */ /* 0x000fea0003800000 */
.L_x_530:
        /* <DEDUP_REMOVED lines=11> */
.L_x_533:
[----:B------:R-:W-:Y:S05]  /*1b0a0*/  BSYNC B1 ;  /* 0x0000000000017941 */ /* 0x000fea0003800000 */
.L_x_532:
        /* <DEDUP_REMOVED lines=11> */
.L_x_535:
[----:B------:R-:W-:Y:S05]  /*1b160*/  BSYNC B1 ;  /* 0x0000000000017941 */ /* 0x000fea0003800000 */
.L_x_534:
        /* <DEDUP_REMOVED lines=9> */
.L_x_537:
[----:B------:R-:W-:Y:S05]  /*1b200*/  BSYNC B1 ;  /* 0x0000000000017941 */ /* 0x000fea0003800000 */
.L_x_536:
        /* <DEDUP_REMOVED lines=9> */
.L_x_539:
[----:B------:R-:W-:Y:S05]  /*1b2a0*/  BSYNC B1 ;  /* 0x0000000000017941 */ /* 0x000fea0003800000 */
.L_x_538:
        /* <DEDUP_REMOVED lines=10> */
.L_x_541:
[----:B------:R-:W-:Y:S05]  /*1b350*/  BSYNC B1 ;  /* 0x0000000000017941 */ /* 0x000fea0003800000 */
.L_x_540:
        /* <DEDUP_REMOVED lines=10> */
.L_x_543:
[----:B------:R-:W-:Y:S05]  /*1b400*/  BSYNC B1 ;  /* 0x0000000000017941 */ /* 0x000fea0003800000 */
.L_x_542:
        /* <DEDUP_REMOVED lines=9> */
.L_x_545:
[----:B------:R-:W-:Y:S05]  /*1b4a0*/  BSYNC B1 ;  /* 0x0000000000017941 */ /* 0x000fea0003800000 */
.L_x_544:
        /* <DEDUP_REMOVED lines=9> */
.L_x_547:
[----:B------:R-:W-:Y:S05]  /*1b540*/  BSYNC B1 ;  /* 0x0000000000017941 */ /* 0x000fea0003800000 */
.L_x_546:
        /* <DEDUP_REMOVED lines=10> */
.L_x_549:
[----:B------:R-:W-:Y:S05]  /*1b5f0*/  BSYNC B1 ;  /* 0x0000000000017941 */ /* 0x000fea0003800000 */
.L_x_548:
        /* <DEDUP_REMOVED lines=10> */
.L_x_551:
[----:B------:R-:W-:Y:S05]  /*1b6a0*/  BSYNC B1 ;  /* 0x0000000000017941 */ /* 0x000fea0003800000 */
.L_x_550:
        /* <DEDUP_REMOVED lines=9> */
.L_x_553:
[----:B------:R-:W-:Y:S05]  /*1b740*/  BSYNC B1 ;  /* 0x0000000000017941 */ /* 0x000fea0003800000 */
.L_x_552:
        /* <DEDUP_REMOVED lines=9> */
.L_x_555:
[----:B------:R-:W-:Y:S05]  /*1b7e0*/  BSYNC B1 ;  /* 0x0000000000017941 */ /* 0x000fea0003800000 */
.L_x_554:
        /* <DEDUP_REMOVED lines=10> */
.L_x_557:
[----:B------:R-:W-:Y:S05]  /*1b890*/  BSYNC B1 ;  /* 0x0000000000017941 */ /* 0x000fea0003800000 */
.L_x_556:
        /* <DEDUP_REMOVED lines=10> */
.L_x_559:
[----:B------:R-:W-:Y:S05]  /*1b940*/  BSYNC B1 ;  /* 0x0000000000017941 */ /* 0x000fea0003800000 */
.L_x_558:
[----:B-----5:R-:W-:Y:S01]  /*1b950*/  IMAD.U32 R3, R200, 0x10000, RZ ;  /* 0x00010000c8037824 */ /* 0x020fe200078e00ff */
[----:B------:R-:W-:Y:S03]  /*1b960*/  BSSY B1, `(.L_x_560) ;  /* 0x0000008000017945 */ /* 0x000fe60003800000 */
[----:B0-----:R-:W-:-:S04]  /*1b970*/  FMUL R22, R3, R16 ;  /* 0x0000001003167220 */ /* 0x001fc80000400000 */
[----:B------:R-:W-:-:S05]  /*1b980*/  FFMA R22, R85, R2, R22 ;  /* 0x0000000255167223 */ /* 0x000fca0000000016 */
[----:B------:R-:W-:-:S05]  /*1b990*/  F2FP.BF16.F32.PACK_AB R22, RZ, R22 ;  /* 0x00000016ff16723e */ /* 0x000fca00000010ff */
[----:B------:R0:W-:Y:S01]  /*1b9a0*/  @P5 STG.E.U16 desc[UR46][R220.64+0x132], R22 ;  /* 0x00013216dc005986 */ /* 0x0001e2000c10152e */
[----:B------:R-:W-:-:S13]  /*1b9b0*/  ISETP.GT.AND P5, PT, R0, 0x8, P1 ;  /* 0x000000080000780c */ /* 0x000fda0000fa4270 */
[----:B0-----:R-:W-:Y:S05]  /*1b9c0*/  @!P5 BRA `(.L_x_561) ;  /* 0x000000000004d947 */ /* 0x001fea0003800000 */
[----:B------:R0:W5:Y:S02]  /*1b9d0*/  LDG.E.LTC128B.U16 R200, desc[UR46][R20.64+0x130] ;  /* 0x0001302e14c87981 */ /* 0x000164000c1e1520 */
.L_x_561:
[----:B------:R-:W-:Y:S05]  /*1b9e0*/  BSYNC B1 ;  /* 0x0000000000017941 */ /* 0x000fea0003800000 */
.L_x_560:
        /* <DEDUP_REMOVED lines=9> */
.L_x_563:
[----:B------:R-:W-:Y:S05]  /*1ba80*/  BSYNC B1 ;  /* 0x0000000000017941 */ /* 0x000fea0003800000 */
.L_x_562:
[----:B-----5:R-:W-:Y:S01]  /*1ba90*/  IMAD.U32 R3, R200, 0x10000, RZ ;  /* 0x00010000c8037824 */ /* 0x020fe200078e00ff */
[----:B------:R-:W-:Y:S03]  /*1baa0*/  BSSY B1, `(.L_x_564) ;  /* 0x0000009000017945 */ /* 0x000fe60003800000 */
[----:B0-----:R-:W-:-:S04]  /*1bab0*/  FMUL R20, R3, R16 ;  /* 0x0000001003147220 */ /* 0x001fc80000400000 */
[----:B------:R-:W-:-:S05]  /*1bac0*/  FFMA R20, R87, R2, R20 ;  /* 0x0000000257147223 */ /* 0x000fca0000000014 */
[----:B------:R-:W-:-:S05]  /*1bad0*/  F2FP.BF16.F32.PACK_AB R20, RZ, R20 ;  /* 0x00000014ff14723e */ /* 0x000fca00000010ff */
[----:B------:R0:W-:Y:S01]  /*1bae0*/  @P5 STG.E.U16 desc[UR46][R4.64+0x132], R20 ;  /* 0x0001321404005986 */ /* 0x0001e2000c10152e */
[----:B------:R-:W-:-:S04]  /*1baf0*/  ISETP.NE.AND P5, PT, R88, RZ, PT ;  /* 0x000000ff5800720c */ /* 0x000fc80003fa5270 */
[----:B------:R-:W-:-:S13]  /*1bb00*/  ISETP.GT.AND P5, PT, R0, 0x80, P5 ;  /* 0x000000800000780c */ /* 0x000fda0002fa4270 */
[----:B0-----:R-:W-:Y:S05]  /*1bb10*/  @!P5 BRA `(.L_x_565) ;  /* 0x000000000004d947 */ /* 0x001fea0003800000 */
[----:B------:R0:W5:Y:S02]  /*1bb20*/  LDG.E.LTC128B.U16 R200, desc[UR46][R18.64+0x100] ;  /* 0x0001002e12c87981 */ /* 0x000164000c1e1520 */
.L_x_565:
[----:B------:R-:W-:Y:S05]  /*1bb30*/  BSYNC B1 ;  /* 0x0000000000017941 */ /* 0x000fea0003800000 */
.L_x_564:
        /* <DEDUP_REMOVED lines=10> */
.L_x_567:
[----:B------:R-:W-:Y:S05]  /*1bbe0*/  BSYNC B1 ;  /* 0x0000000000017941 */ /* 0x000fea0003800000 */
.L_x_566:
        /* <DEDUP_REMOVED lines=10> */
.L_x_569:
[----:B------:R-:W-:Y:S05]  /*1bc90*/  BSYNC B1 ;  /* 0x0000000000017941 */ /* 0x000fea0003800000 */
.L_x_568:
        /* <DEDUP_REMOVED lines=10> */
.L_x_571:
[----:B------:R-:W-:Y:S05]  /*1bd40*/  BSYNC B1 ;  /* 0x0000000000017941 */ /* 0x000fea0003800000 */
.L_x_570:
        /* <DEDUP_REMOVED lines=9> */
.L_x_573:
[----:B------:R-:W-:Y:S05]  /*1bde0*/  BSYNC B1 ;  /* 0x0000000000017941 */ /* 0x000fea0003800000 */
.L_x_572:
        /* <DEDUP_REMOVED lines=9> */
.L_x_575:
[----:B------:R-:W-:Y:S05]  /*1be80*/  BSYNC B1 ;  /* 0x0000000000017941 */ /* 0x000fea0003800000 */
.L_x_574:
        /* <DEDUP_REMOVED lines=9> */
.L_x_577:
[----:B------:R-:W-:Y:S05]  /*1bf20*/  BSYNC B1 ;  /* 0x0000000000017941 */ /* 0x000fea0003800000 */
.L_x_576:
        /* <DEDUP_REMOVED lines=9> */
.L_x_579:
[----:B------:R-:W-:Y:S05]  /*1bfc0*/  BSYNC B1 ;  /* 0x0000000000017941 */ /* 0x000fea0003800000 */
.L_x_578:
        /* <DEDUP_REMOVED lines=9> */
.L_x_581:
[----:B------:R-:W-:Y:S05]  /*1c060*/  BSYNC B1 ;  /* 0x0000000000017941 */ /* 0x000fea0003800000 */
.L_x_580:
        /* <DEDUP_REMOVED lines=9> */
.L_x_583:
[----:B------:R-:W-:Y:S05]  /*1c100*/  BSYNC B1 ;  /* 0x0000000000017941 */ /* 0x000fea0003800000 */
.L_x_582:
        /* <DEDUP_REMOVED lines=9> */
.L_x_585:
[----:B------:R-:W-:Y:S05]  /*1c1a0*/  BSYNC B1 ;  /* 0x0000000000017941 */ /* 0x000fea0003800000 */
.L_x_584:
        /* <DEDUP_REMOVED lines=9> */
.L_x_587:
[----:B------:R-:W-:Y:S05]  /*1c240*/  BSYNC B1 ;  /* 0x0000000000017941 */ /* 0x000fea0003800000 */
.L_x_586:
        /* <DEDUP_REMOVED lines=9> */
.L_x_589:
[----:B------:R-:W-:Y:S05]  /*1c2e0*/  BSYNC B1 ;  /* 0x0000000000017941 */ /* 0x000fea0003800000 */
.L_x_588:
        /* <DEDUP_REMOVED lines=9> */
.L_x_591:
[----:B------:R-:W-:Y:S05]  /*1c380*/  BSYNC B1 ;  /* 0x0000000000017941 */ /* 0x000fea0003800000 */
.L_x_590:
        /* <DEDUP_REMOVED lines=9> */
.L_x_593:
[----:B------:R-:W-:Y:S05]  /*1c420*/  BSYNC B1 ;  /* 0x0000000000017941 */ /* 0x000fea0003800000 */
.L_x_592:
        /* <DEDUP_REMOVED lines=9> */
.L_x_595:
[----:B------:R-:W-:Y:S05]  /*1c4c0*/  BSYNC B1 ;  /* 0x0000000000017941 */ /* 0x000fea0003800000 */
.L_x_594:
        /* <DEDUP_REMOVED lines=10> */
.L_x_597:
[----:B------:R-:W-:Y:S05]  /*1c570*/  BSYNC B1 ;  /* 0x0000000000017941 */ /* 0x000fea0003800000 */
.L_x_596:
        /* <DEDUP_REMOVED lines=10> */
.L_x_599:
[----:B------:R-:W-:Y:S05]  /*1c620*/  BSYNC B1 ;  /* 0x0000000000017941 */ /* 0x000fea0003800000 */
.L_x_598:
        /* <DEDUP_REMOVED lines=10> */
.L_x_601:
[----:B------:R-:W-:Y:S05]  /*1c6d0*/  BSYNC B1 ;  /* 0x0000000000017941 */ /* 0x000fea0003800000 */
.L_x_600:
        /* <DEDUP_REMOVED lines=10> */
.L_x_603:
[----:B------:R-:W-:Y:S05]  /*1c780*/  BSYNC B1 ;  /* 0x0000000000017941 */ /* 0x000fea0003800000 */
.L_x_602:
        /* <DEDUP_REMOVED lines=9> */
.L_x_605:
[----:B------:R-:W-:Y:S05]  /*1c820*/  BSYNC B1 ;  /* 0x0000000000017941 */ /* 0x000fea0003800000 */
.L_x_604:
        /* <DEDUP_REMOVED lines=9> */
.L_x_607:
[----:B------:R-:W-:Y:S05]  /*1c8c0*/  BSYNC B1 ;  /* 0x0000000000017941 */ /* 0x000fea0003800000 */
.L_x_606:
        /* <DEDUP_REMOVED lines=9> */
.L_x_609:
[----:B------:R-:W-:Y:S05]  /*1c960*/  BSYNC B1 ;  /* 0x0000000000017941 */ /* 0x000fea0003800000 */
.L_x_608:
        /* <DEDUP_REMOVED lines=9> */
.L_x_611:
[----:B------:R-:W-:Y:S05]  /*1ca00*/  BSYNC B1 ;  /* 0x0000000000017941 */ /* 0x000fea0003800000 */
.L_x_610:
        /* <DEDUP_REMOVED lines=9> */
.L_x_613:
[----:B------:R-:W-:Y:S05]  /*1caa0*/  BSYNC B1 ;  /* 0x0000000000017941 */ /* 0x000fea0003800000 */
.L_x_612:
        /* <DEDUP_REMOVED lines=9> */
.L_x_615:
[----:B------:R-:W-:Y:S05]  /*1cb40*/  BSYNC B1 ;  /* 0x0000000000017941 */ /* 0x000fea0003800000 */
.L_x_614:
        /* <DEDUP_REMOVED lines=9> */
.L_x_617:
[----:B------:R-:W-:Y:S05]  /*1cbe0*/  BSYNC B1 ;  /* 0x0000000000017941 */ /* 0x000fea0003800000 */
.L_x_616:
        /* <DEDUP_REMOVED lines=9> */
.L_x_619:
[----:B------:R-:W-:Y:S05]  /*1cc80*/  BSYNC B1 ;  /* 0x0000000000017941 */ /* 0x000fea0003800000 */
.L_x_618:
        /* <DEDUP_REMOVED lines=9> */
.L_x_621:
[----:B------:R-:W-:Y:S05]  /*1cd20*/  BSYNC B1 ;  /* 0x0000000000017941 */ /* 0x000fea0003800000 */
.L_x_620:
        /* <DEDUP_REMOVED lines=9> */
.L_x_623:
[----:B------:R-:W-:Y:S05]  /*1cdc0*/  BSYNC B1 ;  /* 0x0000000000017941 */ /* 0x000fea0003800000 */
.L_x_622:
        /* <DEDUP_REMOVED lines=9> */
.L_x_625:
[----:B------:R-:W-:Y:S05]  /*1ce60*/  BSYNC B1 ;  /* 0x0000000000017941 */ /* 0x000fea0003800000 */
.L_x_624:
        /* <DEDUP_REMOVED lines=9> */
.L_x_627:
[----:B------:R-:W-:Y:S05]  /*1cf00*/  BSYNC B1 ;  /* 0x0000000000017941 */ /* 0x000fea0003800000 */
.L_x_626:
        /* <DEDUP_REMOVED lines=10> */
.L_x_629:
[----:B------:R-:W-:Y:S05]  /*1cfb0*/  BSYNC B1 ;  /* 0x0000000000017941 */ /* 0x000fea0003800000 */
.L_x_628:
        /* <DEDUP_REMOVED lines=10> */
.L_x_631:
[----:B------:R-:W-:Y:S05]  /*1d060*/  BSYNC B1 ;  /* 0x0000000000017941 */ /* 0x000fea0003800000 */
.L_x_630:
        /* <DEDUP_REMOVED lines=10> */
.L_x_633:
[----:B------:R-:W-:Y:S05]  /*1d110*/  BSYNC B1 ;  /* 0x0000000000017941 */ /* 0x000fea0003800000 */
.L_x_632:
        /* <DEDUP_REMOVED lines=10> */
.L_x_635:
[----:B------:R-:W-:Y:S05]  /*1d1c0*/  BSYNC B1 ;  /* 0x0000000000017941 */ /* 0x000fea0003800000 */
.L_x_634:
        /* <DEDUP_REMOVED lines=9> */
.L_x_637:
[----:B------:R-:W-:Y:S05]  /*1d260*/  BSYNC B1 ;  /* 0x0000000000017941 */ /* 0x000fea0003800000 */
.L_x_636:
        /* <DEDUP_REMOVED lines=9> */
.L_x_639:
[----:B------:R-:W-:Y:S05]  /*1d300*/  BSYNC B1 ;  /* 0x0000000000017941 */ /* 0x000fea0003800000 */
.L_x_638:
        /* <DEDUP_REMOVED lines=9> */
.L_x_641:
[----:B------:R-:W-:Y:S05]  /*1d3a0*/  BSYNC B1 ;  /* 0x0000000000017941 */ /* 0x000fea0003800000 */
.L_x_640:
        /* <DEDUP_REMOVED lines=9> */
.L_x_643:
[----:B------:R-:W-:Y:S05]  /*1d440*/  BSYNC B1 ;  /* 0x0000000000017941 */ /* 0x000fea0003800000 */
.L_x_642:
        /* <DEDUP_REMOVED lines=9> */
.L_x_645:
[----:B------:R-:W-:Y:S05]  /*1d4e0*/  BSYNC B1 ;  /* 0x0000000000017941 */ /* 0x000fea0003800000 */
.L_x_644:
        /* <DEDUP_REMOVED lines=9> */
.L_x_647:
[----:B------:R-:W-:Y:S05]  /*1d580*/  BSYNC B1 ;  /* 0x0000000000017941 */ /* 0x000fea0003800000 */
.L_x_646:
        /* <DEDUP_REMOVED lines=9> */
.L_x_649:
[----:B------:R-:W-:Y:S05]  /*1d620*/  BSYNC B1 ;  /* 0x0000000000017941 */ /* 0x000fea0003800000 */
.L_x_648:
        /* <DEDUP_REMOVED lines=9> */
.L_x_651:
[----:B------:R-:W-:Y:S05]  /*1d6c0*/  BSYNC B1 ;  /* 0x0000000000017941 */ /* 0x000fea0003800000 */
.L_x_650:
        /* <DEDUP_REMOVED lines=9> */
.L_x_653:
[----:B------:R-:W-:Y:S05]  /*1d760*/  BSYNC B1 ;  /* 0x0000000000017941 */ /* 0x000fea0003800000 */
.L_x_652:
        /* <DEDUP_REMOVED lines=9> */
.L_x_655:
[----:B------:R-:W-:Y:S05]  /*1d800*/  BSYNC B1 ;  /* 0x0000000000017941 */ /* 0x000fea0003800000 */
.L_x_654:
        /* <DEDUP_REMOVED lines=9> */
.L_x_657:
[----:B------:R-:W-:Y:S05]  /*1d8a0*/  BSYNC B1 ;  /* 0x0000000000017941 */ /* 0x000fea0003800000 */
.L_x_656:
        /* <DEDUP_REMOVED lines=9> */
.L_x_659:
[----:B------:R-:W-:Y:S05]  /*1d940*/  BSYNC B1 ;  /* 0x0000000000017941 */ /* 0x000fea0003800000 */
.L_x_658:
[----:B------:R-:W-:Y:S05]  /*1d950*/  @!P0 BRA `(.L_x_660) ;  /* 0x0000006400708947 */ /* 0x000fea0003800000 */
[----:B0----5:R-:W-:-:S04]  /*1d960*/  IMAD.U32 R3, R200, 0x10000, RZ ;  /* 0x00010000c8037824 */ /* 0x021fc800078e00ff */
[----:B------:R-:W-:-:S04]  /*1d970*/  FMUL R0, R3, R16 ;  /* 0x0000001003007220 */ /* 0x000fc80000400000 */
[----:B------:R-:W-:-:S05]  /*1d980*/  FFMA R0, R39, R2, R0 ;  /* 0x0000000227007223 */ /* 0x000fca0000000000 */
[----:B------:R-:W-:-:S05]  /*1d990*/  F2FP.BF16.F32.PACK_AB R0, RZ, R0 ;  /* 0x00000000ff00723e */ /* 0x000fca00000010ff */
[----:B------:R0:W-:Y:S01]  /*1d9a0*/  STG.E.U16 desc[UR46][R216.64+0x132], R0 ;  /* 0x00013200d8007986 */ /* 0x0001e2000c10152e */
[----:B------:R-:W-:Y:S05]  /*1d9b0*/  BRA `(.L_x_660) ;  /* 0x0000006400587947 */ /* 0x000fea0003800000 */
.L_x_29:
[----:B------:R-:W2:Y:S01]  /*1d9c0*/  LDL.LU R9, [R1+0x184] ;  /* 0x0001840001097983 */ /* 0x000ea20000300800 */
[----:B------:R-:W-:-:S03]  /*1d9d0*/  ULDC.64 UR4, c[0x0][0x5c0] ;  /* 0x0001700000047ab9 */ /* 0x000fc60000000a00 */
[----:B------:R-:W3:Y:S04]  /*1d9e0*/  LDL.LU R6, [R1+0x188] ;  /* 0x0001880001067983 */ /* 0x000ee80000300800 */
[----:B------:R-:W4:Y:S04]  /*1d9f0*/  LDL.LU R8, [R1+0x18c] ;  /* 0x00018c0001087983 */ /* 0x000f280000300800 */
[----:B------:R-:W5:Y:S01]  /*1da00*/  LDL.LU R7, [R1+0x180] ;  /* 0x0001800001077983 */ /* 0x000f620000300800 */
[C---:B------:R-:W-:Y:S02]  /*1da10*/  LEA R12, P1, R4.reuse, UR4, 0x1 ;  /* 0x00000004040c7c11 */ /* 0x040fe4000f8208ff */
[----:B------:R-:W-:Y:S01]  /*1da20*/  ISETP.GT.AND P4, PT, R3, 0x1, PT ;  /* 0x000000010300780c */ /* 0x000fe20003f84270 */
[----:B------:R-:W-:Y:S01]  /*1da30*/  USHF.L.U32 UR11, UR8, 0x4, URZ ;  /* 0x00000004080b7899 */ /* 0x000fe2000800063f */
[----:B------:R-:W-:Y:S01]  /*1da40*/  LEA.HI.X R13, R4, UR5, R18, 0x1, P1 ;  /* 0x00000005040d7c11 */ /* 0x000fe200088f0c12 */
[----:B------:R-:W5:Y:S01]  /*1da50*/  LDL.LU R234, [R1+0x19c] ;  /* 0x00019c0001ea7983 */ /* 0x000f620000300800 */
[----:B------:R-:W-:-:S02]  /*1da60*/  ISETP.GT.AND P1, PT, R0, RZ, P4 ;  /* 0x000000ff0000720c */ /* 0x000fc40002724270 */
[----:B------:R-:W-:Y:S01]  /*1da70*/  ISETP.GT.AND P3, PT, R0, 0x8, P5 ;  /* 0x000000080000780c */ /* 0x000fe20002f64270 */
[----:B------:R-:W5:Y:S01]  /*1da80*/  LDL.LU R233, [R1+0x1a0] ;  /* 0x0001a00001e97983 */ /* 0x000f620000300800 */
[----:B------:R-:W-:-:S03]  /*1da90*/  USHF.L.U64.HI UR5, UR8, 0x4, UR9 ;  /* 0x0000000408057899 */ /* 0x000fc60008010209 */
[----:B------:R-:W5:Y:S04]  /*1daa0*/  LDL.LU R232, [R1+0x1a4] ;  /* 0x0001a40001e87983 */ /* 0x000f680000300800 */
[----:B------:R-:W5:Y:S04]  /*1dab0*/  LDL.LU R23, [R1+0x1a8] ;  /* 0x0001a80001177983 */ /* 0x000f680000300800 */
[----:B------:R-:W5:Y:S04]  /*1dac0*/  LDL.LU R22, [R1+0x1ac] ;  /* 0x0001ac0001167983 */ /* 0x000f680000300800 */
[----:B------:R-:W5:Y:S04]  /*1dad0*/  LDL.LU R21, [R1+0x1b0] ;  /* 0x0001b00001157983 */ /* 0x000f680000300800 */
[----:B------:R-:W5:Y:S04]  /*1dae0*/  LDL.LU R20, [R1+0x1b4] ;  /* 0x0001b40001147983 */ /* 0x000f680000300800 */
[----:B------:R-:W5:Y:S04]  /*1daf0*/  LDL.LU R19, [R1+0x1b8] ;  /* 0x0001b80001137983 */ /* 0x000f680000300800 */
[----:B------:R-:W5:Y:S04]  /*1db00*/  LDL.LU R15, [R1+0x1bc] ;  /* 0x0001bc00010f7983 */ /* 0x000f680000300800 */
[----:B------:R-:W5:Y:S04]  /*1db10*/  LDL.LU R11, [R1+0x144] ;  /* 0x00014400010b7983 */ /* 0x000f680000300800 */
[----:B------:R-:W5:Y:S01]  /*1db20*/  LDL.LU R18, [R1+0x198] ;  /* 0x0001980001127983 */ /* 0x000f620000300800 */
[-C--:B--2---:R-:W-:Y:S01]  /*1db30*/  FMUL R4, R9, R2.reuse ;  /* 0x0000000209047220 */ /* 0x084fe20000400000 */
[----:B---3--:R-:W-:-:S04]  /*1db40*/  FMUL R6, R6, R2 ;  /* 0x0000000206067220 */ /* 0x008fc80000400000 */
[----:B------:R-:W-:Y:S01]  /*1db50*/  F2FP.BF16.F32.PACK_AB R4, RZ, R4 ;  /* 0x00000004ff04723e */ /* 0x000fe200000010ff */
[----:B----4-:R-:W-:Y:S01]  /*1db60*/  FMUL R5, R8, R2 ;  /* 0x0000000208057220 */ /* 0x010fe20000400000 */
[----:B------:R-:W-:Y:S02]  /*1db70*/  IADD3 R8, P2, R12, UR11, RZ ;  /* 0x0000000b0c087c10 */ /* 0x000fe4000ff5e0ff */
[----:B------:R-:W-:Y:S01]  /*1db80*/  F2FP.BF16.F32.PACK_AB R6, RZ, R6 ;  /* 0x00000006ff06723e */ /* 0x000fe200000010ff */
[----:B-----5:R-:W-:Y:S01]  /*1db90*/  FMUL R7, R7, R2 ;  /* 0x0000000207077220 */ /* 0x020fe20000400000 */
[----:B------:R-:W-:Y:S01]  /*1dba0*/  IADD3.X R9, R13, UR5, RZ, P2, !PT ;  /* 0x000000050d097c10 */ /* 0x000fe200097fe4ff */
[----:B------:R-:W-:Y:S01]  /*1dbb0*/  @P1 STG.E.U16 desc[UR46][R12.64+0x2], R4 ;  /* 0x000002040c001986 */ /* 0x000fe2000c10152e */
[----:B------:R-:W-:Y:S02]  /*1dbc0*/  F2FP.BF16.F32.PACK_AB R5, RZ, R5 ;  /* 0x00000005ff05723e */ /* 0x000fe400000010ff */
[----:B------:R-:W-:-:S05]  /*1dbd0*/  F2FP.BF16.F32.PACK_AB R7, RZ, R7 ;  /* 0x00000007ff07723e */ /* 0x000fca00000010ff */
[----:B------:R1:W-:Y:S04]  /*1dbe0*/  @P0 STG.E.U16 desc[UR46][R12.64], R7 ;  /* 0x000000070c000986 */ /* 0x0003e8000c10152e */
[----:B------:R2:W-:Y:S04]  /*1dbf0*/  @P3 STG.E.U16 desc[UR46][R8.64], R6 ;  /* 0x0000000608003986 */ /* 0x0005e8000c10152e */
[----:B-1----:R-:W3:Y:S04]  /*1dc00*/  LDL.LU R7, [R1+0x140] ;  /* 0x0001400001077983 */ /* 0x002ee80000300800 */
[----:B------:R-:W4:Y:S04]  /*1dc10*/  LDL.LU R4, [R1+0x194] ;  /* 0x0001940001047983 */ /* 0x000f280000300800 */
[----:B--2---:R-:W2:Y:S01]  /*1dc20*/  LDL.LU R6, [R1+0x190] ;  /* 0x0001900001067983 */ /* 0x004ea20000300800 */
[----:B------:R-:W-:-:S02]  /*1dc30*/  ISETP.GT.AND P0, PT, R0, 0x8, P4 ;  /* 0x000000080000780c */ /* 0x000fc40002704270 */
[C---:B------:R-:W-:Y:S02]  /*1dc40*/  ISETP.GT.AND P2, PT, R3.reuse, 0x8, PT ;  /* 0x000000080300780c */ /* 0x040fe40003f44270 */
[----:B------:R-:W-:Y:S02]  /*1dc50*/  ISETP.GT.AND P4, PT, R3, 0x9, PT ;  /* 0x000000090300780c */ /* 0x000fe40003f84270 */
[C---:B------:R-:W-:Y:S02]  /*1dc60*/  ISETP.GT.AND P3, PT, R0.reuse, 0x8, P2 ;  /* 0x000000080000780c */ /* 0x040fe40001764270 */
[----:B------:R-:W-:-:S05]  /*1dc70*/  ISETP.GT.AND P1, PT, R0, RZ, P4 ;  /* 0x000000ff0000720c */ /* 0x000fca0002724270 */
[----:B------:R4:W-:Y:S01]  /*1dc80*/  @P0 STG.E.U16 desc[UR46][R8.64+0x2], R5 ;  /* 0x0000020508000986 */ /* 0x0009e2000c10152e */
[----:B------:R-:W-:Y:S01]  /*1dc90*/  ISETP.GT.AND P0, PT, R0, RZ, P2 ;  /* 0x000000ff0000720c */ /* 0x000fe20001704270 */
[----:B------:R-:W-:Y:S01]  /*1dca0*/  UIMAD UR4, UR9, 0xf0, URZ ;  /* 0x000000f0090478a4 */ /* 0x000fe2000f8e023f */
[-C--:B----4-:R-:W-:Y:S01]  /*1dcb0*/  FMUL R5, R4, R2.reuse ;  /* 0x0000000204057220 */ /* 0x090fe20000400000 */
[-C--:B------:R-:W-:Y:S02]  /*1dcc0*/  FMUL R4, R18, R2.reuse ;  /* 0x0000000212047220 */ /* 0x080fe40000400000 */
[----:B------:R-:W4:Y:S01]  /*1dcd0*/  LDL.LU R18, [R1+0x158] ;  /* 0x0001580001127983 */ /* 0x000f220000300800 */
[----:B--2---:R-:W-:Y:S01]  /*1dce0*/  FMUL R6, R6, R2 ;  /* 0x0000000206067220 */ /* 0x004fe20000400000 */
[----:B------:R-:W-:Y:S02]  /*1dcf0*/  F2FP.BF16.F32.PACK_AB R5, RZ, R5 ;  /* 0x00000005ff05723e */ /* 0x000fe400000010ff */
[----:B------:R-:W-:-:S02]  /*1dd00*/  F2FP.BF16.F32.PACK_AB R4, RZ, R4 ;  /* 0x00000004ff04723e */ /* 0x000fc400000010ff */
[----:B------:R-:W-:Y:S01]  /*1dd10*/  F2FP.BF16.F32.PACK_AB R6, RZ, R6 ;  /* 0x00000006ff06723e */ /* 0x000fe200000010ff */
[----:B------:R1:W-:Y:S01]  /*1dd20*/  @P1 STG.E.U16 desc[UR46][R12.64+0x12], R5 ;  /* 0x000012050c001986 */ /* 0x0003e2000c10152e */
[----:B------:R-:W-:-:S03]  /*1dd30*/  ISETP.GT.AND P1, PT, R0, 0x8, P4 ;  /* 0x000000080000780c */ /* 0x000fc60002724270 */
[----:B------:R-:W-:Y:S01]  /*1dd40*/  @P0 STG.E.U16 desc[UR46][R12.64+0x10], R6 ;  /* 0x000010060c000986 */ /* 0x000fe2000c10152e */
[----:B------:R-:W-:-:S03]  /*1dd50*/  ISETP.GT.AND P0, PT, R3, 0x10, PT ;  /* 0x000000100300780c */ /* 0x000fc60003f04270 */
[----:B------:R2:W-:Y:S01]  /*1dd60*/  @P3 STG.E.U16 desc[UR46][R8.64+0x10], R4 ;  /* 0x0000100408003986 */ /* 0x0005e2000c10152e */
[----:B------:R-:W-:Y:S01]  /*1dd70*/  ISETP.GT.AND P3, PT, R0, RZ, P0 ;  /* 0x000000ff0000720c */ /* 0x000fe20000764270 */
[-C--:B-1----:R-:W-:Y:S02]  /*1dd80*/  FMUL R5, R234, R2.reuse ;  /* 0x00000002ea057220 */ /* 0x082fe40000400000 */
[----:B------:R-:W5:Y:S03]  /*1dd90*/  LDL.LU R234, [R1+0x15c] ;  /* 0x00015c0001ea7983 */ /* 0x000f660000300800 */
[----:B------:R-:W-:Y:S01]  /*1dda0*/  F2FP.BF16.F32.PACK_AB R5, RZ, R5 ;  /* 0x00000005ff05723e */ /* 0x000fe200000010ff */
[----:B--2---:R-:W-:-:S04]  /*1ddb0*/  FMUL R4, R233, R2 ;  /* 0x00000002e9047220 */ /* 0x004fc80000400000 */
[----:B------:R1:W-:Y:S01]  /*1ddc0*/  @P1 STG.E.U16 desc[UR46][R8.64+0x12], R5 ;  /* 0x0000120508001986 */ /* 0x0003e2000c10152e */
[----:B------:R-:W-:-:S03]  /*1ddd0*/  F2FP.BF16.F32.PACK_AB R4, RZ, R4 ;  /* 0x00000004ff04723e */ /* 0x000fc600000010ff */
[----:B------:R-:W2:Y:S04]  /*1dde0*/  LDL.LU R233, [R1+0x160] ;  /* 0x0001600001e97983 */ /* 0x000ea80000300800 */
[----:B------:R0:W-:Y:S01]  /*1ddf0*/  @P3 STG.E.U16 desc[UR46][R12.64+0x20], R4 ;  /* 0x000020040c003986 */ /* 0x0001e2000c10152e */
[----:B------:R-:W-:Y:S01]  /*1de00*/  ISETP.GT.AND P3, PT, R3, 0x11, PT ;  /* 0x000000110300780c */ /* 0x000fe20003f64270 */
[----:B-1----:R-:W-:-:S03]  /*1de10*/  FMUL R5, R21, R2 ;  /* 0x0000000215057220 */ /* 0x002fc60000400000 */
[----:B------:R-:W-:Y:S01]  /*1de20*/  ISETP.GT.AND P1, PT, R0, RZ, P3 ;  /* 0x000000ff0000720c */ /* 0x000fe20001f24270 */
[----:B0-----:R-:W-:Y:S02]  /*1de30*/  FMUL R4, R232, R2 ;  /* 0x00000002e8047220 */ /* 0x001fe40000400000 */
[----:B------:R-:W2:Y:S03]  /*1de40*/  LDL.LU R232, [R1+0x164] ;  /* 0x0001640001e87983 */ /* 0x000ea60000300800 */
[----:B------:R-:W-:-:S07]  /*1de50*/  F2FP.BF16.F32.PACK_AB R4, RZ, R4 ;  /* 0x00000004ff04723e */ /* 0x000fce00000010ff */
[----:B------:R0:W-:Y:S01]  /*1de60*/  @P1 STG.E.U16 desc[UR46][R12.64+0x22], R4 ;  /* 0x000022040c001986 */ /* 0x0001e2000c10152e */
[----:B------:R-:W-:Y:S01]  /*1de70*/  ISETP.GT.AND P1, PT, R0, 0x8, P0 ;  /* 0x000000080000780c */ /* 0x000fe20000724270 */
[----:B0-----:R-:W-:Y:S02]  /*1de80*/  FMUL R4, R23, R2 ;  /* 0x0000000217047220 */ /* 0x001fe40000400000 */
[----:B------:R-:W2:Y:S03]  /*1de90*/  LDL.LU R23, [R1+0x168] ;  /* 0x0001680001177983 */ /* 0x000ea60000300800 */
[----:B------:R-:W-:-:S07]  /*1dea0*/  F2FP.BF16.F32.PACK_AB R4, RZ, R4 ;  /* 0x00000004ff04723e */ /* 0x000fce00000010ff */
[----:B------:R0:W-:Y:S01]  /*1deb0*/  @P1 STG.E.U16 desc[UR46][R8.64+0x20], R4 ;  /* 0x0000200408001986 */ /* 0x0001e2000c10152e */
[----:B------:R-:W-:Y:S01]  /*1dec0*/  ISETP.GT.AND P1, PT, R0, 0x8, P3 ;  /* 0x000000080000780c */ /* 0x000fe20001f24270 */
[----:B0-----:R-:W-:Y:S02]  /*1ded0*/  FMUL R4, R22, R2 ;  /* 0x0000000216047220 */ /* 0x001fe40000400000 */
[----:B------:R-:W2:Y:S03]  /*1dee0*/  LDL.LU R22, [R1+0x16c] ;  /* 0x00016c0001167983 */ /* 0x000ea60000300800 */
[----:B------:R-:W-:Y:S01]  /*1def0*/  F2FP.BF16.F32.PACK_AB R4, RZ, R4 ;  /* 0x00000004ff04723e */ /* 0x000fe200000010ff */
[----:B------:R-:W2:Y:S03]  /*1df00*/  LDL.LU R21, [R1+0x170] ;  /* 0x0001700001157983 */ /* 0x000ea60000300800 */
[----:B------:R-:W-:-:S02]  /*1df10*/  PRMT R6, R4, 0x7610, R6 ;  /* 0x0000761004067816 */ /* 0x000fc40000000006 */
[----:B------:R-:W-:-:S03]  /*1df20*/  F2FP.BF16.F32.PACK_AB R4, RZ, R5 ;  /* 0x00000005ff04723e */ /* 0x000fc600000010ff */
[----:B------:R-:W-:Y:S01]  /*1df30*/  @P1 STG.E.U16 desc[UR46][R8.64+0x22], R6 ;  /* 0x0000220608001986 */ /* 0x000fe2000c10152e */
[----:B------:R-:W-:-:S04]  /*1df40*/  ISETP.GT.AND P1, PT, R3, 0x18, PT ;  /* 0x000000180300780c */ /* 0x000fc80003f24270 */
[----:B------:R-:W-:-:S13]  /*1df50*/  ISETP.GT.AND P6, PT, R0, RZ, P1 ;  /* 0x000000ff0000720c */ /* 0x000fda0000fc4270 */
[----:B------:R0:W-:Y:S01]  /*1df60*/  @P6 STG.E.U16 desc[UR46][R12.64+0x30], R4 ;  /* 0x000030040c006986 */ /* 0x0001e2000c10152e */
[----:B------:R-:W-:-:S04]  /*1df70*/  ISETP.GT.AND P6, PT, R3, 0x19, PT ;  /* 0x000000190300780c */ /* 0x000fc80003fc4270 */
[----:B------:R-:W-:Y:S01]  /*1df80*/  ISETP.GT.AND P6, PT, R0, RZ, P6 ;  /* 0x000000ff0000720c */ /* 0x000fe200037c4270 */
[----:B0-----:R-:W-:Y:S01]  /*1df90*/  FMUL R4, R20, R2 ;  /* 0x0000000214047220 */ /* 0x001fe20000400000 */
[----:B------:R-:W-:Y:S01]  /*1dfa0*/  IMAD.U32 R6, RZ, RZ, UR8 ;  /* 0x00000008ff067e24 */ /* 0x000fe2000f8e00ff */
[----:B------:R-:W2:Y:S03]  /*1dfb0*/  LDL.LU R20, [R1+0x174] ;  /* 0x0001740001147983 */ /* 0x000ea60000300800 */
[----:B------:R-:W-:-:S07]  /*1dfc0*/  F2FP.BF16.F32.PACK_AB R4, RZ, R4 ;  /* 0x00000004ff04723e */ /* 0x000fce00000010ff */
[----:B------:R0:W-:Y:S01]  /*1dfd0*/  @P6 STG.E.U16 desc[UR46][R12.64+0x32], R4 ;  /* 0x000032040c006986 */ /* 0x0001e2000c10152e */
[----:B------:R-:W-:Y:S01]  /*1dfe0*/  ISETP.GT.AND P6, PT, R0, 0x8, P1 ;  /* 0x000000080000780c */ /* 0x000fe20000fc4270 */
[----:B0-----:R-:W-:-:S05]  /*1dff0*/  FMUL R4, R19, R2 ;  /* 0x0000000213047220 */ /* 0x001fca0000400000 */
[----:B------:R-:W-:-:S07]  /*1e000*/  F2FP.BF16.F32.PACK_AB R4, RZ, R4 ;  /* 0x00000004ff04723e */ /* 0x000fce00000010ff */
[----:B------:R0:W-:Y:S01]  /*1e010*/  @P6 STG.E.U16 desc[UR46][R8.64+0x30], R4 ;  /* 0x0000300408006986 */ /* 0x0001e2000c10152e */
[----:B------:R-:W-:-:S04]  /*1e020*/  ISETP.GT.AND P6, PT, R3, 0x19, PT ;  /* 0x000000190300780c */ /* 0x000fc80003fc4270 */
[C---:B------:R-:W-:Y:S01]  /*1e030*/  ISETP.GT.AND P6, PT, R0.reuse, 0x8, P6 ;  /* 0x000000080000780c */ /* 0x040fe200037c4270 */
[----:B0-----:R-:W-:Y:S02]  /*1e040*/  FMUL R4, R15, R2 ;  /* 0x000000020f047220 */ /* 0x001fe40000400000 */
[----:B------:R-:W2:Y:S03]  /*1e050*/  LDL.LU R15, [R1+0x178] ;  /* 0x00017800010f7983 */ /* 0x000ea60000300800 */
[----:B------:R-:W-:Y:S01]  /*1e060*/  F2FP.BF16.F32.PACK_AB R4, RZ, R4 ;  /* 0x00000004ff04723e */ /* 0x000fe200000010ff */
[----:B------:R-:W2:Y:S06]  /*1e070*/  LDL.LU R19, [R1+0x17c] ;  /* 0x00017c0001137983 */ /* 0x000eac0000300800 */
[----:B------:R3:W-:Y:S01]  /*1e080*/  @P6 STG.E.U16 desc[UR46][R8.64+0x32], R4 ;  /* 0x0000320408006986 */ /* 0x0007e2000c10152e */
[----:B------:R-:W-:Y:S01]  /*1e090*/  ISETP.GT.AND P6, PT, R0, 0x80, P5 ;  /* 0x000000800000780c */ /* 0x000fe20002fc4270 */
[----:B---3--:R-:W-:Y:S01]  /*1e0a0*/  FMUL R4, R7, R2 ;  /* 0x0000000207047220 */ /* 0x008fe20000400000 */
[----:B------:R-:W-:-:S04]  /*1e0b0*/  IMAD.WIDE.U32 R6, R6, 0xf0, R8 ;  /* 0x000000f006067825 */ /* 0x000fc800078e0008 */
[----:B------:R-:W-:Y:S01]  /*1e0c0*/  F2FP.BF16.F32.PACK_AB R4, RZ, R4 ;  /* 0x00000004ff04723e */ /* 0x000fe200000010ff */
[----:B------:R-:W-:-:S06]  /*1e0d0*/  VIADD R7, R7, UR4 ;  /* 0x0000000407077c36 */ /* 0x000fcc0008000000 */
[----:B------:R0:W-:Y:S01]  /*1e0e0*/  @P6 STG.E.U16 desc[UR46][R6.64], R4 ;  /* 0x0000000406006986 */ /* 0x0001e2000c10152e */
[----:B------:R-:W-:-:S04]  /*1e0f0*/  ISETP.GT.AND P6, PT, R3, 0x1, PT ;  /* 0x000000010300780c */ /* 0x000fc80003fc4270 */
[----:B------:R-:W-:Y:S01]  /*1e100*/  ISETP.GT.AND P6, PT, R0, 0x80, P6 ;  /* 0x000000800000780c */ /* 0x000fe200037c4270 */
[----:B0-----:R-:W-:-:S05]  /*1e110*/  FMUL R4, R11, R2 ;  /* 0x000000020b047220 */ /* 0x001fca0000400000 */
[----:B------:R-:W-:-:S07]  /*1e120*/  F2FP.BF16.F32.PACK_AB R4, RZ, R4 ;  /* 0x00000004ff04723e */ /* 0x000fce00000010ff */
[----:B------:R-:W-:Y:S01]  /*1e130*/  @P6 IMAD.MOV.U32 R5, RZ, RZ, R7 ;  /* 0x000000ffff056224 */ /* 0x000fe200078e0007 */
[----:B------:R-:W-:Y:S01]  /*1e140*/  PRMT R10, R4, 0x7610, R10 ;  /* 0x00007610040a7816 */ /* 0x000fe2000000000a */
[----:B------:R-:W-:-:S05]  /*1e150*/  @P6 IMAD.MOV.U32 R4, RZ, RZ, R6 ;  /* 0x000000ffff046224 */ /* 0x000fca00078e0006 */
[----:B------:R0:W-:Y:S04]  /*1e160*/  @P6 STG.E.U16 desc[UR46][R4.64+0x2], R10 ;  /* 0x0000020a04006986 */ /* 0x0001e8000c10152e */
[----:B0-----:R-:W3:Y:S04]  /*1e170*/  LDL.LU R4, [R1+0x148] ;  /* 0x0001480001047983 */ /* 0x001ee80000300800 */
[----:B------:R-:W4:Y:S01]  /*1e180*/  LDL.LU R5, [R1+0x14c] ;  /* 0x00014c0001057983 */ /* 0x000f220000300800 */
[----:B------:R-:W-:-:S04]  /*1e190*/  IADD3 R10, P6, R6, UR11, RZ ;  /* 0x0000000b060a7c10 */ /* 0x000fc8000ffde0ff */
[----:B------:R-:W-:Y:S02]  /*1e1a0*/  IADD3.X R11, R7, UR5, RZ, P6, !PT ;  /* 0x00000005070b7c10 */ /* 0x000fe4000b7fe4ff */
[----:B------:R-:W-:Y:S01]  /*1e1b0*/  ISETP.GT.AND P6, PT, R0, 0x88, P5 ;  /* 0x000000880000780c */ /* 0x000fe20002fc4270 */
[----:B---3--:R-:W-:-:S05]  /*1e1c0*/  FMUL R4, R4, R2 ;  /* 0x0000000204047220 */ /* 0x008fca0000400000 */
[----:B------:R-:W-:-:S07]  /*1e1d0*/  F2FP.BF16.F32.PACK_AB R4, RZ, R4 ;  /* 0x00000004ff04723e */ /* 0x000fce00000010ff */
[----:B------:R4:W-:Y:S01]  /*1e1e0*/  @P6 STG.E.U16 desc[UR46][R10.64], R4 ;  /* 0x000000040a006986 */ /* 0x0009e2000c10152e */
[----:B------:R-:W-:-:S04]  /*1e1f0*/  ISETP.GT.AND P6, PT, R3, 0x1, PT ;  /* 0x000000010300780c */ /* 0x000fc80003fc4270 */
[----:B------:R-:W-:Y:S01]  /*1e200*/  ISETP.GT.AND P6, PT, R0, 0x88, P6 ;  /* 0x000000880000780c */ /* 0x000fe200037c4270 */
[----:B----4-:R-:W-:-:S05]  /*1e210*/  FMUL R4, R5, R2 ;  /* 0x0000000205047220 */ /* 0x010fca0000400000 */
[----:B------:R-:W-:-:S07]  /*1e220*/  F2FP.BF16.F32.PACK_AB R4, RZ, R4 ;  /* 0x00000004ff04723e */ /* 0x000fce00000010ff */
[----:B------:R-:W-:Y:S01]  /*1e230*/  @P6 IMAD.MOV.U32 R5, RZ, RZ, R11 ;  /* 0x000000ffff056224 */ /* 0x000fe200078e000b */
[----:B------:R-:W-:Y:S01]  /*1e240*/  PRMT R14, R4, 0x7610, R14 ;  /* 0x00007610040e7816 */ /* 0x000fe2000000000e */
[----:B------:R-:W-:-:S05]  /*1e250*/  @P6 IMAD.MOV.U32 R4, RZ, RZ, R10 ;  /* 0x000000ffff046224 */ /* 0x000fca00078e000a */
[----:B------:R0:W-:Y:S04]  /*1e260*/  @P6 STG.E.U16 desc[UR46][R4.64+0x2], R14 ;  /* 0x0000020e04006986 */ /* 0x0001e8000c10152e */
[----:B0-----:R-:W3:Y:S01]  /*1e270*/  LDL.LU R5, [R1+0x150] ;  /* 0x0001500001057983 */ /* 0x001ee20000300800 */
[----:B------:R-:W-:Y:S01]  /*1e280*/  ISETP.GT.AND P6, PT, R0, 0x80, P2 ;  /* 0x000000800000780c */ /* 0x000fe200017c4270 */
[----:B---3--:R-:W-:-:S05]  /*1e290*/  FMUL R4, R5, R2 ;  /* 0x0000000205047220 */ /* 0x008fca0000400000 */
[----:B------:R-:W-:-:S07]  /*1e2a0*/  F2FP.BF16.F32.PACK_AB R4, RZ, R4 ;  /* 0x00000004ff04723e */ /* 0x000fce00000010ff */
[----:B------:R-:W-:Y:S01]  /*1e2b0*/  @P6 IMAD.MOV.U32 R5, RZ, RZ, R7 ;  /* 0x000000ffff056224 */ /* 0x000fe200078e0007 */
[----:B------:R-:W-:Y:S01]  /*1e2c0*/  PRMT R14, R4, 0x7610, R14 ;  /* 0x00007610040e7816 */ /* 0x000fe2000000000e */
[----:B------:R-:W-:-:S05]  /*1e2d0*/  @P6 IMAD.MOV.U32 R4, RZ, RZ, R6 ;  /* 0x000000ffff046224 */ /* 0x000fca00078e0006 */
[----:B------:R0:W-:Y:S04]  /*1e2e0*/  @P6 STG.E.U16 desc[UR46][R4.64+0x10], R14 ;  /* 0x0000100e04006986 */ /* 0x0001e8000c10152e */
[----:B0-----:R-:W3:Y:S01]  /*1e2f0*/  LDL.LU R5, [R1+0x154] ;  /* 0x0001540001057983 */ /* 0x001ee20000300800 */
[----:B------:R-:W-:Y:S01]  /*1e300*/  ISETP.GT.AND P6, PT, R0, 0x80, P4 ;  /* 0x000000800000780c */ /* 0x000fe200027c4270 */
[----:B------:R-:W-:Y:S02]  /*1e310*/  USHF.L.U32 UR13, UR8, 0x8, URZ ;  /* 0x00000008080d7899 */ /* 0x000fe4000800063f */
[----:B------:R-:W-:Y:S01]  /*1e320*/  USHF.L.U64.HI UR12, UR8, 0x8, UR9 ;  /* 0x00000008080c7899 */ /* 0x000fe20008010209 */
[----:B---3--:R-:W-:-:S05]  /*1e330*/  FMUL R4, R5, R2 ;  /* 0x0000000205047220 */ /* 0x008fca0000400000 */
[----:B------:R-:W-:-:S04]  /*1e340*/  F2FP.BF16.F32.PACK_AB R4, RZ, R4 ;  /* 0x00000004ff04723e */ /* 0x000fc800000010ff */
[----:B------:R-:W-:Y:S01]  /*1e350*/  @P6 IMAD.MOV.U32 R5, RZ, RZ, R7 ;  /* 0x000000ffff056224 */ /* 0x000fe200078e0007 */
[----:B------:R-:W-:Y:S01]  /*1e360*/  PRMT R14, R4, 0x7610, R14 ;  /* 0x00007610040e7816 */ /* 0x000fe2000000000e */
[----:B------:R-:W-:-:S05]  /*1e370*/  @P6 IMAD.MOV.U32 R4, RZ, RZ, R6 ;  /* 0x000000ffff046224 */ /* 0x000fca00078e0006 */
[----:B------:R0:W-:Y:S01]  /*1e380*/  @P6 STG.E.U16 desc[UR46][R4.64+0x12], R14 ;  /* 0x0000120e04006986 */ /* 0x0001e2000c10152e */
[----:B------:R-:W-:Y:S01]  /*1e390*/  ISETP.GT.AND P6, PT, R0, 0x88, P2 ;  /* 0x000000880000780c */ /* 0x000fe200017c4270 */
[----:B0-----:R-:W-:-:S05]  /*1e3a0*/  FMUL R4, R18, R2 ;  /* 0x0000000212047220 */ /* 0x001fca0000400000 */
[----:B------:R-:W-:-:S07]  /*1e3b0*/  F2FP.BF16.F32.PACK_AB R4, RZ, R4 ;  /* 0x00000004ff04723e */ /* 0x000fce00000010ff */
[----:B------:R-:W-:Y:S01]  /*1e3c0*/  @P6 IMAD.MOV.U32 R5, RZ, RZ, R11 ;  /* 0x000000ffff056224 */ /* 0x000fe200078e000b */
[----:B------:R-:W-:Y:S01]  /*1e3d0*/  PRMT R14, R4, 0x7610, R14 ;  /* 0x00007610040e7816 */ /* 0x000fe2000000000e */
[----:B------:R-:W-:-:S05]  /*1e3e0*/  @P6 IMAD.MOV.U32 R4, RZ, RZ, R10 ;  /* 0x000000ffff046224 */ /* 0x000fca00078e000a */
[----:B------:R5:W-:Y:S01]  /*1e3f0*/  @P6 STG.E.U16 desc[UR46][R4.64+0x10], R14 ;  /* 0x0000100e04006986 */ /* 0x000be2000c10152e */
[----:B------:R-:W-:Y:S01]  /*1e400*/  ISETP.GT.AND P6, PT, R0, 0x88, P4 ;  /* 0x000000880000780c */ /* 0x000fe200027c4270 */
[----:B-----5:R-:W-:-:S12]  /*1e410*/  FMUL R4, R234, R2 ;  /* 0x00000002ea047220 */ /* 0x020fd80000400000 */
[----:B------:R-:W-:Y:S02]  /*1e420*/  @P6 IMAD.MOV.U32 R5, RZ, RZ, R11 ;  /* 0x000000ffff056224 */ /* 0x000fe400078e000b */
[----:B--2---:R-:W-:Y:S01]  /*1e430*/  FMUL R18, R19, R2 ;  /* 0x0000000213127220 */ /* 0x004fe20000400000 */
[----:B------:R-:W2:Y:S01]  /*1e440*/  LDL.LU R234, [R1+0x120] ;  /* 0x0001200001ea7983 */ /* 0x000ea20000300800 */
[----:B------:R-:W-:-:S04]  /*1e450*/  F2FP.BF16.F32.PACK_AB R4, RZ, R4 ;  /* 0x00000004ff04723e */ /* 0x000fc800000010ff */
[----:B------:R-:W-:Y:S01]  /*1e460*/  PRMT R14, R4, 0x7610, R14 ;  /* 0x00007610040e7816 */ /* 0x000fe2000000000e */
[----:B------:R-:W-:-:S05]  /*1e470*/  @P6 IMAD.MOV.U32 R4, RZ, RZ, R10 ;  /* 0x000000ffff046224 */ /* 0x000fca00078e000a */
[----:B------:R0:W-:Y:S01]  /*1e480*/  @P6 STG.E.U16 desc[UR46][R4.64+0x12], R14 ;  /* 0x0000120e04006986 */ /* 0x0001e2000c10152e */
[----:B------:R-:W-:Y:S01]  /*1e490*/  ISETP.GT.AND P6, PT, R0, 0x80, P0 ;  /* 0x000000800000780c */ /* 0x000fe200007c4270 */
[----:B0-----:R-:W-:-:S12]  /*1e4a0*/  FMUL R4, R233, R2 ;  /* 0x00000002e9047220 */ /* 0x001fd80000400000 */
[----:B------:R-:W-:Y:S01]  /*1e4b0*/  @P6 IMAD.MOV.U32 R5, RZ, RZ, R7 ;  /* 0x000000ffff056224 */ /* 0x000fe200078e0007 */
[----:B------:R-:W3:Y:S01]  /*1e4c0*/  LDL.LU R233, [R1+0x124] ;  /* 0x0001240001e97983 */ /* 0x000ee20000300800 */
[----:B------:R-:W-:-:S04]  /*1e4d0*/  F2FP.BF16.F32.PACK_AB R4, RZ, R4 ;  /* 0x00000004ff04723e */ /* 0x000fc800000010ff */
[----:B------:R-:W-:Y:S01]  /*1e4e0*/  PRMT R14, R4, 0x7610, R14 ;  /* 0x00007610040e7816 */ /* 0x000fe2000000000e */
[----:B------:R-:W-:-:S05]  /*1e4f0*/  @P6 IMAD.MOV.U32 R4, RZ, RZ, R6 ;  /* 0x000000ffff046224 */ /* 0x000fca00078e0006 */
[----:B------:R0:W-:Y:S01]  /*1e500*/  @P6 STG.E.U16 desc[UR46][R4.64+0x20], R14 ;  /* 0x0000200e04006986 */ /* 0x0001e2000c10152e */
[----:B------:R-:W-:Y:S01]  /*1e510*/  ISETP.GT.AND P6, PT, R0, 0x80, P3 ;  /* 0x000000800000780c */ /* 0x000fe20001fc4270 */
[----:B0-----:R-:W-:-:S12]  /*1e520*/  FMUL R4, R232, R2 ;  /* 0x00000002e8047220 */ /* 0x001fd80000400000 */
[----:B------:R-:W-:Y:S01]  /*1e530*/  @P6 IMAD.MOV.U32 R5, RZ, RZ, R7 ;  /* 0x000000ffff056224 */ /* 0x000fe200078e0007 */
[----:B------:R-:W4:Y:S01]  /*1e540*/  LDL.LU R232, [R1+0x128] ;  /* 0x0001280001e87983 */ /* 0x000f220000300800 */
[----:B------:R-:W-:-:S04]  /*1e550*/  F2FP.BF16.F32.PACK_AB R4, RZ, R4 ;  /* 0x00000004ff04723e */ /* 0x000fc800000010ff */
[----:B------:R-:W-:Y:S01]  /*1e560*/  PRMT R14, R4, 0x7610, R14 ;  /* 0x00007610040e7816 */ /* 0x000fe2000000000e */
[----:B------:R-:W-:-:S05]  /*1e570*/  @P6 IMAD.MOV.U32 R4, RZ, RZ, R6 ;  /* 0x000000ffff046224 */ /* 0x000fca00078e0006 */
[----:B------:R0:W-:Y:S01]  /*1e580*/  @P6 STG.E.U16 desc[UR46][R4.64+0x22], R14 ;  /* 0x0000220e04006986 */ /* 0x0001e2000c10152e */
[----:B------:R-:W-:Y:S01]  /*1e590*/  ISETP.GT.AND P6, PT, R0, 0x88, P0 ;  /* 0x000000880000780c */ /* 0x000fe200007c4270 */
[----:B0-----:R-:W-:-:S12]  /*1e5a0*/  FMUL R4, R23, R2 ;  /* 0x0000000217047220 */ /* 0x001fd80000400000 */
[----:B------:R-:W-:Y:S01]  /*1e5b0*/  @P6 IMAD.MOV.U32 R5, RZ, RZ, R11 ;  /* 0x000000ffff056224 */ /* 0x000fe200078e000b */
[----:B------:R-:W-:Y:S01]  /*1e5c0*/  F2FP.BF16.F32.PACK_AB R18, RZ, R18 ;  /* 0x00000012ff12723e */ /* 0x000fe200000010ff */
[----:B------:R-:W5:Y:S01]  /*1e5d0*/  LDL.LU R23, [R1+0x12c] ;  /* 0x00012c0001177983 */ /* 0x000f620000300800 */
[----:B------:R-:W-:-:S04]  /*1e5e0*/  F2FP.BF16.F32.PACK_AB R4, RZ, R4 ;  /* 0x00000004ff04723e */ /* 0x000fc800000010ff */
[----:B------:R-:W-:Y:S01]  /*1e5f0*/  PRMT R14, R4, 0x7610, R14 ;  /* 0x00007610040e7816 */ /* 0x000fe2000000000e */
[----:B------:R-:W-:-:S05]  /*1e600*/  @P6 IMAD.MOV.U32 R4, RZ, RZ, R10 ;  /* 0x000000ffff046224 */ /* 0x000fca00078e000a */
[----:B------:R0:W-:Y:S01]  /*1e610*/  @P6 STG.E.U16 desc[UR46][R4.64+0x20], R14 ;  /* 0x0000200e04006986 */ /* 0x0001e2000c10152e */
[----:B------:R-:W-:Y:S01]  /*1e620*/  ISETP.GT.AND P6, PT, R0, 0x88, P3 ;  /* 0x000000880000780c */ /* 0x000fe20001fc4270 */
[----:B0-----:R-:W-:-:S12]  /*1e630*/  FMUL R4, R22, R2 ;  /* 0x0000000216047220 */ /* 0x001fd80000400000 */
[----:B------:R-:W-:Y:S01]  /*1e640*/  @P6 IMAD.MOV.U32 R5, RZ, RZ, R11 ;  /* 0x000000ffff056224 */ /* 0x000fe200078e000b */
        /* <DEDUP_REMOVED lines=12> */
[----:B------:R0:W-:Y:S02]  /*1e710*/  @P6 STG.E.U16 desc[UR46][R4.64+0x30], R14 ;  /* 0x0000300e04006986 */ /* 0x0001e4000c10152e */
[----:B0-----:R-:W-:-:S04]  /*1e720*/  IADD3 R4, P6, R6, UR13, RZ ;  /* 0x0000000d06047c10 */ /* 0x001fc8000ffde0ff */
[----:B------:R-:W-:Y:S02]  /*1e730*/  IADD3.X R5, R7, UR12, RZ, P6, !PT ;  /* 0x0000000c07057c10 */ /* 0x000fe4000b7fe4ff */
[----:B------:R-:W-:Y:S01]  /*1e740*/  ISETP.GT.AND P6, PT, R3, 0x19, PT ;  /* 0x000000190300780c */ /* 0x000fe20003fc4270 */
[----:B------:R-:W-:Y:S02]  /*1e750*/  FMUL R14, R20, R2 ;  /* 0x00000002140e7220 */ /* 0x000fe40000400000 */
[----:B------:R-:W5:Y:S01]  /*1e760*/  LDL.LU R20, [R1+0x138] ;  /* 0x0001380001147983 */ /* 0x000f620000300800 */
[C---:B------:R-:W-:Y:S02]  /*1e770*/  ISETP.GT.AND P6, PT, R0.reuse, 0x80, P6 ;  /* 0x000000800000780c */ /* 0x040fe400037c4270 */
[----:B------:R-:W-:Y:S01]  /*1e780*/  F2FP.BF16.F32.PACK_AB R14, RZ, R14 ;  /* 0x0000000eff0e723e */ /* 0x000fe200000010ff */
[----:B------:R-:W5:Y:S10]  /*1e790*/  LDL.LU R19, [R1+0x13c] ;  /* 0x00013c0001137983 */ /* 0x000f740000300800 */
[----:B------:R0:W-:Y:S01]  /*1e7a0*/  @P6 STG.E.U16 desc[UR46][R6.64+0x32], R14 ;  /* 0x0000320e06006986 */ /* 0x0001e2000c10152e */
[----:B------:R-:W-:Y:S01]  /*1e7b0*/  ISETP.GT.AND P6, PT, R0, 0x88, P1 ;  /* 0x000000880000780c */ /* 0x000fe20000fc4270 */
[----:B0-----:R-:W-:-:S05]  /*1e7c0*/  FMUL R6, R15, R2 ;  /* 0x000000020f067220 */ /* 0x001fca0000400000 */
[----:B------:R-:W-:-:S07]  /*1e7d0*/  F2FP.BF16.F32.PACK_AB R6, RZ, R6 ;  /* 0x00000006ff06723e */ /* 0x000fce00000010ff */
[----:B------:R-:W-:Y:S01]  /*1e7e0*/  @P6 IMAD.MOV.U32 R7, RZ, RZ, R11 ;  /* 0x000000ffff076224 */ /* 0x000fe200078e000b */
[----:B------:R-:W-:Y:S01]  /*1e7f0*/  PRMT R14, R6, 0x7610, R14 ;  /* 0x00007610060e7816 */ /* 0x000fe2000000000e */
[----:B------:R-:W-:-:S05]  /*1e800*/  @P6 IMAD.MOV.U32 R6, RZ, RZ, R10 ;  /* 0x000000ffff066224 */ /* 0x000fca00078e000a */
[----:B------:R0:W-:Y:S02]  /*1e810*/  @P6 STG.E.U16 desc[UR46][R6.64+0x30], R14 ;  /* 0x0000300e06006986 */ /* 0x0001e4000c10152e */
[----:B0-----:R-:W-:-:S04]  /*1e820*/  IADD3 R14, P6, R4, UR11, RZ ;  /* 0x0000000b040e7c10 */ /* 0x001fc8000ffde0ff */
[----:B------:R-:W-:Y:S02]  /*1e830*/  IADD3.X R15, R5, UR5, RZ, P6, !PT ;  /* 0x00000005050f7c10 */ /* 0x000fe4000b7fe4ff */
[----:B------:R-:W-:-:S04]  /*1e840*/  IADD3 R6, P6, R4, UR13, RZ ;  /* 0x0000000d04067c10 */ /* 0x000fc8000ffde0ff */
[----:B------:R-:W-:Y:S02]  /*1e850*/  IADD3.X R7, R5, UR12, RZ, P6, !PT ;  /* 0x0000000c05077c10 */ /* 0x000fe4000b7fe4ff */
[----:B------:R-:W-:-:S04]  /*1e860*/  ISETP.GT.AND P6, PT, R3, 0x19, PT ;  /* 0x000000190300780c */ /* 0x000fc80003fc4270 */
[----:B------:R-:W-:-:S13]  /*1e870*/  ISETP.GT.AND P6, PT, R0, 0x88, P6 ;  /* 0x000000880000780c */ /* 0x000fda00037c4270 */
[----:B------:R0:W-:Y:S04]  /*1e880*/  @P6 STG.E.U16 desc[UR46][R10.64+0x32], R18 ;  /* 0x000032120a006986 */ /* 0x0001e8000c10152e */
[----:B0-----:R-:W2:Y:S04]  /*1e890*/  LDL.LU R11, [R1+0x100] ;  /* 0x00010000010b7983 */ /* 0x001ea80000300800 */
[----:B------:R-:W3:Y:S01]  /*1e8a0*/  LDL.LU R18, [R1+0x104] ;  /* 0x0001040001127983 */ /* 0x000ee20000300800 */
[----:B------:R-:W-:Y:S01]  /*1e8b0*/  ISETP.GT.AND P6, PT, R0, 0x100, P5 ;  /* 0x000001000000780c */ /* 0x000fe20002fc4270 */
[----:B--2---:R-:W-:-:S05]  /*1e8c0*/  FMUL R10, R11, R2 ;  /* 0x000000020b0a7220 */ /* 0x004fca0000400000 */
[----:B------:R-:W-:-:S07]  /*1e8d0*/  F2FP.BF16.F32.PACK_AB R10, RZ, R10 ;  /* 0x0000000aff0a723e */ /* 0x000fce00000010ff */
[----:B------:R0:W-:Y:S02]  /*1e8e0*/  @P6 STG.E.U16 desc[UR46][R4.64], R10 ;  /* 0x0000000a04006986 */ /* 0x0001e4000c10152e */
[----:B0-----:R-:W-:-:S04]  /*1e8f0*/  IADD3 R10, P6, R6, UR11, RZ ;  /* 0x0000000b060a7c10 */ /* 0x001fc8000ffde0ff */
[----:B------:R-:W-:Y:S02]  /*1e900*/  IADD3.X R11, R7, UR5, RZ, P6, !PT ;  /* 0x00000005070b7c10 */ /* 0x000fe4000b7fe4ff */
[----:B------:R-:W-:Y:S01]  /*1e910*/  ISETP.GT.AND P6, PT, R3, 0x1, PT ;  /* 0x000000010300780c */ /* 0x000fe20003fc4270 */
[----:B---3--:R-:W-:-:S03]  /*1e920*/  FMUL R18, R18, R2 ;  /* 0x0000000212127220 */ /* 0x008fc60000400000 */
[----:B------:R-:W-:Y:S02]  /*1e930*/  ISETP.GT.AND P6, PT, R0, 0x100, P6 ;  /* 0x000001000000780c */ /* 0x000fe400037c4270 */
[----:B------:R-:W-:-:S11]  /*1e940*/  F2FP.BF16.F32.PACK_AB R18, RZ, R18 ;  /* 0x00000012ff12723e */ /* 0x000fd600000010ff */
[----:B------:R0:W-:Y:S04]  /*1e950*/  @P6 STG.E.U16 desc[UR46][R4.64+0x2], R18 ;  /* 0x0000021204006986 */ /* 0x0001e8000c10152e */
[----:B0-----:R-:W2:Y:S01]  /*1e960*/  LDL.LU R18, [R1+0x108] ;  /* 0x0001080001127983 */ /* 0x001ea20000300800 */
[----:B------:R-:W-:Y:S01]  /*1e970*/  ISETP.GT.AND P6, PT, R0, 0x108, P5 ;  /* 0x000001080000780c */ /* 0x000fe20002fc4270 */
[----:B--2---:R-:W-:-:S05]  /*1e980*/  FMUL R18, R18, R2 ;  /* 0x0000000212127220 */ /* 0x004fca0000400000 */
[----:B------:R-:W-:-:S07]  /*1e990*/  F2FP.BF16.F32.PACK_AB R18, RZ, R18 ;  /* 0x00000012ff12723e */ /* 0x000fce00000010ff */
[----:B------:R0:W-:Y:S04]  /*1e9a0*/  @P6 STG.E.U16 desc[UR46][R14.64], R18 ;  /* 0x000000120e006986 */ /* 0x0001e8000c10152e */
[----:B0-----:R-:W2:Y:S01]  /*1e9b0*/  LDL.LU R18, [R1+0x10c] ;  /* 0x00010c0001127983 */ /* 0x001ea20000300800 */
[----:B------:R-:W-:-:S04]  /*1e9c0*/  ISETP.GT.AND P6, PT, R3, 0x1, PT ;  /* 0x000000010300780c */ /* 0x000fc80003fc4270 */
[----:B------:R-:W-:Y:S01]  /*1e9d0*/  ISETP.GT.AND P6, PT, R0, 0x108, P6 ;  /* 0x000001080000780c */ /* 0x000fe200037c4270 */
[----:B--2---:R-:W-:-:S05]  /*1e9e0*/  FMUL R18, R18, R2 ;  /* 0x0000000212127220 */ /* 0x004fca0000400000 */
[----:B------:R-:W-:-:S07]  /*1e9f0*/  F2FP.BF16.F32.PACK_AB R18, RZ, R18 ;  /* 0x00000012ff12723e */ /* 0x000fce00000010ff */
[----:B------:R0:W-:Y:S04]  /*1ea00*/  @P6 STG.E.U16 desc[UR46][R14.64+0x2], R18 ;  /* 0x000002120e006986 */ /* 0x0001e8000c10152e */
[----:B0-----:R-:W2:Y:S01]  /*1ea10*/  LDL.LU R18, [R1+0x110] ;  /* 0x0001100001127983 */ /* 0x001ea20000300800 */
        /* <DEDUP_REMOVED lines=18> */
[----:B------:R0:W-:Y:S01]  /*1eb40*/  @P6 STG.E.U16 desc[UR46][R14.64+0x12], R18 ;  /* 0x000012120e006986 */ /* 0x0001e2000c10152e */
[----:B------:R-:W-:Y:S01]  /*1eb50*/  ISETP.GT.AND P6, PT, R0, 0x100, P0 ;  /* 0x000001000000780c */ /* 0x000fe200007c4270 */
[----:B0-----:R-:W-:-:S05]  /*1eb60*/  FMUL R18, R234, R2 ;  /* 0x00000002ea127220 */ /* 0x001fca0000400000 */
[----:B------:R-:W-:-:S07]  /*1eb70*/  F2FP.BF16.F32.PACK_AB R18, RZ, R18 ;  /* 0x00000012ff12723e */ /* 0x000fce00000010ff */
[----:B------:R0:W-:Y:S01]  /*1eb80*/  @P6 STG.E.U16 desc[UR46][R4.64+0x20], R18 ;  /* 0x0000201204006986 */ /* 0x0001e2000c10152e */
[----:B------:R-:W-:Y:S01]  /*1eb90*/  ISETP.GT.AND P6, PT, R0, 0x100, P3 ;  /* 0x000001000000780c */ /* 0x000fe20001fc4270 */
[----:B0-----:R-:W-:-:S05]  /*1eba0*/  FMUL R18, R233, R2 ;  /* 0x00000002e9127220 */ /* 0x001fca0000400000 */
[----:B------:R-:W-:-:S07]  /*1ebb0*/  F2FP.BF16.F32.PACK_AB R18, RZ, R18 ;  /* 0x00000012ff12723e */ /* 0x000fce00000010ff */
[----:B------:R4:W-:Y:S01]  /*1ebc0*/  @P6 STG.E.U16 desc[UR46][R4.64+0x22], R18 ;  /* 0x0000221204006986 */ /* 0x0009e2000c10152e */
[----:B------:R-:W-:Y:S01]  /*1ebd0*/  ISETP.GT.AND P6, PT, R0, 0x108, P0 ;  /* 0x000001080000780c */ /* 0x000fe200007c4270 */
[----:B----4-:R-:W-:-:S05]  /*1ebe0*/  FMUL R18, R232, R2 ;  /* 0x00000002e8127220 */ /* 0x010fca0000400000 */
[----:B------:R-:W-:-:S07]  /*1ebf0*/  F2FP.BF16.F32.PACK_AB R18, RZ, R18 ;  /* 0x00000012ff12723e */ /* 0x000fce00000010ff */
[----:B------:R5:W-:Y:S01]  /*1ec00*/  @P6 STG.E.U16 desc[UR46][R14.64+0x20], R18 ;  /* 0x000020120e006986 */ /* 0x000be2000c10152e */
[----:B------:R-:W-:Y:S01]  /*1ec10*/  ISETP.GT.AND P6, PT, R0, 0x108, P3 ;  /* 0x000001080000780c */ /* 0x000fe20001fc4270 */
[----:B-----5:R-:W-:-:S05]  /*1ec20*/  FMUL R18, R23, R2 ;  /* 0x0000000217127220 */ /* 0x020fca0000400000 */
[----:B------:R-:W-:-:S07]  /*1ec30*/  F2FP.BF16.F32.PACK_AB R18, RZ, R18 ;  /* 0x00000012ff12723e */ /* 0x000fce00000010ff */
[----:B------:R0:W-:Y:S01]  /*1ec40*/  @P6 STG.E.U16 desc[UR46][R14.64+0x22], R18 ;  /* 0x000022120e006986 */ /* 0x0001e2000c10152e */
[----:B------:R-:W-:Y:S01]  /*1ec50*/  ISETP.GT.AND P6, PT, R0, 0x100, P1 ;  /* 0x000001000000780c */ /* 0x000fe20000fc4270 */
[----:B0-----:R-:W-:-:S05]  /*1ec60*/  FMUL R18, R22, R2 ;  /* 0x0000000216127220 */ /* 0x001fca0000400000 */
[----:B------:R-:W-:-:S07]  /*1ec70*/  F2FP.BF16.F32.PACK_AB R18, RZ, R18 ;  /* 0x00000012ff12723e */ /* 0x000fce00000010ff */
[----:B------:R0:W-:Y:S01]  /*1ec80*/  @P6 STG.E.U16 desc[UR46][R4.64+0x30], R18 ;  /* 0x0000301204006986 */ /* 0x0001e2000c10152e */
[----:B------:R-:W-:-:S04]  /*1ec90*/  ISETP.GT.AND P6, PT, R3, 0x19, PT ;  /* 0x000000190300780c */ /* 0x000fc80003fc4270 */
[----:B------:R-:W-:Y:S01]  /*1eca0*/  ISETP.GT.AND P6, PT, R0, 0x100, P6 ;  /* 0x000001000000780c */ /* 0x000fe200037c4270 */
[----:B0-----:R-:W-:-:S05]  /*1ecb0*/  FMUL R18, R21, R2 ;  /* 0x0000000215127220 */ /* 0x001fca0000400000 */
[----:B------:R-:W-:-:S07]  /*1ecc0*/  F2FP.BF16.F32.PACK_AB R18, RZ, R18 ;  /* 0x00000012ff12723e */ /* 0x000fce00000010ff */
        /* <DEDUP_REMOVED lines=8> */
[----:B------:R-:W-:-:S04]  /*1ed50*/  ISETP.GT.AND P6, PT, R3, 0x19, PT ;  /* 0x000000190300780c */ /* 0x000fc80003fc4270 */
[----:B------:R-:W-:Y:S01]  /*1ed60*/  ISETP.GT.AND P6, PT, R0, 0x108, P6 ;  /* 0x000001080000780c */ /* 0x000fe200037c4270 */
[----:B0-----:R-:W-:Y:S01]  /*1ed70*/  FMUL R4, R19, R2 ;  /* 0x0000000213047220 */ /* 0x001fe20000400000 */
[----:B------:R-:W2:Y:S04]  /*1ed80*/  LDL.LU R5, [R1+0xc4] ;  /* 0x0000c40001057983 */ /* 0x000ea80000300800 */
[----:B------:R-:W3:Y:S01]  /*1ed90*/  LDL.LU R20, [R1+0xe0] ;  /* 0x0000e00001147983 */ /* 0x000ee20000300800 */
[----:B------:R-:W-:-:S03]  /*1eda0*/  F2FP.BF16.F32.PACK_AB R4, RZ, R4 ;  /* 0x00000004ff04723e */ /* 0x000fc600000010ff */
[----:B------:R-:W4:Y:S04]  /*1edb0*/  LDL.LU R19, [R1+0xe4] ;  /* 0x0000e40001137983 */ /* 0x000f280000300800 */
[----:B------:R-:W5:Y:S04]  /*1edc0*/  LDL.LU R21, [R1+0xe8] ;  /* 0x0000e80001157983 */ /* 0x000f680000300800 */
[----:B------:R-:W5:Y:S04]  /*1edd0*/  LDL.LU R22, [R1+0xec] ;  /* 0x0000ec0001167983 */ /* 0x000f680000300800 */
[----:B------:R-:W5:Y:S04]  /*1ede0*/  LDL.LU R232, [R1+0xf0] ;  /* 0x0000f00001e87983 */ /* 0x000f680000300800 */
[----:B------:R-:W5:Y:S04]  /*1edf0*/  LDL.LU R23, [R1+0xf4] ;  /* 0x0000f40001177983 */ /* 0x000f680000300800 */
[----:B------:R-:W5:Y:S04]  /*1ee00*/  LDL.LU R233, [R1+0xf8] ;  /* 0x0000f80001e97983 */ /* 0x000f680000300800 */
[----:B------:R-:W5:Y:S04]  /*1ee10*/  LDL.LU R234, [R1+0xfc] ;  /* 0x0000fc0001ea7983 */ /* 0x000f680000300800 */
[----:B------:R0:W-:Y:S04]  /*1ee20*/  @P6 STG.E.U16 desc[UR46][R14.64+0x32], R4 ;  /* 0x000032040e006986 */ /* 0x0001e8000c10152e */
[----:B0-----:R-:W2:Y:S01]  /*1ee30*/  LDL.LU R4, [R1+0xc0] ;  /* 0x0000c00001047983 */ /* 0x001ea20000300800 */
[----:B------:R-:W-:Y:S01]  /*1ee40*/  ISETP.GT.AND P6, PT, R0, 0x180, P5 ;  /* 0x000001800000780c */ /* 0x000fe20002fc4270 */
[----:B--2---:R-:W-:-:S05]  /*1ee50*/  FMUL R4, R4, R2 ;  /* 0x0000000204047220 */ /* 0x004fca0000400000 */
[----:B------:R-:W-:-:S07]  /*1ee60*/  F2FP.BF16.F32.PACK_AB R4, RZ, R4 ;  /* 0x00000004ff04723e */ /* 0x000fce00000010ff */
        /* <DEDUP_REMOVED lines=9> */
[----:B0-----:R-:W2:Y:S04]  /*1ef00*/  LDL.LU R4, [R1+0xc8] ;  /* 0x0000c80001047983 */ /* 0x001ea80000300800 */
[----:B------:R-:W3:Y:S04]  /*1ef10*/  LDL.LU R14, [R1+0xcc] ;  /* 0x0000cc00010e7983 */ /* 0x000ee80000300800 */
[----:B------:R-:W4:Y:S01]  /*1ef20*/  LDL.LU R5, [R1+0xd0] ;  /* 0x0000d00001057983 */ /* 0x000f220000300800 */
[----:B------:R-:W-:-:S02]  /*1ef30*/  ISETP.GT.AND P5, PT, R0, 0x188, P5 ;  /* 0x000001880000780c */ /* 0x000fc40002fa4270 */
[----:B------:R-:W-:Y:S01]  /*1ef40*/  ISETP.GT.AND P6, PT, R3, 0x1, PT ;  /* 0x000000010300780c */ /* 0x000fe20003fc4270 */
[----:B--2---:R-:W-:-:S05]  /*1ef50*/  FMUL R4, R4, R2 ;  /* 0x0000000204047220 */ /* 0x004fca0000400000 */
[----:B------:R-:W-:-:S05]  /*1ef60*/  F2FP.BF16.F32.PACK_AB R4, RZ, R4 ;  /* 0x00000004ff04723e */ /* 0x000fca00000010ff */
[----:B------:R3:W-:Y:S01]  /*1ef70*/  @P5 STG.E.U16 desc[UR46][R10.64], R4 ;  /* 0x000000040a005986 */ /* 0x0007e2000c10152e */
[----:B------:R-:W-:Y:S01]  /*1ef80*/  ISETP.GT.AND P5, PT, R0, 0x188, P6 ;  /* 0x000001880000780c */ /* 0x000fe200037a4270 */
[-C--:B---3--:R-:W-:Y:S01]  /*1ef90*/  FMUL R4, R14, R2.reuse ;  /* 0x000000020e047220 */ /* 0x088fe20000400000 */
[----:B----4-:R-:W-:-:S04]  /*1efa0*/  FMUL R14, R5, R2 ;  /* 0x00000002050e7220 */ /* 0x010fc80000400000 */
[----:B------:R-:W-:-:S07]  /*1efb0*/  F2FP.BF16.F32.PACK_AB R4, RZ, R4 ;  /* 0x00000004ff04723e */ /* 0x000fce00000010ff */
[----:B------:R-:W-:Y:S01]  /*1efc0*/  @P5 IMAD.MOV.U32 R5, RZ, RZ, R11 ;  /* 0x000000ffff055224 */ /* 0x000fe200078e000b */
[----:B------:R-:W-:Y:S01]  /*1efd0*/  PRMT R15, R4, 0x7610, R15 ;  /* 0x00007610040f7816 */ /* 0x000fe2000000000f */
[----:B------:R-:W-:-:S05]  /*1efe0*/  @P5 IMAD.MOV.U32 R4, RZ, RZ, R10 ;  /* 0x000000ffff045224 */ /* 0x000fca00078e000a */
[----:B------:R0:W-:Y:S04]  /*1eff0*/  @P5 STG.E.U16 desc[UR46][R4.64+0x2], R15 ;  /* 0x0000020f04005986 */ /* 0x0001e8000c10152e */
[----:B0-----:R-:W2:Y:S04]  /*1f000*/  LDL.LU R15, [R1+0xd4] ;  /* 0x0000d400010f7983 */ /* 0x001ea80000300800 */
[----:B------:R-:W3:Y:S01]  /*1f010*/  LDL.LU R5, [R1+0xd8] ;  /* 0x0000d80001057983 */ /* 0x000ee20000300800 */
[----:B------:R-:W-:Y:S02]  /*1f020*/  ISETP.GT.AND P5, PT, R0, 0x180, P2 ;  /* 0x000001800000780c */ /* 0x000fe400017a4270 */
[----:B------:R-:W-:-:S04]  /*1f030*/  F2FP.BF16.F32.PACK_AB R4, RZ, R14 ;  /* 0x0000000eff04723e */ /* 0x000fc800000010ff */
[----:B------:R-:W-:-:S07]  /*1f040*/  PRMT R18, R4, 0x7610, R18 ;  /* 0x0000761004127816 */ /* 0x000fce0000000012 */
[----:B------:R-:W-:Y:S02]  /*1f050*/  @P5 IMAD.MOV.U32 R4, RZ, RZ, R6 ;  /* 0x000000ffff045224 */ /* 0x000fe400078e0006 */
[----:B---3--:R-:W-:Y:S01]  /*1f060*/  FMUL R14, R5, R2 ;  /* 0x00000002050e7220 */ /* 0x008fe20000400000 */
[----:B------:R-:W-:-:S05]  /*1f070*/  @P5 IMAD.MOV.U32 R5, RZ, RZ, R7 ;  /* 0x000000ffff055224 */ /* 0x000fca00078e0007 */
[----:B------:R0:W-:Y:S04]  /*1f080*/  @P5 STG.E.U16 desc[UR46][R4.64+0x10], R18 ;  /* 0x0000101204005986 */ /* 0x0001e8000c10152e */
[----:B0-----:R-:W3:Y:S01]  /*1f090*/  LDL.LU R5, [R1+0xdc] ;  /* 0x0000dc0001057983 */ /* 0x001ee20000300800 */
[C---:B------:R-:W-:Y:S02]  /*1f0a0*/  ISETP.GT.AND P5, PT, R0.reuse, 0x180, P4 ;  /* 0x000001800000780c */ /* 0x040fe400027a4270 */
[----:B------:R-:W-:Y:S01]  /*1f0b0*/  ISETP.GT.AND P2, PT, R0, 0x188, P2 ;  /* 0x000001880000780c */ /* 0x000fe20001744270 */
[----:B--2---:R-:W-:Y:S01]  /*1f0c0*/  FMUL R15, R15, R2 ;  /* 0x000000020f0f7220 */ /* 0x004fe20000400000 */
[----:B------:R-:W-:-:S04]  /*1f0d0*/  F2FP.BF16.F32.PACK_AB R14, RZ, R14 ;  /* 0x0000000eff0e723e */ /* 0x000fc800000010ff */
[----:B------:R-:W-:-:S05]  /*1f0e0*/  F2FP.BF16.F32.PACK_AB R15, RZ, R15 ;  /* 0x0000000fff0f723e */ /* 0x000fca00000010ff */
[----:B------:R-:W-:Y:S01]  /*1f0f0*/  @P5 IMAD.MOV.U32 R4, RZ, RZ, R6 ;  /* 0x000000ffff045224 */ /* 0x000fe200078e0006 */
[----:B------:R-:W-:Y:S01]  /*1f100*/  ISETP.GT.AND P4, PT, R0, 0x188, P4 ;  /* 0x000001880000780c */ /* 0x000fe20002784270 */
[-C--:B------:R-:W-:Y:S01]  /*1f110*/  FMUL R20, R20, R2.reuse ;  /* 0x0000000214147220 */ /* 0x080fe20000400000 */
[----:B------:R-:W-:Y:S01]  /*1f120*/  PRMT R235, R14, 0x7610, R235 ;  /* 0x000076100eeb7816 */ /* 0x000fe200000000eb */
[-C--:B------:R-:W-:Y:S01]  /*1f130*/  FMUL R19, R19, R2.reuse ;  /* 0x0000000213137220 */ /* 0x080fe20000400000 */
[-C--:B-----5:R-:W-:Y:S01]  /*1f140*/  FMUL R21, R21, R2.reuse ;  /* 0x0000000215157220 */ /* 0x0a0fe20000400000 */
[-C--:B------:R-:W-:Y:S01]  /*1f150*/  FMUL R232, R232, R2.reuse ;  /* 0x00000002e8e87220 */ /* 0x080fe20000400000 */
[-C--:B------:R-:W-:Y:S01]  /*1f160*/  FMUL R22, R22, R2.reuse ;  /* 0x0000000216167220 */ /* 0x080fe20000400000 */
[-C--:B------:R-:W-:Y:S01]  /*1f170*/  FMUL R233, R233, R2.reuse ;  /* 0x00000002e9e97220 */ /* 0x080fe20000400000 */
[----:B---3--:R-:W-:Y:S01]  /*1f180*/  FMUL R18, R5, R2 ;  /* 0x0000000205127220 */ /* 0x008fe20000400000 */
[----:B------:R-:W-:-:S05]  /*1f190*/  @P5 IMAD.MOV.U32 R5, RZ, RZ, R7 ;  /* 0x000000ffff055224 */ /* 0x000fca00078e0007 */
[----:B------:R0:W-:Y:S01]  /*1f1a0*/  @P5 STG.E.U16 desc[UR46][R4.64+0x12], R15 ;  /* 0x0000120f04005986 */ /* 0x0001e2000c10152e */
[----:B------:R-:W-:Y:S01]  /*1f1b0*/  ISETP.GT.AND P5, PT, R0, 0x180, P0 ;  /* 0x000001800000780c */ /* 0x000fe200007a4270 */
[----:B0-----:R-:W-:Y:S02]  /*1f1c0*/  @P2 IMAD.MOV.U32 R4, RZ, RZ, R10 ;  /* 0x000000ffff042224 */ /* 0x001fe400078e000a */
[----:B------:R-:W-:Y:S01]  /*1f1d0*/  @P2 IMAD.MOV.U32 R5, RZ, RZ, R11 ;  /* 0x000000ffff052224 */ /* 0x000fe200078e000b */
[----:B------:R-:W-:-:S04]  /*1f1e0*/  F2FP.BF16.F32.PACK_AB R15, RZ, R19 ;  /* 0x00000013ff0f723e */ /* 0x000fc800000010ff */
[----:B------:R0:W-:Y:S01]  /*1f1f0*/  @P2 STG.E.U16 desc[UR46][R4.64+0x10], R235 ;  /* 0x000010eb04002986 */ /* 0x0001e2000c10152e */
[C---:B------:R-:W-:Y:S02]  /*1f200*/  ISETP.GT.AND P2, PT, R0.reuse, 0x180, P3 ;  /* 0x000001800000780c */ /* 0x040fe40001f44270 */
[----:B------:R-:W-:Y:S02]  /*1f210*/  F2FP.BF16.F32.PACK_AB R14, RZ, R18 ;  /* 0x00000012ff0e723e */ /* 0x000fe400000010ff */
[----:B0-----:R-:W-:Y:S01]  /*1f220*/  F2FP.BF16.F32.PACK_AB R4, RZ, R20 ;  /* 0x00000014ff04723e */ /* 0x001fe200000010ff */
[----:B------:R-:W-:Y:S01]  /*1f230*/  @P4 IMAD.MOV.U32 R5, RZ, RZ, R11 ;  /* 0x000000ffff054224 */ /* 0x000fe200078e000b */
[----:B------:R-:W-:Y:S01]  /*1f240*/  ISETP.GT.AND P0, PT, R0, 0x188, P0 ;  /* 0x000001880000780c */ /* 0x000fe20000704270 */
[----:B------:R-:W2:Y:S01]  /*1f250*/  LDL.LU R235, [R1+0xbc] ;  /* 0x0000bc0001eb7983 */ /* 0x000ea20000300800 */
[----:B------:R-:W-:Y:S01]  /*1f260*/  PRMT R19, R4, 0x7610, R19 ;  /* 0x0000761004137816 */ /* 0x000fe20000000013 */
[----:B------:R-:W-:Y:S01]  /*1f270*/  @P4 IMAD.MOV.U32 R4, RZ, RZ, R10 ;  /* 0x000000ffff044224 */ /* 0x000fe200078e000a */
[----:B------:R-:W-:Y:S01]  /*1f280*/  PRMT R18, R15, 0x7610, R18 ;  /* 0x000076100f127816 */ /* 0x000fe20000000012 */
[----:B------:R-:W3:Y:S04]  /*1f290*/  LDL.LU R20, [R1+0x98] ;  /* 0x0000980001147983 */ /* 0x000ee80000300800 */
[----:B------:R0:W-:Y:S01]  /*1f2a0*/  @P4 STG.E.U16 desc[UR46][R4.64+0x12], R14 ;  /* 0x0000120e04004986 */ /* 0x0001e2000c10152e */
[----:B------:R-:W-:Y:S01]  /*1f2b0*/  ISETP.GT.AND P3, PT, R0, 0x188, P3 ;  /* 0x000001880000780c */ /* 0x000fe20001f64270 */
[----:B0-----:R-:W-:-:S02]  /*1f2c0*/  @P5 IMAD.MOV.U32 R4, RZ, RZ, R6 ;  /* 0x000000ffff045224 */ /* 0x001fc400078e0006 */
[----:B------:R-:W-:Y:S01]  /*1f2d0*/  @P5 IMAD.MOV.U32 R5, RZ, RZ, R7 ;  /* 0x000000ffff055224 */ /* 0x000fe200078e0007 */
[----:B------:R-:W-:Y:S02]  /*1f2e0*/  F2FP.BF16.F32.PACK_AB R14, RZ, R21 ;  /* 0x00000015ff0e723e */ /* 0x000fe400000010ff */
[----:B------:R-:W4:Y:S04]  /*1f2f0*/  LDL.LU R21, [R1+0x94] ;  /* 0x0000940001157983 */ /* 0x000f280000300800 */
[----:B------:R0:W-:Y:S01]  /*1f300*/  @P5 STG.E.U16 desc[UR46][R4.64+0x20], R19 ;  /* 0x0000201304005986 */ /* 0x0001e2000c10152e */
[----:B------:R-:W-:Y:S01]  /*1f310*/  PRMT R15, R14, 0x7610, R15 ;  /* 0x000076100e0f7816 */ /* 0x000fe2000000000f */
[----:B0-----:R-:W-:Y:S02]  /*1f320*/  @P2 IMAD.MOV.U32 R4, RZ, RZ, R6 ;  /* 0x000000ffff042224 */ /* 0x001fe400078e0006 */
[----:B------:R-:W5:Y:S01]  /*1f330*/  LDL.LU R19, [R1+0xb8] ;  /* 0x0000b80001137983 */ /* 0x000f620000300800 */
[----:B------:R-:W-:-:S05]  /*1f340*/  @P2 IMAD.MOV.U32 R5, RZ, RZ, R7 ;  /* 0x000000ffff052224 */ /* 0x000fca00078e0007 */
[----:B------:R0:W-:Y:S01]  /*1f350*/  @P2 STG.E.U16 desc[UR46][R4.64+0x22], R18 ;  /* 0x0000221204002986 */ /* 0x0001e2000c10152e */
[----:B------:R-:W-:Y:S01]  /*1f360*/  ISETP.GT.AND P2, PT, R0, 0x180, P1 ;  /* 0x000001800000780c */ /* 0x000fe20000f44270 */
[----:B0-----:R-:W-:Y:S02]  /*1f370*/  @P0 IMAD.MOV.U32 R4, RZ, RZ, R10 ;  /* 0x000000ffff040224 */ /* 0x001fe400078e000a */
[----:B------:R-:W-:-:S05]  /*1f380*/  @P0 IMAD.MOV.U32 R5, RZ, RZ, R11 ;  /* 0x000000ffff050224 */ /* 0x000fca00078e000b */
[----:B------:R0:W-:Y:S01]  /*1f390*/  @P0 STG.E.U16 desc[UR46][R4.64+0x20], R15 ;  /* 0x0000200f04000986 */ /* 0x0001e2000c10152e */
[----:B------:R-:W-:-:S03]  /*1f3a0*/  F2FP.BF16.F32.PACK_AB R14, RZ, R22 ;  /* 0x00000016ff0e723e */ /* 0x000fc600000010ff */
[----:B------:R-:W2:Y:S01]  /*1f3b0*/  LDL.LU R22, [R1+0xb4] ;  /* 0x0000b40001167983 */ /* 0x000ea20000300800 */
[----:B0-----:R-:W-:Y:S01]  /*1f3c0*/  F2FP.BF16.F32.PACK_AB R4, RZ, R232 ;  /* 0x000000e8ff04723e */ /* 0x001fe200000010ff */
[----:B------:R-:W-:Y:S02]  /*1f3d0*/  @P3 IMAD.MOV.U32 R5, RZ, RZ, R11 ;  /* 0x000000ffff053224 */ /* 0x000fe400078e000b */
[----:B------:R-:W5:Y:S01]  /*1f3e0*/  LDL.LU R232, [R1+0xb0] ;  /* 0x0000b00001e87983 */ /* 0x000f620000300800 */
[----:B------:R-:W-:Y:S01]  /*1f3f0*/  PRMT R18, R4, 0x7610, R18 ;  /* 0x0000761004127816 */ /* 0x000fe20000000012 */
[----:B------:R-:W-:-:S05]  /*1f400*/  @P3 IMAD.MOV.U32 R4, RZ, RZ, R10 ;  /* 0x000000ffff043224 */ /* 0x000fca00078e000a */
[----:B------:R0:W-:Y:S02]  /*1f410*/  @P3 STG.E.U16 desc[UR46][R4.64+0x22], R14 ;  /* 0x0000220e04003986 */ /* 0x0001e4000c10152e */
[----:B0-----:R-:W-:Y:S02]  /*1f420*/  @P2 IMAD.MOV.U32 R4, RZ, RZ, R6 ;  /* 0x000000ffff042224 */ /* 0x001fe400078e0006 */
[----:B------:R-:W-:Y:S01]  /*1f430*/  @P2 IMAD.MOV.U32 R5, RZ, RZ, R7 ;  /* 0x000000ffff052224 */ /* 0x000fe200078e0007 */
[----:B------:R-:W-:Y:S02]  /*1f440*/  F2FP.BF16.F32.PACK_AB R14, RZ, R233 ;  /* 0x000000e9ff0e723e */ /* 0x000fe400000010ff */
[----:B------:R-:W2:Y:S04]  /*1f450*/  LDL.LU R233, [R1+0xac] ;  /* 0x0000ac0001e97983 */ /* 0x000ea80000300800 */
[----:B------:R0:W-:Y:S04]  /*1f460*/  @P2 STG.E.U16 desc[UR46][R4.64+0x30], R18 ;  /* 0x0000301204002986 */ /* 0x0001e8000c10152e */
[----:B0-----:R-:W3:Y:S01]  /*1f470*/  LDL.LU R5, [R1+0x80] ;  /* 0x0000800001057983 */ /* 0x001ee20000300800 */
[----:B------:R-:W-:Y:S01]  /*1f480*/  ISETP.GT.AND P4, PT, R3, 0x19, PT ;  /* 0x000000190300780c */ /* 0x000fe20003f84270 */
[-C--:B------:R-:W-:Y:S01]  /*1f490*/  FMUL R23, R23, R2.reuse ;  /* 0x0000000217177220 */ /* 0x080fe20000400000 */
[----:B------:R-:W-:Y:S01]  /*1f4a0*/  ISETP.GT.AND P1, PT, R0, 0x188, P1 ;  /* 0x000001880000780c */ /* 0x000fe20000f24270 */
[----:B------:R-:W-:Y:S01]  /*1f4b0*/  FMUL R234, R234, R2 ;  /* 0x00000002eaea7220 */ /* 0x000fe20000400000 */
[----:B------:R-:W-:Y:S01]  /*1f4c0*/  ISETP.GT.AND P0, PT, R0, 0x180, P4 ;  /* 0x000001800000780c */ /* 0x000fe20002704270 */
[----:B------:R-:W5:Y:S01]  /*1f4d0*/  LDL.LU R18, [R1+0xa8] ;  /* 0x0000a80001127983 */ /* 0x000f620000300800 */
[----:B------:R-:W-:-:S09]  /*1f4e0*/  F2FP.BF16.F32.PACK_AB R15, RZ, R23 ;  /* 0x00000017ff0f723e */ /* 0x000fd200000010ff */
[----:B------:R-:W-:Y:S02]  /*1f4f0*/  @P1 IMAD.MOV.U32 R4, RZ, RZ, R10 ;  /* 0x000000ffff041224 */ /* 0x000fe400078e000a */
[----:B------:R0:W-:Y:S02]  /*1f500*/  @P0 STG.E.U16 desc[UR46][R6.64+0x32], R15 ;  /* 0x0000320f06000986 */ /* 0x0001e4000c10152e */
[----:B0-----:R-:W-:Y:S01]  /*1f510*/  F2FP.BF16.F32.PACK_AB R6, RZ, R234 ;  /* 0x000000eaff06723e */ /* 0x001fe200000010ff */
[----:B---3--:R-:W-:Y:S01]  /*1f520*/  FMUL R7, R5, R2 ;  /* 0x0000000205077220 */ /* 0x008fe20000400000 */
[----:B------:R-:W-:-:S05]  /*1f530*/  @P1 IMAD.MOV.U32 R5, RZ, RZ, R11 ;  /* 0x000000ffff051224 */ /* 0x000fca00078e000b */
[----:B------:R0:W-:Y:S04]  /*1f540*/  @P1 STG.E.U16 desc[UR46][R4.64+0x30], R14 ;  /* 0x0000300e04001986 */ /* 0x0001e8000c10152e */
[----:B0-----:R-:W3:Y:S01]  /*1f550*/  LDL.LU R4, [R1+0x84] ;  /* 0x0000840001047983 */ /* 0x001ee20000300800 */
[----:B------:R-:W-:-:S03]  /*1f560*/  F2FP.BF16.F32.PACK_AB R5, RZ, R7 ;  /* 0x00000007ff05723e */ /* 0x000fc600000010ff */
[----:B------:R-:W2:Y:S04]  /*1f570*/  LDL.LU R234, [R1+0xa4] ;  /* 0x0000a40001ea7983 */ /* 0x000ea80000300800 */
[----:B------:R-:W4:Y:S01]  /*1f580*/  LDL.LU R7, [R1+0x88] ;  /* 0x0000880001077983 */ /* 0x000f220000300800 */
[----:B------:R-:W-:Y:S02]  /*1f590*/  ISETP.GT.AND P0, PT, R0, 0x188, P4 ;  /* 0x000001880000780c */ /* 0x000fe40002704270 */
[----:B------:R-:W-:Y:S02]  /*1f5a0*/  PRMT R15, R6, 0x7610, R15 ;  /* 0x00007610060f7816 */ /* 0x000fe4000000000f */
[----:B------:R-:W-:-:S09]  /*1f5b0*/  PRMT R14, R5, 0x7610, R14 ;  /* 0x00007610050e7816 */ /* 0x000fd2000000000e */
[----:B------:R0:W-:Y:S01]  /*1f5c0*/  @P0 STG.E.U16 desc[UR46][R10.64+0x32], R15 ;  /* 0x0000320f0a000986 */ /* 0x0001e2000c10152e */
[C---:B------:R-:W-:Y:S02]  /*1f5d0*/  ISETP.GT.AND P6, PT, R3.reuse, 0x20, PT ;  /* 0x000000200300780c */ /* 0x040fe40003fc4270 */
[----:B------:R-:W-:Y:S02]  /*1f5e0*/  ISETP.GT.AND P5, PT, R3, 0x21, PT ;  /* 0x000000210300780c */ /* 0x000fe40003fa4270 */
[----:B------:R-:W-:Y:S01]  /*1f5f0*/  ISETP.GT.AND P1, PT, R0, RZ, P6 ;  /* 0x000000ff0000720c */ /* 0x000fe20003724270 */
[----:B----4-:R-:W-:-:S05]  /*1f600*/  FMUL R7, R7, R2 ;  /* 0x0000000207077220 */ /* 0x010fca0000400000 */
[----:B------:R-:W-:Y:S02]  /*1f610*/  F2FP.BF16.F32.PACK_AB R5, RZ, R7 ;  /* 0x00000007ff05723e */ /* 0x000fe400000010ff */
[----:B------:R-:W4:Y:S04]  /*1f620*/  LDL.LU R7, [R1+0x90] ;  /* 0x0000900001077983 */ /* 0x000f280000300800 */
[----:B0-----:R-:W5:Y:S01]  /*1f630*/  LDL.LU R11, [R1+0x8c] ;  /* 0x00008c00010b7983 */ /* 0x001f620000300800 */
[----:B---3--:R-:W-:Y:S01]  /*1f640*/  FMUL R4, R4, R2 ;  /* 0x0000000204047220 */ /* 0x008fe20000400000 */
[C---:B------:R-:W-:Y:S02]  /*1f650*/  ISETP.GT.AND P2, PT, R0.reuse, RZ, P5 ;  /* 0x000000ff0000720c */ /* 0x040fe40002f44270 */
[----:B------:R-:W-:-:S02]  /*1f660*/  ISETP.GT.AND P3, PT, R0, 0x8, P6 ;  /* 0x000000080000780c */ /* 0x000fc40003764270 */
[----:B------:R-:W-:Y:S01]  /*1f670*/  F2FP.BF16.F32.PACK_AB R4, RZ, R4 ;  /* 0x00000004ff04723e */ /* 0x000fe200000010ff */
[----:B------:R0:W-:Y:S01]  /*1f680*/  @P1 STG.E.U16 desc[UR46][R12.64+0x40], R14 ;  /* 0x0000400e0c001986 */ /* 0x0001e2000c10152e */
[----:B------:R-:W-:Y:S02]  /*1f690*/  IMAD.MOV.U32 R15, RZ, RZ, R9 ;  /* 0x000000ffff0f7224 */ /* 0x000fe400078e0009 */
[----:B------:R-:W-:Y:S02]  /*1f6a0*/  PRMT R6, R4, 0x7610, R6 ;  /* 0x0000761004067816 */ /* 0x000fe40000000006 */
[----:B------:R-:W-:-:S03]  /*1f6b0*/  PRMT R4, R5, 0x7610, R4 ;  /* 0x0000761005047816 */ /* 0x000fc60000000004 */
[----:B------:R-:W-:Y:S01]  /*1f6c0*/  @P2 STG.E.U16 desc[UR46][R12.64+0x42], R6 ;  /* 0x000042060c002986 */ /* 0x000fe2000c10152e */
[----:B0-----:R-:W-:Y:S01]  /*1f6d0*/  IMAD.MOV.U32 R14, RZ, RZ, R8 ;  /* 0x000000ffff0e7224 */ /* 0x001fe200078e0008 */
[C---:B------:R-:W-:Y:S02]  /*1f6e0*/  ISETP.GT.AND P0, PT, R0.reuse, 0x8, P5 ;  /* 0x000000080000780c */ /* 0x040fe40002f04270 */
[C---:B------:R-:W-:Y:S01]  /*1f6f0*/  ISETP.GT.AND P4, PT, R3.reuse, 0x28, PT ;  /* 0x000000280300780c */ /* 0x040fe20003f84270 */
[----:B------:R-:W-:Y:S01]  /*1f700*/  IMAD.U32 R10, RZ, RZ, UR8 ;  /* 0x00000008ff0a7e24 */ /* 0x000fe2000f8e00ff */
[----:B------:R0:W-:Y:S01]  /*1f710*/  @P3 STG.E.U16 desc[UR46][R14.64+0x40], R4 ;  /* 0x000040040e003986 */ /* 0x0001e2000c10152e */
[----:B------:R-:W-:Y:S01]  /*1f720*/  ISETP.GT.AND P3, PT, R3, 0x29, PT ;  /* 0x000000290300780c */ /* 0x000fe20003f64270 */
[----:B------:R-:W-:Y:S02]  /*1f730*/  IMAD.U32 R9, RZ, RZ, UR5 ;  /* 0x00000005ff097e24 */ /* 0x000fe4000f8e00ff */
[----:B------:R-:W3:Y:S01]  /*1f740*/  LDL.LU R8, [R1+0x9c] ;  /* 0x00009c0001087983 */ /* 0x000ee20000300800 */
[----:B------:R-:W-:-:S02]  /*1f750*/  ISETP.GT.AND P2, PT, R0, RZ, P3 ;  /* 0x000000ff0000720c */ /* 0x000fc40001f44270 */
[----:B------:R-:W-:Y:S01]  /*1f760*/  ISETP.GT.AND P1, PT, R0, RZ, P4 ;  /* 0x000000ff0000720c */ /* 0x000fe20002724270 */
[----:B0-----:R-:W-:-:S05]  /*1f770*/  FMUL R4, R21, R2 ;  /* 0x0000000215047220 */ /* 0x001fca0000400000 */
[----:B------:R-:W-:Y:S01]  /*1f780*/  F2FP.BF16.F32.PACK_AB R4, RZ, R4 ;  /* 0x00000004ff04723e */ /* 0x000fe200000010ff */
[-C--:B-----5:R-:W-:Y:S01]  /*1f790*/  FMUL R6, R11, R2.reuse ;  /* 0x000000020b067220 */ /* 0x0a0fe20000400000 */
[----:B----4-:R-:W-:Y:S01]  /*1f7a0*/  FMUL R5, R7, R2 ;  /* 0x0000000207057220 */ /* 0x010fe20000400000 */
[----:B------:R-:W-:-:S03]  /*1f7b0*/  IMAD.WIDE.U32 R10, R10, 0xf0, R14 ;  /* 0x000000f00a0a7825 */ /* 0x000fc600078e000e */
[----:B------:R-:W-:Y:S01]  /*1f7c0*/  F2FP.BF16.F32.PACK_AB R6, RZ, R6 ;  /* 0x00000006ff06723e */ /* 0x000fe200000010ff */
[----:B------:R-:W-:Y:S01]  /*1f7d0*/  VIADD R7, R11, UR4 ;  /* 0x000000040b077c36 */ /* 0x000fe20008000000 */
[----:B------:R-:W-:-:S03]  /*1f7e0*/  F2FP.BF16.F32.PACK_AB R5, RZ, R5 ;  /* 0x00000005ff05723e */ /* 0x000fc600000010ff */
[----:B------:R0:W-:Y:S04]  /*1f7f0*/  @P0 STG.E.U16 desc[UR46][R14.64+0x42], R6 ;  /* 0x000042060e000986 */ /* 0x0001e8000c10152e */
[----:B------:R1:W-:Y:S04]  /*1f800*/  @P2 STG.E.U16 desc[UR46][R12.64+0x52], R4 ;  /* 0x000052040c002986 */ /* 0x0003e8000c10152e */
[----:B------:R4:W-:Y:S01]  /*1f810*/  @P1 STG.E.U16 desc[UR46][R12.64+0x50], R5 ;  /* 0x000050050c001986 */ /* 0x0009e2000c10152e */
[----:B0-----:R-:W-:Y:S01]  /*1f820*/  FMUL R6, R20, R2 ;  /* 0x0000000214067220 */ /* 0x001fe20000400000 */
[----:B------:R-:W-:Y:S01]  /*1f830*/  IMAD.U32 R20, RZ, RZ, UR11 ;  /* 0x0000000bff147e24 */ /* 0x000fe2000f8e00ff */
[----:B-1----:R-:W-:-:S04]  /*1f840*/  IADD3 R4, P0, R10, UR13, RZ ;  /* 0x0000000d0a047c10 */ /* 0x002fc8000ff1e0ff */
[----:B----4-:R-:W-:Y:S02]  /*1f850*/  IADD3.X R5, R7, UR12, RZ, P0, !PT ;  /* 0x0000000c07057c10 */ /* 0x010fe400087fe4ff */
[----:B------:R-:W-:-:S04]  /*1f860*/  IADD3 R20, P0, P2, R20, UR13, R4 ;  /* 0x0000000d14147c10 */ /* 0x000fc8000fa1e004 */
[----:B------:R-:W-:Y:S02]  /*1f870*/  IADD3.X R21, R9, UR12, R5, P0, P2 ;  /* 0x0000000c09157c10 */ /* 0x000fe400087e4405 */
[----:B------:R-:W4:Y:S01]  /*1f880*/  LDL.LU R9, [R1+0xa0] ;  /* 0x0000a00001097983 */ /* 0x000f220000300800 */
[C---:B------:R-:W-:Y:S02]  /*1f890*/  ISETP.GT.AND P1, PT, R0.reuse, 0x8, P4 ;  /* 0x000000080000780c */ /* 0x040fe40002724270 */
[----:B------:R-:W-:Y:S02]  /*1f8a0*/  F2FP.BF16.F32.PACK_AB R6, RZ, R6 ;  /* 0x00000006ff06723e */ /* 0x000fe400000010ff */
[----:B------:R-:W-:Y:S02]  /*1f8b0*/  ISETP.GT.AND P2, PT, R3, 0x30, PT ;  /* 0x000000300300780c */ /* 0x000fe40003f44270 */
[----:B------:R-:W-:Y:S01]  /*1f8c0*/  ISETP.GT.AND P0, PT, R0, 0x8, P3 ;  /* 0x000000080000780c */ /* 0x000fe20001f04270 */
[----:B---3--:R-:W-:-:S06]  /*1f8d0*/  FMUL R8, R8, R2 ;  /* 0x0000000208087220 */ /* 0x008fcc0000400000 */
[----:B------:R4:W-:Y:S01]  /*1f8e0*/  @P1 STG.E.U16 desc[UR46][R14.64+0x50], R6 ;  /* 0x000050060e001986 */ /* 0x0009e2000c10152e */
[----:B------:R-:W-:Y:S02]  /*1f8f0*/  ISETP.GT.AND P1, PT, R0, RZ, P2 ;  /* 0x000000ff0000720c */ /* 0x000fe40001724270 */
[----:B------:R-:W-:-:S05]  /*1f900*/  F2FP.BF16.F32.PACK_AB R8, RZ, R8 ;  /* 0x00000008ff08723e */ /* 0x000fca00000010ff */
[----:B------:R-:W-:Y:S01]  /*1f910*/  @P0 STG.E.U16 desc[UR46][R14.64+0x52], R8 ;  /* 0x000052080e000986 */ /* 0x000fe2000c10152e */
[----:B------:R-:W-:Y:S01]  /*1f920*/  ISETP.GT.AND P0, PT, R3, 0x31, PT ;  /* 0x000000310300780c */ /* 0x000fe20003f04270 */
[----:B----4-:R-:W-:Y:S02]  /*1f930*/  FMUL R6, R9, R2 ;  /* 0x0000000209067220 */ /* 0x010fe40000400000 */
[----:B------:R-:W3:Y:S03]  /*1f940*/  LDL.LU R9, [R1+0x6c] ;  /* 0x00006c0001097983 */ /* 0x000ee60000300800 */
[----:B------:R-:W-:-:S05]  /*1f950*/  F2FP.BF16.F32.PACK_AB R6, RZ, R6 ;  /* 0x00000006ff06723e */ /* 0x000fca00000010ff */
[----:B------:R2:W-:Y:S01]  /*1f960*/  @P1 STG.E.U16 desc[UR46][R12.64+0x60], R6 ;  /* 0x000060060c001986 */ /* 0x0005e2000c10152e */
[----:B------:R-:W-:Y:S01]  /*1f970*/  ISETP.GT.AND P1, PT, R0, RZ, P0 ;  /* 0x000000ff0000720c */ /* 0x000fe20000724270 */
[----:B--2---:R-:W-:Y:S02]  /*1f980*/  FMUL R6, R234, R2 ;  /* 0x00000002ea067220 */ /* 0x004fe40000400000 */
[----:B------:R-:W2:Y:S03]  /*1f990*/  LDL.LU R234, [R1+0x70] ;  /* 0x0000700001ea7983 */ /* 0x000ea60000300800 */
[----:B------:R-:W-:-:S07]  /*1f9a0*/  F2FP.BF16.F32.PACK_AB R6, RZ, R6 ;  /* 0x00000006ff06723e */ /* 0x000fce00000010ff */
[----:B------:R0:W-:Y:S01]  /*1f9b0*/  @P1 STG.E.U16 desc[UR46][R12.64+0x62], R6 ;  /* 0x000062060c001986 */ /* 0x0001e2000c10152e */
[----:B------:R-:W-:Y:S01]  /*1f9c0*/  ISETP.GT.AND P1, PT, R0, 0x8, P2 ;  /* 0x000000080000780c */ /* 0x000fe20001724270 */
[----:B0-----:R-:W-:-:S05]  /*1f9d0*/  FMUL R6, R18, R2 ;  /* 0x0000000212067220 */ /* 0x001fca0000400000 */
[----:B------:R-:W-:-:S04]  /*1f9e0*/  F2FP.BF16.F32.PACK_AB R6, RZ, R6 ;  /* 0x00000006ff06723e */ /* 0x000fc800000010ff */
[----:B------:R-:W-:Y:S01]  /*1f9f0*/  PRMT R8, R6, 0x7610, R8 ;  /* 0x0000761006087816 */ /* 0x000fe20000000008 */
[----:B------:R-:W-:Y:S02]  /*1fa00*/  FMUL R6, R233, R2 ;  /* 0x00000002e9067220 */ /* 0x000fe40000400000 */
[----:B------:R-:W4:Y:S04]  /*1fa10*/  LDL.LU R233, [R1+0x74] ;  /* 0x0000740001e97983 */ /* 0x000f280000300800 */
[----:B------:R0:W-:Y:S01]  /*1fa20*/  @P1 STG.E.U16 desc[UR46][R14.64+0x60], R8 ;  /* 0x000060080e001986 */ /* 0x0001e2000c10152e */
[----:B------:R-:W-:Y:S02]  /*1fa30*/  ISETP.GT.AND P1, PT, R0, 0x8, P0 ;  /* 0x000000080000780c */ /* 0x000fe40000724270 */
[----:B------:R-:W-:-:S04]  /*1fa40*/  F2FP.BF16.F32.PACK_AB R6, RZ, R6 ;  /* 0x00000006ff06723e */ /* 0x000fc800000010ff */
[----:B0-----:R-:W-:-:S07]  /*1fa50*/  PRMT R8, R6, 0x7610, R8 ;  /* 0x0000761006087816 */ /* 0x001fce0000000008 */
[----:B------:R-:W-:Y:S01]  /*1fa60*/  @P1 STG.E.U16 desc[UR46][R14.64+0x62], R8 ;  /* 0x000062080e001986 */ /* 0x000fe2000c10152e */
[----:B------:R-:W-:Y:S01]  /*1fa70*/  ISETP.GT.AND P1, PT, R3, 0x38, PT ;  /* 0x000000380300780c */ /* 0x000fe20003f24270 */
[----:B------:R-:W-:Y:S02]  /*1fa80*/  FMUL R6, R232, R2 ;  /* 0x00000002e8067220 */ /* 0x000fe40000400000 */
[----:B------:R-:W5:Y:S01]  /*1fa90*/  LDL.LU R232, [R1+0x78] ;  /* 0x0000780001e87983 */ /* 0x000f620000300800 */
[----:B------:R-:W-:Y:S02]  /*1faa0*/  ISETP.GT.AND P6, PT, R0, RZ, P1 ;  /* 0x000000ff0000720c */ /* 0x000fe40000fc4270 */
[----:B------:R-:W-:-:S11]  /*1fab0*/  F2FP.BF16.F32.PACK_AB R6, RZ, R6 ;  /* 0x00000006ff06723e */ /* 0x000fd600000010ff */
[----:B------:R0:W-:Y:S01]  /*1fac0*/  @P6 STG.E.U16 desc[UR46][R12.64+0x70], R6 ;  /* 0x000070060c006986 */ /* 0x0001e2000c10152e */
[----:B------:R-:W-:-:S04]  /*1fad0*/  ISETP.GT.AND P6, PT, R3, 0x39, PT ;  /* 0x000000390300780c */ /* 0x000fc80003fc4270 */
[----:B------:R-:W-:Y:S01]  /*1fae0*/  ISETP.GT.AND P6, PT, R0, RZ, P6 ;  /* 0x000000ff0000720c */ /* 0x000fe200037c4270 */
[----:B0-----:R-:W-:-:S05]  /*1faf0*/  FMUL R6, R22, R2 ;  /* 0x0000000216067220 */ /* 0x001fca0000400000 */
        /* <DEDUP_REMOVED lines=8> */
[----:B0-----:R-:W-:Y:S02]  /*1fb80*/  FMUL R6, R235, R2 ;  /* 0x00000002eb067220 */ /* 0x001fe40000400000 */
[----:B------:R-:W5:Y:S03]  /*1fb90*/  LDL.LU R235, [R1+0x7c] ;  /* 0x00007c0001eb7983 */ /* 0x000f660000300800 */
[----:B------:R-:W-:Y:S01]  /*1fba0*/  F2FP.BF16.F32.PACK_AB R6, RZ, R6 ;  /* 0x00000006ff06723e */ /* 0x000fe200000010ff */
[----:B------:R-:W5:Y:S04]  /*1fbb0*/  LDL.LU R18, [R1] ;  /* 0x0000000001127983 */ /* 0x000f680000300800 */
[----:B------:R-:W5:Y:S04]  /*1fbc0*/  LDL.LU R19, [R1+0x4] ;  /* 0x0000040001137983 */ /* 0x000f680000300800 */
[----:B------:R-:W3:Y:S04]  /*1fbd0*/  LDL.LU R22, [R1+0x8] ;  /* 0x0000080001167983 */ /* 0x000ee80000300800 */
[----:B------:R0:W-:Y:S04]  /*1fbe0*/  @P6 STG.E.U16 desc[UR46][R14.64+0x72], R6 ;  /* 0x000072060e006986 */ /* 0x0001e8000c10152e */
[----:B0-----:R-:W2:Y:S01]  /*1fbf0*/  LDL.LU R6, [R1+0x40] ;  /* 0x0000400001067983 */ /* 0x001ea20000300800 */
[----:B------:R-:W-:-:S04]  /*1fc00*/  ISETP.GT.AND P6, PT, R3, 0x20, PT ;  /* 0x000000200300780c */ /* 0x000fc80003fc4270 */
[----:B------:R-:W-:Y:S01]  /*1fc10*/  ISETP.GT.AND P6, PT, R0, 0x80, P6 ;  /* 0x000000800000780c */ /* 0x000fe200037c4270 */
[----:B--2---:R-:W-:-:S05]  /*1fc20*/  FMUL R6, R6, R2 ;  /* 0x0000000206067220 */ /* 0x004fca0000400000 */
[----:B------:R-:W-:-:S04]  /*1fc30*/  F2FP.BF16.F32.PACK_AB R6, RZ, R6 ;  /* 0x00000006ff06723e */ /* 0x000fc800000010ff */
[----:B------:R-:W-:Y:S01]  /*1fc40*/  PRMT R8, R6, 0x7610, R8 ;  /* 0x0000761006087816 */ /* 0x000fe20000000008 */
[----:B------:R-:W-:-:S05]  /*1fc50*/  IMAD.MOV.U32 R6, RZ, RZ, R10 ;  /* 0x000000ffff067224 */ /* 0x000fca00078e000a */
[----:B------:R0:W-:Y:S04]  /*1fc60*/  @P6 STG.E.U16 desc[UR46][R6.64+0x40], R8 ;  /* 0x0000400806006986 */ /* 0x0001e8000c10152e */
[----:B0-----:R-:W2:Y:S01]  /*1fc70*/  LDL.LU R8, [R1+0x44] ;  /* 0x0000440001087983 */ /* 0x001ea20000300800 */
[----:B------:R-:W-:Y:S01]  /*1fc80*/  ISETP.GT.AND P6, PT, R0, 0x80, P5 ;  /* 0x000000800000780c */ /* 0x000fe20002fc4270 */
[----:B--2---:R-:W-:-:S05]  /*1fc90*/  FMUL R8, R8, R2 ;  /* 0x0000000208087220 */ /* 0x004fca0000400000 */
[----:B------:R-:W-:-:S07]  /*1fca0*/  F2FP.BF16.F32.PACK_AB R8, RZ, R8 ;  /* 0x00000008ff08723e */ /* 0x000fce00000010ff */
[----:B------:R0:W-:Y:S04]  /*1fcb0*/  @P6 STG.E.U16 desc[UR46][R6.64+0x42], R8 ;  /* 0x0000420806006986 */ /* 0x0001e8000c10152e */
[----:B0-----:R-:W2:Y:S01]  /*1fcc0*/  LDL.LU R8, [R1+0x48] ;  /* 0x0000480001087983 */ /* 0x001ea20000300800 */
[----:B------:R-:W-:-:S04]  /*1fcd0*/  IADD3 R10, P6, R10, UR11, RZ ;  /* 0x0000000b0a0a7c10 */ /* 0x000fc8000ffde0ff */
[----:B------:R-:W-:Y:S02]  /*1fce0*/  IADD3.X R11, R7, UR5, RZ, P6, !PT ;  /* 0x00000005070b7c10 */ /* 0x000fe4000b7fe4ff */
        /* <DEDUP_REMOVED lines=42> */
[----:B---3--:R-:W-:-:S05]  /*1ff90*/  FMUL R22, R22, R2 ;  /* 0x0000000216167220 */ /* 0x008fca0000400000 */
[----:B------:R-:W-:Y:S01]  /*1ffa0*/  F2FP.BF16.F32.PACK_AB R22, RZ, R22 ;  /* 0x00000016ff16723e */ /* 0x000fe200000010ff */
[----:B--2---:R-:W-:-:S05]  /*1ffb0*/  FMUL R8, R8, R2 ;  /* 0x0000000208087220 */ /* 0x004fca0000400000 */
[----:B------:R-:W-:-:S05]  /*1ffc0*/  F2FP.BF16.F32.PACK_AB R8, RZ, R8 ;  /* 0x00000008ff08723e */ /* 0x000fca00000010ff */
[----:B------:R0:W-:Y:S01]  /*1ffd0*/  @P6 STG.E.U16 desc[UR46][R10.64+0x60], R8 ;  /* 0x000060080a006986 */ /* 0x0001e2000c10152e */
[----:B------:R-:W-:Y:S01]  /*1ffe0*/  ISETP.GT.AND P6, PT, R0, 0x88, P0 ;  /* 0x000000880000780c */ /* 0x000fe200007c4270 */
[----:B0-----:R-:W-:-:S05]  /*1fff0*/  FMUL R8, R9, R2 ;  /* 0x0000000209087220 */ /* 0x001fca0000400000 */
[----:B------:R-:W-:-:S07]  /*20000*/  F2FP.BF16.F32.PACK_AB R8, RZ, R8 ;  /* 0x00000008ff08723e */ /* 0x000fce00000010ff */
[----:B------:R0:W-:Y:S01]  /*20010*/  @P6 STG.E.U16 desc[UR46][R10.64+0x62], R8 ;  /* 0x000062080a006986 */ /* 0x0001e2000c10152e */
[----:B------:R-:W-:Y:S01]  /*20020*/  ISETP.GT.AND P6, PT, R0, 0x80, P1 ;  /* 0x000000800000780c */ /* 0x000fe20000fc4270 */
[----:B0-----:R-:W-:Y:S02]  /*20030*/  FMUL R8, R234, R2 ;  /* 0x00000002ea087220 */ /* 0x001fe40000400000 */
[----:B------:R-:W2:Y:S03]  /*20040*/  LDL.LU R234, [R1+0x30] ;  /* 0x0000300001ea7983 */ /* 0x000ea60000300800 */
[----:B------:R-:W-:-:S07]  /*20050*/  F2FP.BF16.F32.PACK_AB R8, RZ, R8 ;  /* 0x00000008ff08723e */ /* 0x000fce00000010ff */
[----:B------:R4:W-:Y:S01]  /*20060*/  @P6 STG.E.U16 desc[UR46][R6.64+0x70], R8 ;  /* 0x0000700806006986 */ /* 0x0009e2000c10152e */
[----:B------:R-:W-:-:S04]  /*20070*/  ISETP.GT.AND P6, PT, R3, 0x39, PT ;  /* 0x000000390300780c */ /* 0x000fc80003fc4270 */
[----:B------:R-:W-:Y:S01]  /*20080*/  ISETP.GT.AND P6, PT, R0, 0x80, P6 ;  /* 0x000000800000780c */ /* 0x000fe200037c4270 */
[----:B----4-:R-:W-:Y:S02]  /*20090*/  FMUL R8, R233, R2 ;  /* 0x00000002e9087220 */ /* 0x010fe40000400000 */
[----:B------:R-:W3:Y:S03]  /*200a0*/  LDL.LU R233, [R1+0x34] ;  /* 0x0000340001e97983 */ /* 0x000ee60000300800 */
[----:B------:R-:W-:-:S07]  /*200b0*/  F2FP.BF16.F32.PACK_AB R8, RZ, R8 ;  /* 0x00000008ff08723e */ /* 0x000fce00000010ff */
[----:B------:R5:W-:Y:S01]  /*200c0*/  @P6 STG.E.U16 desc[UR46][R6.64+0x72], R8 ;  /* 0x0000720806006986 */ /* 0x000be2000c10152e */
[----:B------:R-:W-:Y:S01]  /*200d0*/  ISETP.GT.AND P6, PT, R0, 0x88, P1 ;  /* 0x000000880000780c */ /* 0x000fe20000fc4270 */
[----:B-----5:R-:W-:Y:S02]  /*200e0*/  FMUL R8, R232, R2 ;  /* 0x00000002e8087220 */ /* 0x020fe40000400000 */
[----:B------:R-:W4:Y:S03]  /*200f0*/  LDL.LU R232, [R1+0x38] ;  /* 0x0000380001e87983 */ /* 0x000f260000300800 */
[----:B------:R-:W-:-:S07]  /*20100*/  F2FP.BF16.F32.PACK_AB R8, RZ, R8 ;  /* 0x00000008ff08723e */ /* 0x000fce00000010ff */
[----:B------:R0:W-:Y:S01]  /*20110*/  @P6 STG.E.U16 desc[UR46][R10.64+0x70], R8 ;  /* 0x000070080a006986 */ /* 0x0001e2000c10152e */
[----:B------:R-:W-:-:S04]  /*20120*/  ISETP.GT.AND P6, PT, R3, 0x39, PT ;  /* 0x000000390300780c */ /* 0x000fc80003fc4270 */
[----:B------:R-:W-:Y:S01]  /*20130*/  ISETP.GT.AND P6, PT, R0, 0x88, P6 ;  /* 0x000000880000780c */ /* 0x000fe200037c4270 */
[----:B0-----:R-:W-:Y:S02]  /*20140*/  FMUL R8, R235, R2 ;  /* 0x00000002eb087220 */ /* 0x001fe40000400000 */
[----:B------:R-:W5:Y:S03]  /*20150*/  LDL.LU R235, [R1+0x3c] ;  /* 0x00003c0001eb7983 */ /* 0x000f660000300800 */
        /* <DEDUP_REMOVED lines=18> */
[----:B0-----:R-:W2:Y:S01]  /*20280*/  LDL.LU R22, [R1+0xc] ;  /* 0x00000c0001167983 */ /* 0x001ea20000300800 */
[----:B------:R-:W-:Y:S01]  /*20290*/  ISETP.GT.AND P6, PT, R0, 0x108, P5 ;  /* 0x000001080000780c */ /* 0x000fe20002fc4270 */
[----:B--2---:R-:W-:-:S05]  /*202a0*/  FMUL R22, R22, R2 ;  /* 0x0000000216167220 */ /* 0x004fca0000400000 */
[----:B------:R-:W-:-:S07]  /*202b0*/  F2FP.BF16.F32.PACK_AB R22, RZ, R22 ;  /* 0x00000016ff16723e */ /* 0x000fce00000010ff */
[----:B------:R0:W-:Y:S04]  /*202c0*/  @P6 STG.E.U16 desc[UR46][R18.64+0x42], R22 ;  /* 0x0000421612006986 */ /* 0x0001e8000c10152e */
[----:B0-----:R-:W2:Y:S01]  /*202d0*/  LDL.LU R18, [R1+0x10] ;  /* 0x0000100001127983 */ /* 0x001ea20000300800 */
[----:B------:R-:W-:-:S03]  /*202e0*/  ISETP.GT.AND P6, PT, R0, 0x100, P4 ;  /* 0x000001000000780c */ /* 0x000fc600027c4270 */
[----:B------:R-:W3:Y:S01]  /*202f0*/  LDL.LU R19, [R1+0x28] ;  /* 0x0000280001137983 */ /* 0x000ee20000300800 */
[----:B--2---:R-:W-:-:S05]  /*20300*/  FMUL R18, R18, R2 ;  /* 0x0000000212127220 */ /* 0x004fca0000400000 */
[----:B------:R-:W-:-:S05]  /*20310*/  F2FP.BF16.F32.PACK_AB R18, RZ, R18 ;  /* 0x00000012ff12723e */ /* 0x000fca00000010ff */
        /* <DEDUP_REMOVED lines=23> */
[-C--:B---3--:R-:W-:Y:S01]  /*20490*/  FMUL R19, R19, R2.reuse ;  /* 0x0000000213137220 */ /* 0x088fe20000400000 */
[----:B--2---:R-:W-:-:S05]  /*204a0*/  FMUL R18, R18, R2 ;  /* 0x0000000212127220 */ /* 0x004fca0000400000 */
[----:B------:R-:W-:-:S06]  /*204b0*/  F2FP.BF16.F32.PACK_AB R18, RZ, R18 ;  /* 0x00000012ff12723e */ /* 0x000fcc00000010ff */
[----:B------:R0:W-:Y:S04]  /*204c0*/  @P6 STG.E.U16 desc[UR46][R4.64+0x62], R18 ;  /* 0x0000621204006986 */ /* 0x0001e8000c10152e */
[----:B0-----:R-:W2:Y:S01]  /*204d0*/  LDL.LU R18, [R1+0x2c] ;  /* 0x00002c0001127983 */ /* 0x001ea20000300800 */
[----:B------:R-:W-:Y:S02]  /*204e0*/  ISETP.GT.AND P6, PT, R0, 0x108, P2 ;  /* 0x000001080000780c */ /* 0x000fe400017c4270 */
[----:B------:R-:W-:-:S04]  /*204f0*/  F2FP.BF16.F32.PACK_AB R19, RZ, R19 ;  /* 0x00000013ff13723e */ /* 0x000fc800000010ff */
[----:B------:R-:W-:-:S07]  /*20500*/  PRMT R22, R19, 0x7610, R22 ;  /* 0x0000761013167816 */ /* 0x000fce0000000016 */
[----:B------:R0:W-:Y:S01]  /*20510*/  @P6 STG.E.U16 desc[UR46][R8.64+0x60], R22 ;  /* 0x0000601608006986 */ /* 0x0001e2000c10152e */
[----:B------:R-:W-:Y:S01]  /*20520*/  ISETP.GT.AND P6, PT, R0, 0x108, P0 ;  /* 0x000001080000780c */ /* 0x000fe200007c4270 */
[----:B------:R-:W-:-:S05]  /*20530*/  FMUL R216, R216, R2 ;  /* 0x00000002d8d87220 */ /* 0x000fca0000400000 */
[----:B------:R-:W-:Y:S01]  /*20540*/  F2FP.BF16.F32.PACK_AB R216, RZ, R216 ;  /* 0x000000d8ffd8723e */ /* 0x000fe200000010ff */
[----:B------:R-:W-:-:S05]  /*20550*/  FMUL R217, R217, R2 ;  /* 0x00000002d9d97220 */ /* 0x000fca0000400000 */
[----:B------:R-:W-:Y:S01]  /*20560*/  F2FP.BF16.F32.PACK_AB R217, RZ, R217 ;  /* 0x000000d9ffd9723e */ /* 0x000fe200000010ff */
[-C--:B------:R-:W-:Y:S01]  /*20570*/  FMUL R218, R218, R2.reuse ;  /* 0x00000002dada7220 */ /* 0x080fe20000400000 */
[----:B------:R-:W-:-:S04]  /*20580*/  FMUL R219, R219, R2 ;  /* 0x00000002dbdb7220 */ /* 0x000fc80000400000 */
[----:B------:R-:W-:Y:S02]  /*20590*/  F2FP.BF16.F32.PACK_AB R218, RZ, R218 ;  /* 0x000000daffda723e */ /* 0x000fe400000010ff */
[----:B------:R-:W-:Y:S01]  /*205a0*/  F2FP.BF16.F32.PACK_AB R219, RZ, R219 ;  /* 0x000000dbffdb723e */ /* 0x000fe200000010ff */
[----:B------:R-:W-:-:S05]  /*205b0*/  FMUL R220, R220, R2 ;  /* 0x00000002dcdc7220 */ /* 0x000fca0000400000 */
[----:B------:R-:W-:Y:S01]  /*205c0*/  F2FP.BF16.F32.PACK_AB R220, RZ, R220 ;  /* 0x000000dcffdc723e */ /* 0x000fe200000010ff */
[-C--:B------:R-:W-:Y:S01]  /*205d0*/  FMUL R221, R221, R2.reuse ;  /* 0x00000002dddd7220 */ /* 0x080fe20000400000 */
[----:B------:R-:W-:-:S04]  /*205e0*/  FMUL R222, R222, R2 ;  /* 0x00000002dede7220 */ /* 0x000fc80000400000 */
[----:B------:R-:W-:Y:S02]  /*205f0*/  F2FP.BF16.F32.PACK_AB R221, RZ, R221 ;  /* 0x000000ddffdd723e */ /* 0x000fe400000010ff */
[----:B------:R-:W-:Y:S01]  /*20600*/  F2FP.BF16.F32.PACK_AB R222, RZ, R222 ;  /* 0x000000deffde723e */ /* 0x000fe200000010ff */
[-C--:B------:R-:W-:Y:S01]  /*20610*/  FMUL R223, R223, R2.reuse ;  /* 0x00000002dfdf7220 */ /* 0x080fe20000400000 */
[-C--:B------:R-:W-:Y:S01]  /*20620*/  FMUL R224, R224, R2.reuse ;  /* 0x00000002e0e07220 */ /* 0x080fe20000400000 */
[----:B------:R-:W-:-:S03]  /*20630*/  FMUL R225, R225, R2 ;  /* 0x00000002e1e17220 */ /* 0x000fc60000400000 */
[----:B------:R-:W-:Y:S02]  /*20640*/  F2FP.BF16.F32.PACK_AB R223, RZ, R223 ;  /* 0x000000dfffdf723e */ /* 0x000fe400000010ff */
[----:B------:R-:W-:Y:S01]  /*20650*/  F2FP.BF16.F32.PACK_AB R224, RZ, R224 ;  /* 0x000000e0ffe0723e */ /* 0x000fe200000010ff */
[-C--:B------:R-:W-:Y:S01]  /*20660*/  FMUL R226, R226, R2.reuse ;  /* 0x00000002e2e27220 */ /* 0x080fe20000400000 */
[----:B------:R-:W-:Y:S01]  /*20670*/  F2FP.BF16.F32.PACK_AB R225, RZ, R225 ;  /* 0x000000e1ffe1723e */ /* 0x000fe200000010ff */
[-C--:B------:R-:W-:Y:S01]  /*20680*/  FMUL R227, R227, R2.reuse ;  /* 0x00000002e3e37220 */ /* 0x080fe20000400000 */
[-C--:B------:R-:W-:Y:S01]  /*20690*/  FMUL R228, R228, R2.reuse ;  /* 0x00000002e4e47220 */ /* 0x080fe20000400000 */
[----:B------:R-:W-:Y:S01]  /*206a0*/  FMUL R229, R229, R2 ;  /* 0x00000002e5e57220 */ /* 0x000fe20000400000 */
[----:B------:R-:W-:Y:S02]  /*206b0*/  F2FP.BF16.F32.PACK_AB R226, RZ, R226 ;  /* 0x000000e2ffe2723e */ /* 0x000fe400000010ff */
[----:B------:R-:W-:-:S02]  /*206c0*/  F2FP.BF16.F32.PACK_AB R227, RZ, R227 ;  /* 0x000000e3ffe3723e */ /* 0x000fc400000010ff */
[----:B------:R-:W-:Y:S02]  /*206d0*/  F2FP.BF16.F32.PACK_AB R228, RZ, R228 ;  /* 0x000000e4ffe4723e */ /* 0x000fe400000010ff */
[----:B------:R-:W-:Y:S01]  /*206e0*/  F2FP.BF16.F32.PACK_AB R229, RZ, R229 ;  /* 0x000000e5ffe5723e */ /* 0x000fe200000010ff */
[-C--:B------:R-:W-:Y:S01]  /*206f0*/  FMUL R230, R230, R2.reuse ;  /* 0x00000002e6e67220 */ /* 0x080fe20000400000 */
[-C--:B------:R-:W-:Y:S01]  /*20700*/  FMUL R231, R231, R2.reuse ;  /* 0x00000002e7e77220 */ /* 0x080fe20000400000 */
[-C--:B------:R-:W-:Y:S01]  /*20710*/  FMUL R200, R200, R2.reuse ;  /* 0x00000002c8c87220 */ /* 0x080fe20000400000 */
[-C--:B------:R-:W-:Y:S01]  /*20720*/  FMUL R201, R201, R2.reuse ;  /* 0x00000002c9c97220 */ /* 0x080fe20000400000 */
[----:B------:R-:W-:Y:S01]  /*20730*/  FMUL R202, R202, R2 ;  /* 0x00000002caca7220 */ /* 0x000fe20000400000 */
[----:B------:R-:W-:Y:S02]  /*20740*/  F2FP.BF16.F32.PACK_AB R230, RZ, R230 ;  /* 0x000000e6ffe6723e */ /* 0x000fe400000010ff */
[----:B------:R-:W-:-:S02]  /*20750*/  F2FP.BF16.F32.PACK_AB R231, RZ, R231 ;  /* 0x000000e7ffe7723e */ /* 0x000fc400000010ff */
[----:B------:R-:W-:Y:S02]  /*20760*/  F2FP.BF16.F32.PACK_AB R200, RZ, R200 ;  /* 0x000000c8ffc8723e */ /* 0x000fe400000010ff */
[----:B------:R-:W-:Y:S02]  /*20770*/  F2FP.BF16.F32.PACK_AB R201, RZ, R201 ;  /* 0x000000c9ffc9723e */ /* 0x000fe400000010ff */
[----:B------:R-:W-:Y:S01]  /*20780*/  F2FP.BF16.F32.PACK_AB R202, RZ, R202 ;  /* 0x000000caffca723e */ /* 0x000fe200000010ff */
[----:B------:R-:W-:-:S05]  /*20790*/  FMUL R203, R203, R2 ;  /* 0x00000002cbcb7220 */ /* 0x000fca0000400000 */
[----:B------:R-:W-:Y:S01]  /*207a0*/  F2FP.BF16.F32.PACK_AB R203, RZ, R203 ;  /* 0x000000cbffcb723e */ /* 0x000fe200000010ff */
[----:B--2---:R-:W-:-:S05]  /*207b0*/  FMUL R19, R18, R2 ;  /* 0x0000000212137220 */ /* 0x004fca0000400000 */
[----:B------:R-:W-:Y:S01]  /*207c0*/  F2FP.BF16.F32.PACK_AB R19, RZ, R19 ;  /* 0x00000013ff13723e */ /* 0x000fe200000010ff */
[----:B------:R-:W-:-:S04]  /*207d0*/  FMUL R18, R234, R2 ;  /* 0x00000002ea127220 */ /* 0x000fc80000400000 */
[----:B------:R1:W-:Y:S01]  /*207e0*/  @P6 STG.E.U16 desc[UR46][R8.64+0x62], R19 ;  /* 0x0000621308006986 */ /* 0x0003e2000c10152e */
[----:B------:R-:W-:Y:S02]  /*207f0*/  ISETP.GT.AND P6, PT, R0, 0x100, P1 ;  /* 0x000001000000780c */ /* 0x000fe40000fc4270 */
[----:B------:R-:W-:-:S04]  /*20800*/  F2FP.BF16.F32.PACK_AB R18, RZ, R18 ;  /* 0x00000012ff12723e */ /* 0x000fc800000010ff */
[----:B------:R-:W-:Y:S01]  /*20810*/  PRMT R23, R18, 0x7610, R23 ;  /* 0x0000761012177816 */ /* 0x000fe20000000017 */
[----:B------:R-:W-:-:S06]  /*20820*/  FMUL R18, R233, R2 ;  /* 0x00000002e9127220 */ /* 0x000fcc0000400000 */
[----:B------:R2:W-:Y:S01]  /*20830*/  @P6 STG.E.U16 desc[UR46][R4.64+0x70], R23 ;  /* 0x0000701704006986 */ /* 0x0005e2000c10152e */
[----:B------:R-:W-:-:S04]  /*20840*/  ISETP.GT.AND P6, PT, R3, 0x39, PT ;  /* 0x000000390300780c */ /* 0x000fc80003fc4270 */
[----:B------:R-:W-:Y:S02]  /*20850*/  ISETP.GT.AND P6, PT, R0, 0x100, P6 ;  /* 0x000001000000780c */ /* 0x000fe400037c4270 */
[----:B------:R-:W-:-:S04]  /*20860*/  F2FP.BF16.F32.PACK_AB R18, RZ, R18 ;  /* 0x00000012ff12723e */ /* 0x000fc800000010ff */
[----:B0-----:R-:W-:Y:S01]  /*20870*/  PRMT R22, R18, 0x7610, R22 ;  /* 0x0000761012167816 */ /* 0x001fe20000000016 */
[----:B----4-:R-:W-:-:S06]  /*20880*/  FMUL R18, R232, R2 ;  /* 0x00000002e8127220 */ /* 0x010fcc0000400000 */
[----:B------:R-:W-:Y:S01]  /*20890*/  @P6 STG.E.U16 desc[UR46][R4.64+0x72], R22 ;  /* 0x0000721604006986 */ /* 0x000fe2000c10152e */
[----:B------:R-:W-:Y:S02]  /*208a0*/  ISETP.GT.AND P6, PT, R0, 0x108, P1 ;  /* 0x000001080000780c */ /* 0x000fe40000fc4270 */
[----:B------:R-:W-:-:S04]  /*208b0*/  F2FP.BF16.F32.PACK_AB R18, RZ, R18 ;  /* 0x00000012ff12723e */ /* 0x000fc800000010ff */
[----:B-1----:R-:W-:Y:S01]  /*208c0*/  PRMT R19, R18, 0x7610, R19 ;  /* 0x0000761012137816 */ /* 0x002fe20000000013 */
[----:B-----5:R-:W-:-:S06]  /*208d0*/  FMUL R18, R235, R2 ;  /* 0x00000002eb127220 */ /* 0x020fcc0000400000 */
[----:B------:R0:W-:Y:S01]  /*208e0*/  @P6 STG.E.U16 desc[UR46][R8.64+0x70], R19 ;  /* 0x0000701308006986 */ /* 0x0001e2000c10152e */
[----:B------:R-:W-:-:S04]  /*208f0*/  ISETP.GT.AND P6, PT, R3, 0x39, PT ;  /* 0x000000390300780c */ /* 0x000fc80003fc4270 */
[----:B------:R-:W-:Y:S02]  /*20900*/  ISETP.GT.AND P6, PT, R0, 0x108, P6 ;  /* 0x000001080000780c */ /* 0x000fe400037c4270 */
[----:B------:R-:W-:-:S04]  /*20910*/  F2FP.BF16.F32.PACK_AB R18, RZ, R18 ;  /* 0x00000012ff12723e */ /* 0x000fc800000010ff */
[----:B--2---:R-:W-:-:S07]  /*20920*/  PRMT R23, R18, 0x7610, R23 ;  /* 0x0000761012177816 */ /* 0x004fce0000000017 */
[----:B------:R1:W-:Y:S01]  /*20930*/  @P6 STG.E.U16 desc[UR46][R8.64+0x72], R23 ;  /* 0x0000721708006986 */ /* 0x0003e2000c10152e */
[----:B------:R-:W-:-:S04]  /*20940*/  IADD3 R18, P6, R4, UR13, RZ ;  /* 0x0000000d04127c10 */ /* 0x000fc8000ffde0ff */
[----:B0-----:R-:W-:Y:S02]  /*20950*/  IADD3.X R19, R5, UR12, RZ, P6, !PT ;  /* 0x0000000c05137c10 */ /* 0x001fe4000b7fe4ff */
[----:B------:R-:W-:-:S04]  /*20960*/  ISETP.GT.AND P6, PT, R3, 0x20, PT ;  /* 0x000000200300780c */ /* 0x000fc80003fc4270 */
[----:B------:R-:W-:-:S13]  /*20970*/  ISETP.GT.AND P6, PT, R0, 0x180, P6 ;  /* 0x000001800000780c */ /* 0x000fda00037c4270 */
[----:B------:R0:W-:Y:S01]  /*20980*/  @P6 STG.E.U16 desc[UR46][R18.64+0x40], R216 ;  /* 0x000040d812006986 */ /* 0x0001e2000c10152e */
[C---:B------:R-:W-:Y:S02]  /*20990*/  ISETP.GT.AND P6, PT, R0.reuse, 0x180, P5 ;  /* 0x000001800000780c */ /* 0x040fe40002fc4270 */
[----:B------:R-:W-:-:S11]  /*209a0*/  ISETP.GT.AND P5, PT, R0, 0x188, P5 ;  /* 0x000001880000780c */ /* 0x000fd60002fa4270 */
[----:B------:R0:W-:Y:S01]  /*209b0*/  @P6 STG.E.U16 desc[UR46][R18.64+0x42], R217 ;  /* 0x000042d912006986 */ /* 0x0001e2000c10152e */
[----:B------:R-:W-:-:S04]  /*209c0*/  IADD3 R22, P6, R18, UR11, RZ ;  /* 0x0000000b12167c10 */ /* 0x000fc8000ffde0ff */
[----:B-1----:R-:W-:Y:S02]  /*209d0*/  IADD3.X R23, R19, UR5, RZ, P6, !PT ;  /* 0x0000000513177c10 */ /* 0x002fe4000b7fe4ff */
[----:B------:R-:W-:-:S04]  /*209e0*/  ISETP.GT.AND P6, PT, R3, 0x20, PT ;  /* 0x000000200300780c */ /* 0x000fc80003fc4270 */
[----:B------:R-:W-:-:S13]  /*209f0*/  ISETP.GT.AND P6, PT, R0, 0x188, P6 ;  /* 0x000001880000780c */ /* 0x000fda00037c4270 */
[----:B------:R0:W-:Y:S04]  /*20a00*/  @P6 STG.E.U16 desc[UR46][R22.64+0x40], R218 ;  /* 0x000040da16006986 */ /* 0x0001e8000c10152e */
[----:B------:R0:W-:Y:S01]  /*20a10*/  @P5 STG.E.U16 desc[UR46][R20.64+0x42], R219 ;  /* 0x000042db14005986 */ /* 0x0001e2000c10152e */
[C---:B------:R-:W-:Y:S02]  /*20a20*/  ISETP.GT.AND P5, PT, R0.reuse, 0x180, P4 ;  /* 0x000001800000780c */ /* 0x040fe400027a4270 */
[----:B------:R-:W-:-:S11]  /*20a30*/  ISETP.GT.AND P4, PT, R0, 0x188, P4 ;  /* 0x000001880000780c */ /* 0x000fd60002784270 */
[----:B------:R0:W-:Y:S01]  /*20a40*/  @P5 STG.E.U16 desc[UR46][R18.64+0x50], R220 ;  /* 0x000050dc12005986 */ /* 0x0001e2000c10152e */
[C---:B------:R-:W-:Y:S02]  /*20a50*/  ISETP.GT.AND P5, PT, R0.reuse, 0x180, P3 ;  /* 0x000001800000780c */ /* 0x040fe40001fa4270 */
[----:B------:R-:W-:-:S11]  /*20a60*/  ISETP.GT.AND P3, PT, R0, 0x188, P3 ;  /* 0x000001880000780c */ /* 0x000fd60001f64270 */
[----:B------:R0:W-:Y:S04]  /*20a70*/  @P5 STG.E.U16 desc[UR46][R18.64+0x52], R221 ;  /* 0x000052dd12005986 */ /* 0x0001e8000c10152e */
[----:B------:R0:W-:Y:S01]  /*20a80*/  @P4 STG.E.U16 desc[UR46][R22.64+0x50], R222 ;  /* 0x000050de16004986 */ /* 0x0001e2000c10152e */
[C---:B------:R-:W-:Y:S02]  /*20a90*/  ISETP.GT.AND P4, PT, R0.reuse, 0x180, P2 ;  /* 0x000001800000780c */ /* 0x040fe40001784270 */
[C---:B------:R-:W-:Y:S02]  /*20aa0*/  ISETP.GT.AND P5, PT, R0.reuse, 0x180, P0 ;  /* 0x000001800000780c */ /* 0x040fe400007a4270 */
[C---:B------:R-:W-:Y:S02]  /*20ab0*/  ISETP.GT.AND P2, PT, R0.reuse, 0x188, P2 ;  /* 0x000001880000780c */ /* 0x040fe40001744270 */
[----:B------:R-:W-:Y:S01]  /*20ac0*/  ISETP.GT.AND P6, PT, R3, 0x39, PT ;  /* 0x000000390300780c */ /* 0x000fe20003fc4270 */
[----:B------:R0:W-:Y:S01]  /*20ad0*/  @P3 STG.E.U16 desc[UR46][R22.64+0x52], R223 ;  /* 0x000052df16003986 */ /* 0x0001e2000c10152e */
[----:B------:R-:W-:-:S02]  /*20ae0*/  ISETP.GT.AND P0, PT, R0, 0x188, P0 ;  /* 0x000001880000780c */ /* 0x000fc40000704270 */
[----:B------:R-:W-:-:S03]  /*20af0*/  ISETP.GT.AND P3, PT, R0, 0x180, P1 ;  /* 0x000001800000780c */ /* 0x000fc60000f64270 */
[----:B------:R0:W-:Y:S01]  /*20b00*/  @P4 STG.E.U16 desc[UR46][R18.64+0x60], R224 ;  /* 0x000060e012004986 */ /* 0x0001e2000c10152e */
[----:B------:R-:W-:-:S03]  /*20b10*/  ISETP.GT.AND P4, PT, R0, 0x180, P6 ;  /* 0x000001800000780c */ /* 0x000fc60003784270 */
[----:B------:R0:W-:Y:S01]  /*20b20*/  @P5 STG.E.U16 desc[UR46][R18.64+0x62], R225 ;  /* 0x000062e112005986 */ /* 0x0001e2000c10152e */
[----:B------:R-:W-:-:S03]  /*20b30*/  ISETP.GT.AND P1, PT, R0, 0x188, P1 ;  /* 0x000001880000780c */ /* 0x000fc60000f24270 */
[----:B------:R0:W-:Y:S01]  /*20b40*/  @P2 STG.E.U16 desc[UR46][R22.64+0x60], R226 ;  /* 0x000060e216002986 */ /* 0x0001e2000c10152e */
[C---:B------:R-:W-:Y:S02]  /*20b50*/  ISETP.GT.AND P2, PT, R3.reuse, 0x39, PT ;  /* 0x000000390300780c */ /* 0x040fe40003f44270 */
[C---:B------:R-:W-:Y:S02]  /*20b60*/  ISETP.GT.AND P6, PT, R3.reuse, 0x40, PT ;  /* 0x000000400300780c */ /* 0x040fe40003fc4270 */
[----:B------:R-:W-:Y:S01]  /*20b70*/  ISETP.GT.AND P5, PT, R3, 0x41, PT ;  /* 0x000000410300780c */ /* 0x000fe20003fa4270 */
[----:B------:R0:W-:Y:S01]  /*20b80*/  @P0 STG.E.U16 desc[UR46][R22.64+0x62], R227 ;  /* 0x000062e316000986 */ /* 0x0001e2000c10152e */
[C---:B------:R-:W-:Y:S02]  /*20b90*/  ISETP.GT.AND P0, PT, R0.reuse, 0x188, P2 ;  /* 0x000001880000780c */ /* 0x040fe40001704270 */
[C---:B------:R-:W-:Y:S01]  /*20ba0*/  ISETP.GT.AND P2, PT, R0.reuse, RZ, P6 ;  /* 0x000000ff0000720c */ /* 0x040fe20003744270 */
[----:B------:R0:W-:Y:S01]  /*20bb0*/  @P3 STG.E.U16 desc[UR46][R18.64+0x70], R228 ;  /* 0x000070e412003986 */ /* 0x0001e2000c10152e */
[----:B------:R-:W-:-:S03]  /*20bc0*/  ISETP.GT.AND P3, PT, R0, RZ, P5 ;  /* 0x000000ff0000720c */ /* 0x000fc60002f64270 */
[----:B------:R0:W-:Y:S01]  /*20bd0*/  @P4 STG.E.U16 desc[UR46][R18.64+0x72], R229 ;  /* 0x000072e512004986 */ /* 0x0001e2000c10152e */
[----:B------:R-:W-:-:S03]  /*20be0*/  ISETP.GT.AND P4, PT, R0, 0x8, P6 ;  /* 0x000000080000780c */ /* 0x000fc60003784270 */
[----:B------:R0:W-:Y:S01]  /*20bf0*/  @P1 STG.E.U16 desc[UR46][R22.64+0x70], R230 ;  /* 0x000070e616001986 */ /* 0x0001e2000c10152e */
[----:B------:R-:W-:-:S03]  /*20c00*/  ISETP.GT.AND P1, PT, R0, 0x8, P5 ;  /* 0x000000080000780c */ /* 0x000fc60002f24270 */
[----:B------:R0:W-:Y:S04]  /*20c10*/  @P0 STG.E.U16 desc[UR46][R22.64+0x72], R231 ;  /* 0x000072e716000986 */ /* 0x0001e8000c10152e */
[----:B------:R0:W-:Y:S04]  /*20c20*/  @P2 STG.E.U16 desc[UR46][R12.64+0x80], R200 ;  /* 0x000080c80c002986 */ /* 0x0001e8000c10152e */
[----:B------:R0:W-:Y:S01]  /*20c30*/  @P3 STG.E.U16 desc[UR46][R12.64+0x82], R201 ;  /* 0x000082c90c003986 */ /* 0x0001e2000c10152e */
[----:B------:R-:W-:-:S03]  /*20c40*/  ISETP.GT.AND P3, PT, R3, 0x49, PT ;  /* 0x000000490300780c */ /* 0x000fc60003f64270 */
[----:B------:R0:W-:Y:S01]  /*20c50*/  @P4 STG.E.U16 desc[UR46][R14.64+0x80], R202 ;  /* 0x000080ca0e004986 */ /* 0x0001e2000c10152e */
[----:B------:R-:W-:Y:S02]  /*20c60*/  ISETP.GT.AND P4, PT, R3, 0x48, PT ;  /* 0x000000480300780c */ /* 0x000fe40003f84270 */
[C---:B------:R-:W-:Y:S02]  /*20c70*/  ISETP.GT.AND P2, PT, R0.reuse, RZ, P3 ;  /* 0x000000ff0000720c */ /* 0x040fe40001f44270 */
[----:B------:R-:W-:Y:S01]  /*20c80*/  ISETP.GT.AND P0, PT, R0, RZ, P4 ;  /* 0x000000ff0000720c */ /* 0x000fe20002704270 */
[-C--:B------:R-:W-:Y:S01]  /*20c90*/  FMUL R204, R204, R2.reuse ;  /* 0x00000002cccc7220 */ /* 0x080fe20000400000 */
[-C--:B------:R-:W-:Y:S01]  /*20ca0*/  FMUL R205, R205, R2.reuse ;  /* 0x00000002cdcd7220 */ /* 0x080fe20000400000 */
[----:B------:R0:W-:Y:S01]  /*20cb0*/  @P1 STG.E.U16 desc[UR46][R14.64+0x82], R203 ;  /* 0x000082cb0e001986 */ /* 0x0001e2000c10152e */
[----:B------:R-:W-:Y:S01]  /*20cc0*/  ISETP.GT.AND P1, PT, R0, 0x8, P4 ;  /* 0x000000080000780c */ /* 0x000fe20002724270 */
[----:B------:R-:W-:Y:S01]  /*20cd0*/  FMUL R206, R206, R2 ;  /* 0x00000002cece7220 */ /* 0x000fe20000400000 */
[----:B------:R-:W-:-:S02]  /*20ce0*/  F2FP.BF16.F32.PACK_AB R204, RZ, R204 ;  /* 0x000000ccffcc723e */ /* 0x000fc400000010ff */
[----:B------:R-:W-:Y:S02]  /*20cf0*/  F2FP.BF16.F32.PACK_AB R205, RZ, R205 ;  /* 0x000000cdffcd723e */ /* 0x000fe400000010ff */
[----:B------:R-:W-:-:S03]  /*20d00*/  F2FP.BF16.F32.PACK_AB R206, RZ, R206 ;  /* 0x000000ceffce723e */ /* 0x000fc600000010ff */
[----:B------:R0:W-:Y:S01]  /*20d10*/  @P0 STG.E.U16 desc[UR46][R12.64+0x90], R204 ;  /* 0x000090cc0c000986 */ /* 0x0001e2000c10152e */
[----:B------:R-:W-:-:S03]  /*20d20*/  ISETP.GT.AND P0, PT, R0, 0x8, P3 ;  /* 0x000000080000780c */ /* 0x000fc60001f04270 */
[----:B------:R0:W-:Y:S01]  /*20d30*/  @P2 STG.E.U16 desc[UR46][R12.64+0x92], R205 ;  /* 0x000092cd0c002986 */ /* 0x0001e2000c10152e */
[----:B------:R-:W-:Y:S01]  /*20d40*/  ISETP.GT.AND P2, PT, R3, 0x50, PT ;  /* 0x000000500300780c */ /* 0x000fe20003f44270 */
[-C--:B------:R-:W-:Y:S02]  /*20d50*/  FMUL R207, R207, R2.reuse ;  /* 0x00000002cfcf7220 */ /* 0x080fe40000400000 */
[----:B------:R0:W-:Y:S01]  /*20d60*/  @P1 STG.E.U16 desc[UR46][R14.64+0x90], R206 ;  /* 0x000090ce0e001986 */ /* 0x0001e2000c10152e */
[----:B------:R-:W-:Y:S01]  /*20d70*/  ISETP.GT.AND P1, PT, R0, RZ, P2 ;  /* 0x000000ff0000720c */ /* 0x000fe20001724270 */
[----:B------:R-:W-:Y:S01]  /*20d80*/  FMUL R208, R208, R2 ;  /* 0x00000002d0d07220 */ /* 0x000fe20000400000 */
[----:B------:R-:W-:-:S04]  /*20d90*/  F2FP.BF16.F32.PACK_AB R207, RZ, R207 ;  /* 0x000000cfffcf723e */ /* 0x000fc800000010ff */
[----:B------:R-:W-:Y:S01]  /*20da0*/  F2FP.BF16.F32.PACK_AB R208, RZ, R208 ;  /* 0x000000d0ffd0723e */ /* 0x000fe200000010ff */
[----:B------:R0:W-:Y:S01]  /*20db0*/  @P0 STG.E.U16 desc[UR46][R14.64+0x92], R207 ;  /* 0x000092cf0e000986 */ /* 0x0001e2000c10152e */
[----:B------:R-:W-:Y:S01]  /*20dc0*/  ISETP.GT.AND P0, PT, R3, 0x51, PT ;  /* 0x000000510300780c */ /* 0x000fe20003f04270 */
[----:B------:R-:W-:-:S04]  /*20dd0*/  FMUL R209, R209, R2 ;  /* 0x00000002d1d17220 */ /* 0x000fc80000400000 */
[----:B------:R0:W-:Y:S01]  /*20de0*/  @P1 STG.E.U16 desc[UR46][R12.64+0xa0], R208 ;  /* 0x0000a0d00c001986 */ /* 0x0001e2000c10152e */
[----:B------:R-:W-:Y:S02]  /*20df0*/  ISETP.GT.AND P1, PT, R0, RZ, P0 ;  /* 0x000000ff0000720c */ /* 0x000fe40000724270 */
[----:B------:R-:W-:Y:S01]  /*20e00*/  F2FP.BF16.F32.PACK_AB R209, RZ, R209 ;  /* 0x000000d1ffd1723e */ /* 0x000fe200000010ff */
[----:B------:R-:W-:-:S10]  /*20e10*/  FMUL R210, R210, R2 ;  /* 0x00000002d2d27220 */ /* 0x000fd40000400000 */
[----:B------:R0:W-:Y:S01]  /*20e20*/  @P1 STG.E.U16 desc[UR46][R12.64+0xa2], R209 ;  /* 0x0000a2d10c001986 */ /* 0x0001e2000c10152e */
[----:B------:R-:W-:Y:S02]  /*20e30*/  ISETP.GT.AND P1, PT, R0, 0x8, P2 ;  /* 0x000000080000780c */ /* 0x000fe40001724270 */
[----:B------:R-:W-:Y:S01]  /*20e40*/  F2FP.BF16.F32.PACK_AB R210, RZ, R210 ;  /* 0x000000d2ffd2723e */ /* 0x000fe200000010ff */
[----:B------:R-:W-:-:S10]  /*20e50*/  FMUL R211, R211, R2 ;  /* 0x00000002d3d37220 */ /* 0x000fd40000400000 */
[----:B------:R0:W-:Y:S01]  /*20e60*/  @P1 STG.E.U16 desc[UR46][R14.64+0xa0], R210 ;  /* 0x0000a0d20e001986 */ /* 0x0001e2000c10152e */
[----:B------:R-:W-:Y:S02]  /*20e70*/  ISETP.GT.AND P1, PT, R0, 0x8, P0 ;  /* 0x000000080000780c */ /* 0x000fe40000724270 */
[----:B------:R-:W-:Y:S01]  /*20e80*/  F2FP.BF16.F32.PACK_AB R211, RZ, R211 ;  /* 0x000000d3ffd3723e */ /* 0x000fe200000010ff */
[----:B------:R-:W-:-:S10]  /*20e90*/  FMUL R212, R212, R2 ;  /* 0x00000002d4d47220 */ /* 0x000fd40000400000 */
[----:B------:R0:W-:Y:S01]  /*20ea0*/  @P1 STG.E.U16 desc[UR46][R14.64+0xa2], R211 ;  /* 0x0000a2d30e001986 */ /* 0x0001e2000c10152e */
[----:B------:R-:W-:-:S04]  /*20eb0*/  ISETP.GT.AND P1, PT, R3, 0x58, PT ;  /* 0x000000580300780c */ /* 0x000fc80003f24270 */
[----:B------:R-:W-:Y:S02]  /*20ec0*/  ISETP.GT.AND P6, PT, R0, RZ, P1 ;  /* 0x000000ff0000720c */ /* 0x000fe40000fc4270 */
        /* <DEDUP_REMOVED lines=156> */
[-C--:B------:R-:W-:Y:S01]  /*21890*/  FMUL R153, R153, R2.reuse ;  /* 0x0000000299997220 */ /* 0x080fe20000400000 */
[----:B------:R-:W-:-:S09]  /*218a0*/  FMUL R155, R155, R2 ;  /* 0x000000029b9b7220 */ /* 0x000fd20000400000 */
[----:B------:R0:W-:Y:S01]  /*218b0*/  @P6 STG.E.U16 desc[UR46][R18.64+0x80], R152 ;  /* 0x0000809812006986 */ /* 0x0001e2000c10152e */
[C---:B------:R-:W-:Y:S02]  /*218c0*/  ISETP.GT.AND P6, PT, R0.reuse, 0x180, P5 ;  /* 0x000001800000780c */ /* 0x040fe40002fc4270 */
[----:B------:R-:W-:Y:S02]  /*218d0*/  ISETP.GT.AND P5, PT, R0, 0x188, P5 ;  /* 0x000001880000780c */ /* 0x000fe40002fa4270 */
[----:B------:R-:W-:Y:S02]  /*218e0*/  F2FP.BF16.F32.PACK_AB R153, RZ, R153 ;  /* 0x00000099ff99723e */ /* 0x000fe400000010ff */
[----:B------:R-:W-:-:S07]  /*218f0*/  F2FP.BF16.F32.PACK_AB R155, RZ, R155 ;  /* 0x0000009bff9b723e */ /* 0x000fce00000010ff */
[----:B------:R0:W-:Y:S01]  /*21900*/  @P6 STG.E.U16 desc[UR46][R18.64+0x82], R153 ;  /* 0x0000829912006986 */ /* 0x0001e2000c10152e */
[----:B------:R-:W-:-:S03]  /*21910*/  ISETP.GT.AND P6, PT, R3, 0x40, PT ;  /* 0x000000400300780c */ /* 0x000fc60003fc4270 */
[----:B------:R0:W-:Y:S01]  /*21920*/  @P5 STG.E.U16 desc[UR46][R22.64+0x82], R155 ;  /* 0x0000829b16005986 */ /* 0x0001e2000c10152e */
[C---:B------:R-:W-:Y:S02]  /*21930*/  ISETP.GT.AND P6, PT, R0.reuse, 0x188, P6 ;  /* 0x000001880000780c */ /* 0x040fe400037c4270 */
[----:B------:R-:W-:Y:S01]  /*21940*/  ISETP.GT.AND P5, PT, R0, 0x180, P4 ;  /* 0x000001800000780c */ /* 0x000fe200027a4270 */
[-C--:B------:R-:W-:Y:S01]  /*21950*/  FMUL R154, R154, R2.reuse ;  /* 0x000000029a9a7220 */ /* 0x080fe20000400000 */
[----:B------:R-:W-:-:S04]  /*21960*/  FMUL R156, R156, R2 ;  /* 0x000000029c9c7220 */ /* 0x000fc80000400000 */
[----:B------:R-:W-:Y:S02]  /*21970*/  F2FP.BF16.F32.PACK_AB R154, RZ, R154 ;  /* 0x0000009aff9a723e */ /* 0x000fe400000010ff */
[----:B------:R-:W-:-:S03]  /*21980*/  F2FP.BF16.F32.PACK_AB R156, RZ, R156 ;  /* 0x0000009cff9c723e */ /* 0x000fc600000010ff */
[----:B------:R0:W-:Y:S01]  /*21990*/  @P6 STG.E.U16 desc[UR46][R22.64+0x80], R154 ;  /* 0x0000809a16006986 */ /* 0x0001e2000c10152e */
[----:B------:R-:W-:-:S03]  /*219a0*/  ISETP.GT.AND P4, PT, R0, 0x188, P4 ;  /* 0x000001880000780c */ /* 0x000fc60002784270 */
[----:B------:R0:W-:Y:S01]  /*219b0*/  @P5 STG.E.U16 desc[UR46][R18.64+0x90], R156 ;  /* 0x0000909c12005986 */ /* 0x0001e2000c10152e */
[----:B------:R-:W-:Y:S01]  /*219c0*/  ISETP.GT.AND P5, PT, R0, 0x180, P3 ;  /* 0x000001800000780c */ /* 0x000fe20001fa4270 */
[-C--:B------:R-:W-:Y:S01]  /*219d0*/  FMUL R157, R157, R2.reuse ;  /* 0x000000029d9d7220 */ /* 0x080fe20000400000 */
[----:B------:R-:W-:-:S04]  /*219e0*/  FMUL R158, R158, R2 ;  /* 0x000000029e9e7220 */ /* 0x000fc80000400000 */
[----:B------:R-:W-:Y:S02]  /*219f0*/  F2FP.BF16.F32.PACK_AB R157, RZ, R157 ;  /* 0x0000009dff9d723e */ /* 0x000fe400000010ff */
[----:B------:R-:W-:Y:S02]  /*21a00*/  F2FP.BF16.F32.PACK_AB R158, RZ, R158 ;  /* 0x0000009eff9e723e */ /* 0x000fe400000010ff */
[----:B------:R-:W-:-:S03]  /*21a10*/  ISETP.GT.AND P3, PT, R0, 0x188, P3 ;  /* 0x000001880000780c */ /* 0x000fc60001f64270 */
[----:B------:R0:W-:Y:S01]  /*21a20*/  @P5 STG.E.U16 desc[UR46][R18.64+0x92], R157 ;  /* 0x0000929d12005986 */ /* 0x0001e2000c10152e */
[----:B------:R-:W-:-:S03]  /*21a30*/  FMUL R159, R159, R2 ;  /* 0x000000029f9f7220 */ /* 0x000fc60000400000 */
[----:B------:R0:W-:Y:S01]  /*21a40*/  @P4 STG.E.U16 desc[UR46][R22.64+0x90], R158 ;  /* 0x0000909e16004986 */ /* 0x0001e2000c10152e */
[----:B------:R-:W-:Y:S01]  /*21a50*/  ISETP.GT.AND P4, PT, R0, 0x180, P2 ;  /* 0x000001800000780c */ /* 0x000fe20001784270 */
[----:B------:R-:W-:Y:S01]  /*21a60*/  FMUL R160, R160, R2 ;  /* 0x00000002a0a07220 */ /* 0x000fe20000400000 */
[----:B------:R-:W-:Y:S02]  /*21a70*/  F2FP.BF16.F32.PACK_AB R159, RZ, R159 ;  /* 0x0000009fff9f723e */ /* 0x000fe400000010ff */
[C---:B------:R-:W-:Y:S02]  /*21a80*/  ISETP.GT.AND P5, PT, R0.reuse, 0x180, P0 ;  /* 0x000001800000780c */ /* 0x040fe400007a4270 */
[----:B------:R-:W-:Y:S02]  /*21a90*/  F2FP.BF16.F32.PACK_AB R160, RZ, R160 ;  /* 0x000000a0ffa0723e */ /* 0x000fe400000010ff */
[----:B------:R-:W-:Y:S01]  /*21aa0*/  ISETP.GT.AND P2, PT, R0, 0x188, P2 ;  /* 0x000001880000780c */ /* 0x000fe20001744270 */
[-C--:B------:R-:W-:Y:S01]  /*21ab0*/  FMUL R161, R161, R2.reuse ;  /* 0x00000002a1a17220 */ /* 0x080fe20000400000 */
[----:B------:R-:W-:Y:S01]  /*21ac0*/  ISETP.GT.AND P6, PT, R3, 0x59, PT ;  /* 0x000000590300780c */ /* 0x000fe20003fc4270 */
[----:B------:R-:W-:Y:S01]  /*21ad0*/  FMUL R162, R162, R2 ;  /* 0x00000002a2a27220 */ /* 0x000fe20000400000 */
[----:B------:R0:W-:Y:S01]  /*21ae0*/  @P3 STG.E.U16 desc[UR46][R22.64+0x92], R159 ;  /* 0x0000929f16003986 */ /* 0x0001e2000c10152e */
[----:B------:R-:W-:-:S02]  /*21af0*/  ISETP.GT.AND P0, PT, R0, 0x188, P0 ;  /* 0x000001880000780c */ /* 0x000fc40000704270 */
[C---:B------:R-:W-:Y:S01]  /*21b00*/  ISETP.GT.AND P3, PT, R0.reuse, 0x180, P1 ;  /* 0x000001800000780c */ /* 0x040fe20000f64270 */
[----:B------:R0:W-:Y:S01]  /*21b10*/  @P4 STG.E.U16 desc[UR46][R18.64+0xa0], R160 ;  /* 0x0000a0a012004986 */ /* 0x0001e2000c10152e */
[----:B------:R-:W-:Y:S01]  /*21b20*/  ISETP.GT.AND P4, PT, R0, 0x180, P6 ;  /* 0x000001800000780c */ /* 0x000fe20003784270 */
[-C--:B------:R-:W-:Y:S01]  /*21b30*/  FMUL R163, R163, R2.reuse ;  /* 0x00000002a3a37220 */ /* 0x080fe20000400000 */
[----:B------:R-:W-:Y:S01]  /*21b40*/  F2FP.BF16.F32.PACK_AB R161, RZ, R161 ;  /* 0x000000a1ffa1723e */ /* 0x000fe200000010ff */
[----:B------:R-:W-:Y:S01]  /*21b50*/  FMUL R164, R164, R2 ;  /* 0x00000002a4a47220 */ /* 0x000fe20000400000 */
[----:B------:R-:W-:Y:S01]  /*21b60*/  F2FP.BF16.F32.PACK_AB R162, RZ, R162 ;  /* 0x000000a2ffa2723e */ /* 0x000fe200000010ff */
[----:B------:R-:W-:Y:S01]  /*21b70*/  FMUL R165, R165, R2 ;  /* 0x00000002a5a57220 */ /* 0x000fe20000400000 */
[----:B------:R-:W-:Y:S01]  /*21b80*/  F2FP.BF16.F32.PACK_AB R163, RZ, R163 ;  /* 0x000000a3ffa3723e */ /* 0x000fe200000010ff */
[----:B------:R0:W-:Y:S01]  /*21b90*/  @P5 STG.E.U16 desc[UR46][R18.64+0xa2], R161 ;  /* 0x0000a2a112005986 */ /* 0x0001e2000c10152e */
[----:B------:R-:W-:-:S02]  /*21ba0*/  F2FP.BF16.F32.PACK_AB R164, RZ, R164 ;  /* 0x000000a4ffa4723e */ /* 0x000fc400000010ff */
[----:B------:R-:W-:Y:S01]  /*21bb0*/  F2FP.BF16.F32.PACK_AB R165, RZ, R165 ;  /* 0x000000a5ffa5723e */ /* 0x000fe200000010ff */
[----:B------:R0:W-:Y:S01]  /*21bc0*/  @P2 STG.E.U16 desc[UR46][R22.64+0xa0], R162 ;  /* 0x0000a0a216002986 */ /* 0x0001e2000c10152e */
[----:B------:R-:W-:Y:S02]  /*21bd0*/  ISETP.GT.AND P1, PT, R0, 0x188, P1 ;  /* 0x000001880000780c */ /* 0x000fe40000f24270 */
[C---:B------:R-:W-:Y:S02]  /*21be0*/  ISETP.GT.AND P2, PT, R3.reuse, 0x59, PT ;  /* 0x000000590300780c */ /* 0x040fe40003f44270 */
[C---:B------:R-:W-:Y:S02]  /*21bf0*/  ISETP.GT.AND P6, PT, R3.reuse, 0x60, PT ;  /* 0x000000600300780c */ /* 0x040fe40003fc4270 */
[----:B------:R-:W-:Y:S01]  /*21c00*/  ISETP.GT.AND P5, PT, R3, 0x61, PT ;  /* 0x000000610300780c */ /* 0x000fe20003fa4270 */
[----:B------:R-:W-:Y:S01]  /*21c10*/  FMUL R166, R166, R2 ;  /* 0x00000002a6a67220 */ /* 0x000fe20000400000 */
[----:B------:R0:W-:Y:S01]  /*21c20*/  @P0 STG.E.U16 desc[UR46][R22.64+0xa2], R163 ;  /* 0x0000a2a316000986 */ /* 0x0001e2000c10152e */
[----:B------:R-:W-:-:S02]  /*21c30*/  ISETP.GT.AND P0, PT, R0, 0x188, P2 ;  /* 0x000001880000780c */ /* 0x000fc40001704270 */
[C---:B------:R-:W-:Y:S01]  /*21c40*/  ISETP.GT.AND P2, PT, R0.reuse, RZ, P6 ;  /* 0x000000ff0000720c */ /* 0x040fe20003744270 */
[----:B------:R0:W-:Y:S01]  /*21c50*/  @P3 STG.E.U16 desc[UR46][R18.64+0xb0], R164 ;  /* 0x0000b0a412003986 */ /* 0x0001e2000c10152e */
[C---:B------:R-:W-:Y:S01]  /*21c60*/  ISETP.GT.AND P3, PT, R0.reuse, RZ, P5 ;  /* 0x000000ff0000720c */ /* 0x040fe20002f64270 */
[-C--:B------:R-:W-:Y:S02]  /*21c70*/  FMUL R167, R167, R2.reuse ;  /* 0x00000002a7a77220 */ /* 0x080fe40000400000 */
[----:B------:R0:W-:Y:S01]  /*21c80*/  @P4 STG.E.U16 desc[UR46][R18.64+0xb2], R165 ;  /* 0x0000b2a512004986 */ /* 0x0001e2000c10152e */
[----:B------:R-:W-:Y:S01]  /*21c90*/  ISETP.GT.AND P4, PT, R0, 0x8, P6 ;  /* 0x000000080000780c */ /* 0x000fe20003784270 */
[----:B------:R-:W-:Y:S01]  /*21ca0*/  FMUL R136, R136, R2 ;  /* 0x0000000288887220 */ /* 0x000fe20000400000 */
[----:B------:R-:W-:Y:S01]  /*21cb0*/  F2FP.BF16.F32.PACK_AB R166, RZ, R166 ;  /* 0x000000a6ffa6723e */ /* 0x000fe200000010ff */
[-C--:B------:R-:W-:Y:S01]  /*21cc0*/  FMUL R137, R137, R2.reuse ;  /* 0x0000000289897220 */ /* 0x080fe20000400000 */
[----:B------:R-:W-:Y:S01]  /*21cd0*/  FMUL R138, R138, R2 ;  /* 0x000000028a8a7220 */ /* 0x000fe20000400000 */
[----:B------:R-:W-:-:S02]  /*21ce0*/  F2FP.BF16.F32.PACK_AB R167, RZ, R167 ;  /* 0x000000a7ffa7723e */ /* 0x000fc400000010ff */
[----:B------:R0:W-:Y:S01]  /*21cf0*/  @P1 STG.E.U16 desc[UR46][R22.64+0xb0], R166 ;  /* 0x0000b0a616001986 */ /* 0x0001e2000c10152e */
[----:B------:R-:W-:Y:S02]  /*21d00*/  F2FP.BF16.F32.PACK_AB R136, RZ, R136 ;  /* 0x00000088ff88723e */ /* 0x000fe400000010ff */
[----:B------:R-:W-:Y:S02]  /*21d10*/  F2FP.BF16.F32.PACK_AB R137, RZ, R137 ;  /* 0x00000089ff89723e */ /* 0x000fe400000010ff */
[----:B------:R-:W-:Y:S02]  /*21d20*/  F2FP.BF16.F32.PACK_AB R138, RZ, R138 ;  /* 0x0000008aff8a723e */ /* 0x000fe400000010ff */
[----:B------:R-:W-:Y:S01]  /*21d30*/  ISETP.GT.AND P1, PT, R0, 0x8, P5 ;  /* 0x000000080000780c */ /* 0x000fe20002f24270 */
[----:B------:R-:W-:Y:S01]  /*21d40*/  FMUL R139, R139, R2 ;  /* 0x000000028b8b7220 */ /* 0x000fe20000400000 */
[----:B------:R0:W-:Y:S04]  /*21d50*/  @P0 STG.E.U16 desc[UR46][R22.64+0xb2], R167 ;  /* 0x0000b2a716000986 */ /* 0x0001e8000c10152e */
[----:B------:R0:W-:Y:S04]  /*21d60*/  @P2 STG.E.U16 desc[UR46][R12.64+0xc0], R136 ;  /* 0x0000c0880c002986 */ /* 0x0001e8000c10152e */
[----:B------:R0:W-:Y:S01]  /*21d70*/  @P3 STG.E.U16 desc[UR46][R12.64+0xc2], R137 ;  /* 0x0000c2890c003986 */ /* 0x0001e2000c10152e */
[----:B------:R-:W-:-:S03]  /*21d80*/  ISETP.GT.AND P3, PT, R3, 0x69, PT ;  /* 0x000000690300780c */ /* 0x000fc60003f64270 */
[----:B------:R0:W-:Y:S01]  /*21d90*/  @P4 STG.E.U16 desc[UR46][R14.64+0xc0], R138 ;  /* 0x0000c08a0e004986 */ /* 0x0001e2000c10152e */
[----:B------:R-:W-:Y:S02]  /*21da0*/  ISETP.GT.AND P4, PT, R3, 0x68, PT ;  /* 0x000000680300780c */ /* 0x000fe40003f84270 */
[----:B------:R-:W-:Y:S02]  /*21db0*/  F2FP.BF16.F32.PACK_AB R139, RZ, R139 ;  /* 0x0000008bff8b723e */ /* 0x000fe400000010ff */
        /* <DEDUP_REMOVED lines=9> */
[----:B------:R-:W-:Y:S01]  /*21e50*/  F2FP.BF16.F32.PACK_AB R142, RZ, R142 ;  /* 0x0000008eff8e723e */ /* 0x000fe200000010ff */
        /* <DEDUP_REMOVED lines=205> */
[----:B------:R-:W-:Y:S01]  /*22b30*/  FMUL R94, R94, R2 ;  /* 0x000000025e5e7220 */ /* 0x000fe20000400000 */
[----:B------:R-:W-:-:S03]  /*22b40*/  ISETP.GT.AND P3, PT, R0, 0x188, P3 ;  /* 0x000001880000780c */ /* 0x000fc60001f64270 */
[----:B------:R-:W-:Y:S02]  /*22b50*/  F2FP.BF16.F32.PACK_AB R93, RZ, R93 ;  /* 0x0000005dff5d723e */ /* 0x000fe400000010ff */
[----:B------:R-:W-:Y:S01]  /*22b60*/  F2FP.BF16.F32.PACK_AB R94, RZ, R94 ;  /* 0x0000005eff5e723e */ /* 0x000fe200000010ff */
[----:B------:R-:W-:-:S04]  /*22b70*/  FMUL R95, R95, R2 ;  /* 0x000000025f5f7220 */ /* 0x000fc80000400000 */
[----:B------:R0:W-:Y:S04]  /*22b80*/  @P5 STG.E.U16 desc[UR46][R18.64+0xd2], R93 ;  /* 0x0000d25d12005986 */ /* 0x0001e8000c10152e */
[----:B------:R0:W-:Y:S01]  /*22b90*/  @P4 STG.E.U16 desc[UR46][R22.64+0xd0], R94 ;  /* 0x0000d05e16004986 */ /* 0x0001e2000c10152e */
[----:B------:R-:W-:Y:S01]  /*22ba0*/  ISETP.GT.AND P4, PT, R0, 0x180, P2 ;  /* 0x000001800000780c */ /* 0x000fe20001784270 */
[-C--:B------:R-:W-:Y:S01]  /*22bb0*/  FMUL R96, R96, R2.reuse ;  /* 0x0000000260607220 */ /* 0x080fe20000400000 */
[----:B------:R-:W-:Y:S02]  /*22bc0*/  F2FP.BF16.F32.PACK_AB R95, RZ, R95 ;  /* 0x0000005fff5f723e */ /* 0x000fe400000010ff */
[C---:B------:R-:W-:Y:S02]  /*22bd0*/  ISETP.GT.AND P5, PT, R0.reuse, 0x180, P0 ;  /* 0x000001800000780c */ /* 0x040fe400007a4270 */
[----:B------:R-:W-:Y:S01]  /*22be0*/  ISETP.GT.AND P2, PT, R0, 0x188, P2 ;  /* 0x000001880000780c */ /* 0x000fe20001744270 */
[----:B------:R-:W-:Y:S01]  /*22bf0*/  FMUL R97, R97, R2 ;  /* 0x0000000261617220 */ /* 0x000fe20000400000 */
[----:B------:R-:W-:Y:S01]  /*22c00*/  F2FP.BF16.F32.PACK_AB R96, RZ, R96 ;  /* 0x00000060ff60723e */ /* 0x000fe200000010ff */
[----:B------:R-:W-:Y:S01]  /*22c10*/  FMUL R98, R98, R2 ;  /* 0x0000000262627220 */ /* 0x000fe20000400000 */
[----:B------:R0:W-:Y:S01]  /*22c20*/  @P3 STG.E.U16 desc[UR46][R22.64+0xd2], R95 ;  /* 0x0000d25f16003986 */ /* 0x0001e2000c10152e */
[----:B------:R-:W-:-:S02]  /*22c30*/  ISETP.GT.AND P0, PT, R0, 0x188, P0 ;  /* 0x000001880000780c */ /* 0x000fc40000704270 */
[----:B------:R-:W-:Y:S02]  /*22c40*/  ISETP.GT.AND P6, PT, R3, 0x79, PT ;  /* 0x000000790300780c */ /* 0x000fe40003fc4270 */
[----:B------:R-:W-:Y:S01]  /*22c50*/  ISETP.GT.AND P3, PT, R0, 0x180, P1 ;  /* 0x000001800000780c */ /* 0x000fe20000f64270 */
[-C--:B------:R-:W-:Y:S01]  /*22c60*/  FMUL R99, R99, R2.reuse ;  /* 0x0000000263637220 */ /* 0x080fe20000400000 */
[----:B------:R-:W-:Y:S01]  /*22c70*/  F2FP.BF16.F32.PACK_AB R97, RZ, R97 ;  /* 0x00000061ff61723e */ /* 0x000fe200000010ff */
[----:B------:R-:W-:Y:S01]  /*22c80*/  FMUL R100, R100, R2 ;  /* 0x0000000264647220 */ /* 0x000fe20000400000 */
[----:B------:R0:W-:Y:S01]  /*22c90*/  @P4 STG.E.U16 desc[UR46][R18.64+0xe0], R96 ;  /* 0x0000e06012004986 */ /* 0x0001e2000c10152e */
[----:B------:R-:W-:Y:S02]  /*22ca0*/  F2FP.BF16.F32.PACK_AB R98, RZ, R98 ;  /* 0x00000062ff62723e */ /* 0x000fe400000010ff */
[C---:B------:R-:W-:Y:S02]  /*22cb0*/  ISETP.GT.AND P4, PT, R0.reuse, 0x180, P6 ;  /* 0x000001800000780c */ /* 0x040fe40003784270 */
[----:B------:R-:W-:Y:S01]  /*22cc0*/  ISETP.GT.AND P1, PT, R0, 0x188, P1 ;  /* 0x000001880000780c */ /* 0x000fe20000f24270 */
[-C--:B------:R-:W-:Y:S01]  /*22cd0*/  FMUL R101, R101, R2.reuse ;  /* 0x0000000265657220 */ /* 0x080fe20000400000 */
[----:B------:R0:W-:Y:S01]  /*22ce0*/  @P5 STG.E.U16 desc[UR46][R18.64+0xe2], R97 ;  /* 0x0000e26112005986 */ /* 0x0001e2000c10152e */
[----:B------:R-:W-:Y:S01]  /*22cf0*/  F2FP.BF16.F32.PACK_AB R99, RZ, R99 ;  /* 0x00000063ff63723e */ /* 0x000fe200000010ff */
[----:B------:R-:W-:Y:S01]  /*22d00*/  FMUL R102, R102, R2 ;  /* 0x0000000266667220 */ /* 0x000fe20000400000 */
[----:B------:R-:W-:Y:S01]  /*22d10*/  F2FP.BF16.F32.PACK_AB R100, RZ, R100 ;  /* 0x00000064ff64723e */ /* 0x000fe200000010ff */
[----:B------:R0:W-:Y:S01]  /*22d20*/  @P2 STG.E.U16 desc[UR46][R22.64+0xe0], R98 ;  /* 0x0000e06216002986 */ /* 0x0001e2000c10152e */
[----:B------:R-:W-:-:S02]  /*22d30*/  ISETP.GT.AND P2, PT, R3, 0x79, PT ;  /* 0x000000790300780c */ /* 0x000fc40003f44270 */
[C---:B------:R-:W-:Y:S01]  /*22d40*/  ISETP.GT.AND P6, PT, R3.reuse, 0x81, PT ;  /* 0x000000810300780c */ /* 0x040fe20003fc4270 */
[----:B------:R0:W-:Y:S01]  /*22d50*/  @P0 STG.E.U16 desc[UR46][R22.64+0xe2], R99 ;  /* 0x0000e26316000986 */ /* 0x0001e2000c10152e */
[----:B------:R-:W-:Y:S02]  /*22d60*/  F2FP.BF16.F32.PACK_AB R101, RZ, R101 ;  /* 0x00000065ff65723e */ /* 0x000fe400000010ff */
[----:B------:R-:W-:Y:S01]  /*22d70*/  F2FP.BF16.F32.PACK_AB R102, RZ, R102 ;  /* 0x00000066ff66723e */ /* 0x000fe200000010ff */
[----:B------:R0:W-:Y:S01]  /*22d80*/  @P3 STG.E.U16 desc[UR46][R18.64+0xf0], R100 ;  /* 0x0000f06412003986 */ /* 0x0001e2000c10152e */
[C---:B------:R-:W-:Y:S02]  /*22d90*/  ISETP.GT.AND P0, PT, R0.reuse, 0x188, P2 ;  /* 0x000001880000780c */ /* 0x040fe40001704270 */
[----:B------:R-:W-:Y:S02]  /*22da0*/  ISETP.GT.AND P5, PT, R3, 0x80, PT ;  /* 0x000000800300780c */ /* 0x000fe40003fa4270 */
[C---:B------:R-:W-:Y:S01]  /*22db0*/  ISETP.GT.AND P3, PT, R0.reuse, RZ, P6 ;  /* 0x000000ff0000720c */ /* 0x040fe20003764270 */
[-C--:B------:R-:W-:Y:S01]  /*22dc0*/  FMUL R103, R103, R2.reuse ;  /* 0x0000000267677220 */ /* 0x080fe20000400000 */
[----:B------:R0:W-:Y:S01]  /*22dd0*/  @P4 STG.E.U16 desc[UR46][R18.64+0xf2], R101 ;  /* 0x0000f26512004986 */ /* 0x0001e2000c10152e */
[----:B------:R-:W-:Y:S01]  /*22de0*/  FMUL R73, R73, R2 ;  /* 0x0000000249497220 */ /* 0x000fe20000400000 */
[----:B------:R-:W-:-:S02]  /*22df0*/  ISETP.GT.AND P2, PT, R0, RZ, P5 ;  /* 0x000000ff0000720c */ /* 0x000fc40002f44270 */
[----:B------:R0:W-:Y:S01]  /*22e00*/  @P1 STG.E.U16 desc[UR46][R22.64+0xf0], R102 ;  /* 0x0000f06616001986 */ /* 0x0001e2000c10152e */
[----:B------:R-:W-:Y:S01]  /*22e10*/  ISETP.GT.AND P1, PT, R0, 0x8, P6 ;  /* 0x000000080000780c */ /* 0x000fe20003724270 */
[-C--:B------:R-:W-:Y:S01]  /*22e20*/  FMUL R72, R72, R2.reuse ;  /* 0x0000000248487220 */ /* 0x080fe20000400000 */
[----:B------:R-:W-:Y:S01]  /*22e30*/  F2FP.BF16.F32.PACK_AB R103, RZ, R103 ;  /* 0x00000067ff67723e */ /* 0x000fe200000010ff */
[----:B------:R-:W-:Y:S01]  /*22e40*/  FMUL R75, R75, R2 ;  /* 0x000000024b4b7220 */ /* 0x000fe20000400000 */
[----:B------:R-:W-:Y:S02]  /*22e50*/  F2FP.BF16.F32.PACK_AB R73, RZ, R73 ;  /* 0x00000049ff49723e */ /* 0x000fe400000010ff */
[----:B------:R-:W-:Y:S01]  /*22e60*/  ISETP.GT.AND P4, PT, R0, 0x8, P5 ;  /* 0x000000080000780c */ /* 0x000fe20002f84270 */
[----:B------:R0:W-:Y:S01]  /*22e70*/  @P0 STG.E.U16 desc[UR46][R22.64+0xf2], R103 ;  /* 0x0000f26716000986 */ /* 0x0001e2000c10152e */
[----:B------:R-:W-:Y:S02]  /*22e80*/  ISETP.GT.AND P5, PT, R3, 0x88, PT ;  /* 0x000000880300780c */ /* 0x000fe40003fa4270 */
[----:B------:R-:W-:Y:S01]  /*22e90*/  F2FP.BF16.F32.PACK_AB R72, RZ, R72 ;  /* 0x00000048ff48723e */ /* 0x000fe200000010ff */
[----:B------:R0:W-:Y:S01]  /*22ea0*/  @P3 STG.E.U16 desc[UR46][R12.64+0x102], R73 ;  /* 0x000102490c003986 */ /* 0x0001e2000c10152e */
[----:B------:R-:W-:-:S02]  /*22eb0*/  F2FP.BF16.F32.PACK_AB R75, RZ, R75 ;  /* 0x0000004bff4b723e */ /* 0x000fc400000010ff */
[----:B------:R-:W-:Y:S02]  /*22ec0*/  ISETP.GT.AND P3, PT, R3, 0x89, PT ;  /* 0x000000890300780c */ /* 0x000fe40003f64270 */
[----:B------:R-:W-:Y:S01]  /*22ed0*/  ISETP.GT.AND P0, PT, R0, RZ, P5 ;  /* 0x000000ff0000720c */ /* 0x000fe20002f04270 */
[-C--:B------:R-:W-:Y:S01]  /*22ee0*/  FMUL R74, R74, R2.reuse ;  /* 0x000000024a4a7220 */ /* 0x080fe20000400000 */
[----:B------:R0:W-:Y:S01]  /*22ef0*/  @P2 STG.E.U16 desc[UR46][R12.64+0x100], R72 ;  /* 0x000100480c002986 */ /* 0x0001e2000c10152e */
[-C--:B------:R-:W-:Y:S01]  /*22f00*/  FMUL R76, R76, R2.reuse ;  /* 0x000000024c4c7220 */ /* 0x080fe20000400000 */
[C---:B------:R-:W-:Y:S02]  /*22f10*/  ISETP.GT.AND P2, PT, R0.reuse, RZ, P3 ;  /* 0x000000ff0000720c */ /* 0x040fe40001f44270 */
[----:B------:R0:W-:Y:S01]  /*22f20*/  @P1 STG.E.U16 desc[UR46][R14.64+0x102], R75 ;  /* 0x0001024b0e001986 */ /* 0x0001e2000c10152e */
[----:B------:R-:W-:Y:S01]  /*22f30*/  ISETP.GT.AND P1, PT, R0, 0x8, P5 ;  /* 0x000000080000780c */ /* 0x000fe20002f24270 */
[----:B------:R-:W-:Y:S01]  /*22f40*/  FMUL R77, R77, R2 ;  /* 0x000000024d4d7220 */ /* 0x000fe20000400000 */
[----:B------:R-:W-:Y:S01]  /*22f50*/  F2FP.BF16.F32.PACK_AB R74, RZ, R74 ;  /* 0x0000004aff4a723e */ /* 0x000fe200000010ff */
[----:B------:R-:W-:Y:S01]  /*22f60*/  FMUL R78, R78, R2 ;  /* 0x000000024e4e7220 */ /* 0x000fe20000400000 */
[----:B------:R-:W-:-:S02]  /*22f70*/  F2FP.BF16.F32.PACK_AB R76, RZ, R76 ;  /* 0x0000004cff4c723e */ /* 0x000fc400000010ff */
[----:B------:R-:W-:Y:S01]  /*22f80*/  F2FP.BF16.F32.PACK_AB R77, RZ, R77 ;  /* 0x0000004dff4d723e */ /* 0x000fe200000010ff */
[----:B------:R0:W-:Y:S01]  /*22f90*/  @P4 STG.E.U16 desc[UR46][R14.64+0x100], R74 ;  /* 0x0001004a0e004986 */ /* 0x0001e2000c10152e */
[----:B------:R-:W-:-:S03]  /*22fa0*/  F2FP.BF16.F32.PACK_AB R78, RZ, R78 ;  /* 0x0000004eff4e723e */ /* 0x000fc600000010ff */
[----:B------:R0:W-:Y:S01]  /*22fb0*/  @P0 STG.E.U16 desc[UR46][R12.64+0x110], R76 ;  /* 0x0001104c0c000986 */ /* 0x0001e2000c10152e */
[----:B------:R-:W-:-:S03]  /*22fc0*/  ISETP.GT.AND P0, PT, R3, 0x90, PT ;  /* 0x000000900300780c */ /* 0x000fc60003f04270 */
[----:B------:R0:W-:Y:S01]  /*22fd0*/  @P2 STG.E.U16 desc[UR46][R12.64+0x112], R77 ;  /* 0x0001124d0c002986 */ /* 0x0001e2000c10152e */
[----:B------:R-:W-:-:S03]  /*22fe0*/  ISETP.GT.AND P2, PT, R0, 0x8, P3 ;  /* 0x000000080000780c */ /* 0x000fc60001f44270 */
[----:B------:R0:W-:Y:S01]  /*22ff0*/  @P1 STG.E.U16 desc[UR46][R14.64+0x110], R78 ;  /* 0x0001104e0e001986 */ /* 0x0001e2000c10152e */
[----:B------:R-:W-:Y:S01]  /*23000*/  ISETP.GT.AND P1, PT, R0, RZ, P0 ;  /* 0x000000ff0000720c */ /* 0x000fe20000724270 */
[-C--:B------:R-:W-:Y:S01]  /*23010*/  FMUL R79, R79, R2.reuse ;  /* 0x000000024f4f7220 */ /* 0x080fe20000400000 */
[----:B------:R-:W-:Y:S01]  /*23020*/  FMUL R80, R80, R2 ;  /* 0x0000000250507220 */ /* 0x000fe20000400000 */
[----:B------:R-:W-:-:S03]  /*23030*/  ISETP.GT.AND P4, PT, R3, 0x91, PT ;  /* 0x000000910300780c */ /* 0x000fc60003f84270 */
[----:B------:R-:W-:Y:S02]  /*23040*/  F2FP.BF16.F32.PACK_AB R79, RZ, R79 ;  /* 0x0000004fff4f723e */ /* 0x000fe400000010ff */
[----:B------:R-:W-:-:S03]  /*23050*/  F2FP.BF16.F32.PACK_AB R80, RZ, R80 ;  /* 0x00000050ff50723e */ /* 0x000fc600000010ff */
[----:B------:R0:W-:Y:S04]  /*23060*/  @P2 STG.E.U16 desc[UR46][R14.64+0x112], R79 ;  /* 0x0001124f0e002986 */ /* 0x0001e8000c10152e */
[----:B------:R0:W-:Y:S01]  /*23070*/  @P1 STG.E.U16 desc[UR46][R12.64+0x120], R80 ;  /* 0x000120500c001986 */ /* 0x0001e2000c10152e */
[----:B------:R-:W-:Y:S01]  /*23080*/  ISETP.GT.AND P1, PT, R0, RZ, P4 ;  /* 0x000000ff0000720c */ /* 0x000fe20002724270 */
[----:B------:R-:W-:-:S05]  /*23090*/  FMUL R81, R81, R2 ;  /* 0x0000000251517220 */ /* 0x000fca0000400000 */
[----:B------:R-:W-:Y:S01]  /*230a0*/  F2FP.BF16.F32.PACK_AB R81, RZ, R81 ;  /* 0x00000051ff51723e */ /* 0x000fe200000010ff */
[----:B------:R-:W-:-:S06]  /*230b0*/  FMUL R82, R82, R2 ;  /* 0x0000000252527220 */ /* 0x000fcc0000400000 */
[----:B------:R0:W-:Y:S01]  /*230c0*/  @P1 STG.E.U16 desc[UR46][R12.64+0x122], R81 ;  /* 0x000122510c001986 */ /* 0x0001e2000c10152e */
[----:B------:R-:W-:Y:S02]  /*230d0*/  ISETP.GT.AND P1, PT, R0, 0x8, P0 ;  /* 0x000000080000780c */ /* 0x000fe40000724270 */
[----:B------:R-:W-:Y:S01]  /*230e0*/  F2FP.BF16.F32.PACK_AB R82, RZ, R82 ;  /* 0x00000052ff52723e */ /* 0x000fe200000010ff */
[----:B------:R-:W-:-:S10]  /*230f0*/  FMUL R83, R83, R2 ;  /* 0x0000000253537220 */ /* 0x000fd40000400000 */
[----:B------:R0:W-:Y:S01]  /*23100*/  @P1 STG.E.U16 desc[UR46][R14.64+0x120], R82 ;  /* 0x000120520e001986 */ /* 0x0001e2000c10152e */
[----:B------:R-:W-:Y:S02]  /*23110*/  ISETP.GT.AND P1, PT, R0, 0x8, P4 ;  /* 0x000000080000780c */ /* 0x000fe40002724270 */
[----:B------:R-:W-:Y:S02]  /*23120*/  F2FP.BF16.F32.PACK_AB R83, RZ, R83 ;  /* 0x00000053ff53723e */ /* 0x000fe400000010ff */
[----:B------:R-:W-:Y:S01]  /*23130*/  ISETP.GT.AND P2, PT, R3, 0x98, PT ;  /* 0x000000980300780c */ /* 0x000fe20003f44270 */
[----:B------:R-:W-:-:S08]  /*23140*/  FMUL R84, R84, R2 ;  /* 0x0000000254547220 */ /* 0x000fd00000400000 */
[----:B------:R0:W-:Y:S01]  /*23150*/  @P1 STG.E.U16 desc[UR46][R14.64+0x122], R83 ;  /* 0x000122530e001986 */ /* 0x0001e2000c10152e */
        /* <DEDUP_REMOVED lines=177> */
[C---:B------:R-:W-:Y:S02]  /*23c70*/  ISETP.GT.AND P6, PT, R0.reuse, 0x180, P3 ;  /* 0x000001800000780c */ /* 0x040fe40001fc4270 */
[----:B------:R-:W-:Y:S02]  /*23c80*/  F2FP.BF16.F32.PACK_AB R29, RZ, R29 ;  /* 0x0000001dff1d723e */ /* 0x000fe400000010ff */
[----:B------:R-:W-:Y:S01]  /*23c90*/  ISETP.GT.AND P5, PT, R0, 0x188, P5 ;  /* 0x000001880000780c */ /* 0x000fe20002fa4270 */
[-C--:B------:R-:W-:Y:S01]  /*23ca0*/  FMUL R30, R30, R2.reuse ;  /* 0x000000021e1e7220 */ /* 0x080fe20000400000 */
[----:B------:R-:W-:Y:S01]  /*23cb0*/  ISETP.GT.AND P3, PT, R0, 0x188, P3 ;  /* 0x000001880000780c */ /* 0x000fe20001f64270 */
[-C--:B------:R-:W-:Y:S01]  /*23cc0*/  FMUL R31, R31, R2.reuse ;  /* 0x000000021f1f7220 */ /* 0x080fe20000400000 */
[----:B------:R-:W-:-:S05]  /*23cd0*/  FMUL R32, R32, R2 ;  /* 0x0000000220207220 */ /* 0x000fca0000400000 */
[----:B------:R0:W-:Y:S01]  /*23ce0*/  @P6 STG.E.U16 desc[UR46][R18.64+0x112], R29 ;  /* 0x0001121d12006986 */ /* 0x0001e2000c10152e */
[C---:B------:R-:W-:Y:S02]  /*23cf0*/  ISETP.GT.AND P6, PT, R0.reuse, 0x180, P0 ;  /* 0x000001800000780c */ /* 0x040fe400007c4270 */
[----:B------:R-:W-:Y:S02]  /*23d00*/  F2FP.BF16.F32.PACK_AB R30, RZ, R30 ;  /* 0x0000001eff1e723e */ /* 0x000fe400000010ff */
[----:B------:R-:W-:Y:S02]  /*23d10*/  F2FP.BF16.F32.PACK_AB R31, RZ, R31 ;  /* 0x0000001fff1f723e */ /* 0x000fe400000010ff */
[----:B------:R-:W-:Y:S01]  /*23d20*/  F2FP.BF16.F32.PACK_AB R32, RZ, R32 ;  /* 0x00000020ff20723e */ /* 0x000fe200000010ff */
[----:B------:R0:W-:Y:S01]  /*23d30*/  @P5 STG.E.U16 desc[UR46][R22.64+0x110], R30 ;  /* 0x0001101e16005986 */ /* 0x0001e2000c10152e */
[C---:B------:R-:W-:Y:S02]  /*23d40*/  ISETP.GT.AND P5, PT, R0.reuse, 0x180, P4 ;  /* 0x000001800000780c */ /* 0x040fe400027a4270 */
[C---:B------:R-:W-:Y:S01]  /*23d50*/  ISETP.GT.AND P0, PT, R0.reuse, 0x188, P0 ;  /* 0x000001880000780c */ /* 0x040fe20000704270 */
[----:B------:R0:W-:Y:S01]  /*23d60*/  @P3 STG.E.U16 desc[UR46][R22.64+0x112], R31 ;  /* 0x0001121f16003986 */ /* 0x0001e2000c10152e */
[C---:B------:R-:W-:Y:S01]  /*23d70*/  ISETP.GT.AND P4, PT, R0.reuse, 0x188, P4 ;  /* 0x000001880000780c */ /* 0x040fe20002784270 */
[-C--:B------:R-:W-:Y:S01]  /*23d80*/  FMUL R33, R33, R2.reuse ;  /* 0x0000000221217220 */ /* 0x080fe20000400000 */
[C---:B------:R-:W-:Y:S01]  /*23d90*/  ISETP.GT.AND P3, PT, R0.reuse, 0x180, P1 ;  /* 0x000001800000780c */ /* 0x040fe20000f64270 */
[----:B------:R0:W-:Y:S01]  /*23da0*/  @P6 STG.E.U16 desc[UR46][R18.64+0x120], R32 ;  /* 0x0001202012006986 */ /* 0x0001e2000c10152e */
[----:B------:R-:W-:Y:S01]  /*23db0*/  ISETP.GT.AND P6, PT, R0, 0x180, P2 ;  /* 0x000001800000780c */ /* 0x000fe200017c4270 */
[-C--:B------:R-:W-:Y:S01]  /*23dc0*/  FMUL R34, R34, R2.reuse ;  /* 0x0000000222227220 */ /* 0x080fe20000400000 */
[C---:B------:R-:W-:Y:S01]  /*23dd0*/  ISETP.GT.AND P2, PT, R0.reuse, 0x188, P2 ;  /* 0x000001880000780c */ /* 0x040fe20001744270 */
[-C--:B------:R-:W-:Y:S01]  /*23de0*/  FMUL R35, R35, R2.reuse ;  /* 0x0000000223237220 */ /* 0x080fe20000400000 */
[----:B------:R-:W-:Y:S01]  /*23df0*/  ISETP.GT.AND P1, PT, R0, 0x188, P1 ;  /* 0x000001880000780c */ /* 0x000fe20000f24270 */
[-C--:B------:R-:W-:Y:S01]  /*23e00*/  FMUL R36, R36, R2.reuse ;  /* 0x0000000224247220 */ /* 0x080fe20000400000 */
[-C--:B------:R-:W-:Y:S01]  /*23e10*/  FMUL R37, R37, R2.reuse ;  /* 0x0000000225257220 */ /* 0x080fe20000400000 */
[-C--:B------:R-:W-:Y:S01]  /*23e20*/  FMUL R38, R38, R2.reuse ;  /* 0x0000000226267220 */ /* 0x080fe20000400000 */
[----:B------:R-:W-:Y:S01]  /*23e30*/  FMUL R39, R39, R2 ;  /* 0x0000000227277220 */ /* 0x000fe20000400000 */
[----:B------:R-:W-:-:S02]  /*23e40*/  F2FP.BF16.F32.PACK_AB R33, RZ, R33 ;  /* 0x00000021ff21723e */ /* 0x000fc400000010ff */
[----:B------:R-:W-:Y:S02]  /*23e50*/  F2FP.BF16.F32.PACK_AB R34, RZ, R34 ;  /* 0x00000022ff22723e */ /* 0x000fe400000010ff */
[----:B------:R-:W-:Y:S02]  /*23e60*/  F2FP.BF16.F32.PACK_AB R35, RZ, R35 ;  /* 0x00000023ff23723e */ /* 0x000fe400000010ff */
[----:B------:R-:W-:Y:S02]  /*23e70*/  F2FP.BF16.F32.PACK_AB R36, RZ, R36 ;  /* 0x00000024ff24723e */ /* 0x000fe400000010ff */
[----:B------:R-:W-:Y:S01]  /*23e80*/  F2FP.BF16.F32.PACK_AB R37, RZ, R37 ;  /* 0x00000025ff25723e */ /* 0x000fe200000010ff */
[----:B------:R0:W-:Y:S01]  /*23e90*/  @P5 STG.E.U16 desc[UR46][R18.64+0x122], R33 ;  /* 0x0001222112005986 */ /* 0x0001e2000c10152e */
[----:B------:R-:W-:Y:S02]  /*23ea0*/  F2FP.BF16.F32.PACK_AB R38, RZ, R38 ;  /* 0x00000026ff26723e */ /* 0x000fe400000010ff */
[----:B------:R-:W-:Y:S01]  /*23eb0*/  F2FP.BF16.F32.PACK_AB R39, RZ, R39 ;  /* 0x00000027ff27723e */ /* 0x000fe200000010ff */
[----:B------:R0:W-:Y:S04]  /*23ec0*/  @P0 STG.E.U16 desc[UR46][R22.64+0x120], R34 ;  /* 0x0001202216000986 */ /* 0x0001e8000c10152e */
[----:B------:R0:W-:Y:S04]  /*23ed0*/  @P4 STG.E.U16 desc[UR46][R22.64+0x122], R35 ;  /* 0x0001222316004986 */ /* 0x0001e8000c10152e */
[----:B------:R0:W-:Y:S04]  /*23ee0*/  @P6 STG.E.U16 desc[UR46][R18.64+0x130], R36 ;  /* 0x0001302412006986 */ /* 0x0001e8000c10152e */
[----:B------:R0:W-:Y:S04]  /*23ef0*/  @P3 STG.E.U16 desc[UR46][R18.64+0x132], R37 ;  /* 0x0001322512003986 */ /* 0x0001e8000c10152e */
[----:B------:R0:W-:Y:S04]  /*23f00*/  @P2 STG.E.U16 desc[UR46][R22.64+0x130], R38 ;  /* 0x0001302616002986 */ /* 0x0001e8000c10152e */
[----:B------:R0:W-:Y:S02]  /*23f10*/  @P1 STG.E.U16 desc[UR46][R22.64+0x132], R39 ;  /* 0x0001322716001986 */ /* 0x0001e4000c10152e */
.L_x_660:
[----:B------:R-:W-:Y:S05]  /*23f20*/  BSYNC B0 ;  /* 0x0000000000007941 */ /* 0x000fea0003800000 */
.L_x_28:
[----:B0-----:R-:W2:Y:S04]  /*23f30*/  LDL.LU R5, [R1+0x1e0] ;  /* 0x0001e00001057983 */ /* 0x001ea80000300800 */
[----:B------:R-:W2:Y:S01]  /*23f40*/  LDL.LU R4, [R1+0x1e4] ;  /* 0x0001e40001047983 */ /* 0x000ea20000300800 */
[----:B------:R-:W-:Y:S01]  /*23f50*/  ULDC UR4, c[0x0][0xc] ;  /* 0x0000030000047ab9 */ /* 0x000fe20000000800 */
[----:B------:R-:W-:Y:S01]  /*23f60*/  ULDC UR5, c[0x0][0x10] ;  /* 0x0000040000057ab9 */ /* 0x000fe20000000800 */
[----:B------:R-:W2:Y:S01]  /*23f70*/  LDC R3, c[0x0][0x14] ;  /* 0x00000500ff037b82 */ /* 0x000ea20000000800 */
[----:B------:R-:W-:Y:S01]  /*23f80*/  UIMAD.WIDE.U32 UR4, UR4, UR5, URZ ;  /* 0x00000005040472a5 */ /* 0x000fe2000f8e003f */
[----:B------:R-:W-:Y:S01]  /*23f90*/  PRMT R0, RZ, 0x7610, R0 ;  /* 0x00007610ff007816 */ /* 0x000fe20000000000 */
[----:B------:R-:W-:Y:S01]  /*23fa0*/  UMOV UR43, 0xffffffff ;  /* 0xffffffff002b7882 */ /* 0x000fe20000000000 */
[----:B------:R-:W-:-:S03]  /*23fb0*/  UMOV UR40, 0xffffffff ;  /* 0xffffffff00287882 */ /* 0x000fc60000000000 */
[----:B--2---:R-:W-:-:S04]  /*23fc0*/  IMAD.WIDE.U32 R4, R3, UR4, R4 ;  /* 0x0000000403047c25 */ /* 0x004fc8000f8e0004 */
[----:B------:R-:W-:Y:S01]  /*23fd0*/  IMAD R3, R3, UR5, RZ ;  /* 0x0000000503037c24 */ /* 0x000fe2000f8e02ff */
[----:B------:R-:W-:Y:S01]  /*23fe0*/  ULDC.64 UR4, c[0x0][0x650] ;  /* 0x0001940000047ab9 */ /* 0x000fe20000000a00 */
[----:B----4-:R-:W-:Y:S01]  /*23ff0*/  IMAD.MOV.U32 R7, RZ, RZ, R4 ;  /* 0x000000ffff077224 */ /* 0x010fe200078e0004 */
[----:B------:R-:W-:Y:S01]  /*24000*/  ISETP.GE.U32.AND P0, PT, R4, UR4, PT ;  /* 0x0000000404007c0c */ /* 0x000fe2000bf06070 */
[----:B------:R-:W-:-:S05]  /*24010*/  IMAD.IADD R6, R5, 0x1, R3 ;  /* 0x0000000105067824 */ /* 0x000fca00078e0203 */
[----:B------:R0:W-:Y:S01]  /*24020*/  STL [R1+0x1e0], R6 ;  /* 0x0001e00601007387 */ /* 0x0001e20000100800 */
[----:B------:R-:W-:-:S03]  /*24030*/  ISETP.GE.U32.AND.EX P0, PT, R6, UR5, PT, P0 ;  /* 0x0000000506007c0c */ /* 0x000fc6000bf06100 */
[----:B------:R0:W-:Y:S10]  /*24040*/  STL [R1+0x1e4], R7 ;  /* 0x0001e40701007387 */ /* 0x0001f40000100800 */
[----:B0-----:R-:W-:Y:S05]  /*24050*/  @P0 BRA `(.L_x_661) ;  /* 0x0000000400880947 */ /* 0x001fea0003800000 */
[----:B------:R-:W0:Y:S01]  /*24060*/  S2UR UR6, SR_CTAID.X ;  /* 0x00000000000679c3 */ /* 0x000e220000002500 */
[----:B------:R-:W-:Y:S01]  /*24070*/  ULDC.64 UR12, c[0x0][0x628] ;  /* 0x00018a00000c7ab9 */ /* 0x000fe20000000a00 */
[----:B------:R-:W-:Y:S01]  /*24080*/  ULDC UR4, c[0x0][0x150] ;  /* 0x0000540000047ab9 */ /* 0x000fe20000000800 */
[----:B------:R-:W-:Y:S01]  /*24090*/  ISETP.NE.U32.AND P0, PT, RZ, UR12, PT ;  /* 0x0000000cff007c0c */ /* 0x000fe2000bf05070 */
[----:B------:R-:W-:Y:S01]  /*240a0*/  ULDC UR15, c[0x0][0x630] ;  /* 0x00018c00000f7ab9 */ /* 0x000fe20000000800 */
[C---:B------:R-:W-:Y:S01]  /*240b0*/  R2UR UR16, R7.reuse ;  /* 0x00000000071072ca */ /* 0x040fe200000e0000 */
[----:B------:R-:W-:Y:S01]  /*240c0*/  ULDC UR19, c[0x0][0x154] ;  /* 0x0000550000137ab9 */ /* 0x000fe20000000800 */
[----:B------:R-:W-:Y:S01]  /*240d0*/  ISETP.NE.AND.EX P0, PT, RZ, UR13, PT, P0 ;  /* 0x0000000dff007c0c */ /* 0x000fe2000bf05300 */
[----:B------:R-:W2:Y:S01]  /*240e0*/  S2UR UR18, SR_CTAID.Y ;  /* 0x00000000001279c3 */ /* 0x000ea20000002600 */
[----:B------:R-:W-:Y:S02]  /*240f0*/  R2UR UR17, R6 ;  /* 0x00000000061172ca */ /* 0x000fe400000e0000 */
[----:B------:R-:W-:-:S02]  /*24100*/  R2UR UR10, R7 ;  /* 0x00000000070a72ca */ /* 0x000fc400000e0000 */
[----:B------:R-:W-:Y:S02]  /*24110*/  R2UR UR11, R6 ;  /* 0x00000000060b72ca */ /* 0x000fe400000e0000 */
[----:B0-----:R-:W-:-:S05]  /*24120*/  I2FP.F32.U32 R0, UR6 ;  /* 0x0000000600007c45 */ /* 0x001fca0008201000 */
[----:B------:R-:W-:-:S04]  /*24130*/  FMUL R0, R0, UR4 ;  /* 0x0000000400007c20 */ /* 0x000fc80008400000 */
[----:B------:R0:W4:Y:S01]  /*24140*/  F2I.U32.TRUNC.NTZ R3, R0 ;  /* 0x0000000000037305 */ /* 0x000122000020f000 */
[----:B--2---:R-:W-:Y:S05]  /*24150*/  @!P0 BRA `(.L_x_662) ;  /* 0x0000000000308947 */ /* 0x004fea0003800000 */
        /* <DEDUP_REMOVED lines=12> */
.L_x_662:
[----:B------:R-:W-:Y:S01]  /*24220*/  USHF.R.U64 UR40, UR10, UR15, UR11 ;  /* 0x0000000f0a287299 */ /* 0x000fe2000800120b */
[----:B0-----:R-:W-:Y:S01]  /*24230*/  I2FP.F32.U32 R0, UR18 ;  /* 0x0000001200007c45 */ /* 0x001fe20008201000 */
[----:B------:R-:W-:Y:S02]  /*24240*/  USHF.R.U32.HI UR4, URZ, UR15, UR11 ;  /* 0x0000000f3f047299 */ /* 0x000fe4000801160b */
        /* <DEDUP_REMOVED lines=8> */
[----:B------:R-:W-:Y:S01]  /*242d0*/  UIMAD.WIDE.U32 UR8, UR10, UR12, UR8 ;  /* 0x0000000c0a0872a5 */ /* 0x000fe2000f8e0008 */
[----:B----4-:R-:W-:Y:S01]  /*242e0*/  R2UR UR12, R3 ;  /* 0x00000000030c72ca */ /* 0x010fe200000e0000 */
[----:B------:R-:W-:Y:S01]  /*242f0*/  UIMAD UR10, UR10, UR13, UR4 ;  /* 0x0000000d0a0a72a4 */ /* 0x000fe2000f8e0204 */
[----:B------:R-:W-:Y:S01]  /*24300*/  ULDC UR11, c[0x0][0x618] ;  /* 0x00018600000b7ab9 */ /* 0x000fe20000000800 */
[----:B------:R-:W-:Y:S02]  /*24310*/  ULDC UR21, c[0x0][0x658] ;  /* 0x0001960000157ab9 */ /* 0x000fe40000000800 */
[----:B------:R-:W-:Y:S01]  /*24320*/  UIADD3 UR9, UR9, UR10, URZ ;  /* 0x0000000a09097290 */ /* 0x000fe2000fffe03f */
[----:B------:R-:W-:Y:S01]  /*24330*/  UMOV UR15, 0xffffffff ;  /* 0xffffffff000f7882 */ /* 0x000fe20000000000 */
[----:B------:R-:W-:Y:S01]  /*24340*/  ULDC.64 UR4, c[0x0][0x640] ;  /* 0x0001900000047ab9 */ /* 0x000fe20000000a00 */
[----:B------:R-:W-:Y:S01]  /*24350*/  USHF.L.U32 UR15, UR15, UR21, URZ ;  /* 0x000000150f0f7299 */ /* 0x000fe2000800063f */
[----:B------:R-:W-:Y:S01]  /*24360*/  ISETP.NE.U32.AND P0, PT, RZ, UR4, PT ;  /* 0x00000004ff007c0c */ /* 0x000fe2000bf05070 */
[----:B------:R-:W-:-:S02]  /*24370*/  USHF.R.U64 UR16, UR8, UR11, UR9 ;  /* 0x0000000b08107299 */ /* 0x000fc40008001209 */
[----:B------:R-:W-:Y:S01]  /*24380*/  USHF.R.U32.HI UR8, URZ, UR11, UR9 ;  /* 0x0000000b3f087299 */ /* 0x000fe20008011609 */
[----:B0-----:R-:W-:Y:S01]  /*24390*/  R2UR UR14, R0 ;  /* 0x00000000000e72ca */ /* 0x001fe200000e0000 */
[----:B------:R-:W-:Y:S01]  /*243a0*/  ULDC UR17, c[0x0][0x608] ;  /* 0x0001820000117ab9 */ /* 0x000fe20000000800 */
[----:B------:R-:W-:Y:S01]  /*243b0*/  ULOP3.LUT UR44, URZ, UR15, URZ, 0x33, !UPT ;  /* 0x0000000f3f2c7292 */ /* 0x000fe2000f8e333f */
[----:B------:R-:W-:Y:S01]  /*243c0*/  ISETP.NE.AND.EX P0, PT, RZ, UR5, PT, P0 ;  /* 0x00000005ff007c0c */ /* 0x000fe2000bf05300 */
[----:B------:R-:W-:Y:S02]  /*243d0*/  USHF.R.U64 UR15, UR16, UR17, UR8 ;  /* 0x00000011100f7299 */ /* 0x000fe40008001208 */
[----:B------:R-:W-:Y:S02]  /*243e0*/  USHF.R.U32.HI UR8, URZ, UR17, UR8 ;  /* 0x000000113f087299 */ /* 0x000fe40008011608 */
[----:B------:R-:W-:Y:S02]  /*243f0*/  UIADD3 UR12, -UR12, URZ, URZ ;  /* 0x0000003f0c0c7290 */ /* 0x000fe4000fffe13f */
[----:B------:R-:W-:Y:S01]  /*24400*/  USHF.R.U64 UR17, UR15, UR21, UR8 ;  /* 0x000000150f117299 */ /* 0x000fe20008001208 */
[----:B------:R-:W-:Y:S01]  /*24410*/  UMOV UR19, 0x1 ;  /* 0x0000000100137882 */ /* 0x000fe20000000000 */
[----:B------:R-:W-:Y:S01]  /*24420*/  ULDC UR13, c[0x0][0x144] ;  /* 0x00005100000d7ab9 */ /* 0x000fe20000000800 */
[----:B------:R-:W-:Y:S01]  /*24430*/  ULDC UR7, c[0x0][0x600] ;  /* 0x0001800000077ab9 */ /* 0x000fe20000000800 */
[----:B------:R-:W-:-:S02]  /*24440*/  USHF.L.U32 UR24, UR19, UR21, URZ ;  /* 0x0000001513187299 */ /* 0x000fc4000800063f */
[----:B------:R-:W-:Y:S02]  /*24450*/  USHF.R.U32.HI UR8, URZ, UR21, UR8 ;  /* 0x000000153f087299 */ /* 0x000fe40008011608 */
[----:B------:R-:W-:Y:S02]  /*24460*/  UIMAD UR21, UR13, UR12, UR6 ;  /* 0x0000000c0d1572a4 */ /* 0x000fe4000f8e0206 */
[----:B------:R-:W-:Y:S02]  /*24470*/  UIADD3 UR20, UR7, -0x1, URZ ;  /* 0xffffffff07147890 */ /* 0x000fe4000fffe03f */
[----:B------:R-:W-:Y:S01]  /*24480*/  UIADD3 UR19, -UR14, URZ, URZ ;  /* 0x0000003f0e137290 */ /* 0x000fe2000fffe13f */
        /* <DEDUP_REMOVED lines=17> */
.L_x_663:
[----:B------:R-:W-:Y:S01]  /*245a0*/  UISETP.NE.AND UP0, UPT, UR39, URZ, UPT ;  /* 0x0000003f2700728c */ /* 0x000fe2000bf05270 */
[----:B------:R-:W-:Y:S01]  /*245b0*/  IMAD.MOV.U32 R0, RZ, RZ, 0x1 ;  /* 0x00000001ff007424 */ /* 0x000fe200078e00ff */
[----:B------:R-:W-:Y:S02]  /*245c0*/  USHF.R.U64 UR4, UR6, UR22, UR8 ;  /* 0x0000001606047299 */ /* 0x000fe40008001208 */
[----:B------:R-:W-:Y:S02]  /*245d0*/  ULOP3.LUT UR44, UR15, UR44, URZ, 0xc0, !UPT ;  /* 0x0000002c0f2c7292 */ /* 0x000fe4000f8ec03f */
[----:B------:R-:W-:Y:S02]  /*245e0*/  UIADD3 UR5, -UR4, URZ, URZ ;  /* 0x0000003f04057290 */ /* 0x000fe4000fffe13f */
[----:B------:R-:W-:Y:S02]  /*245f0*/  UIMAD UR44, UR24, UR4, UR44 ;  /* 0x00000004182c72a4 */ /* 0x000fe4000f8e022c */
[----:B------:R-:W-:-:S02]  /*24600*/  ULOP3.LUT UR16, UR16, UR20, URZ, 0xc0, !UPT ;  /* 0x0000001410107292 */ /* 0x000fc4000f8ec03f */
[----:B------:R-:W-:Y:S02]  /*24610*/  @UP0 UIMAD UR21, UR25, UR19, UR18 ;  /* 0x00000013191502a4 */ /* 0x000fe4000f8e0212 */
[----:B------:R-:W-:-:S03]  /*24620*/  UIMAD UR4, UR5, UR23, UR17 ;  /* 0x00000017050472a4 */ /* 0x000fc6000f8e0211 */
[----:B------:R-:W-:Y:S01]  /*24630*/  ULDC UR5, c[0x0][0x610] ;  /* 0x0001840000057ab9 */ /* 0x000fe20000000800 */
[----:B------:R-:W-:Y:S02]  /*24640*/  UIMAD UR4, UR4, UR7, UR16 ;  /* 0x00000007040472a4 */ /* 0x000fe4000f8e0210 */
[----:B------:R-:W-:-:S04]  /*24650*/  UIMAD UR44, UR44, UR5, UR21 ;  /* 0x000000052c2c72a4 */ /* 0x000fc8000f8e0215 */
[----:B------:R-:W-:Y:S02]  /*24660*/  USEL UR43, UR4, UR44, !UP0 ;  /* 0x0000002c042b7287 */ /* 0x000fe4000c000000 */
[----:B------:R-:W-:-:S12]  /*24670*/  USEL UR44, UR44, UR4, !UP0 ;  /* 0x000000042c2c7287 */ /* 0x000fd8000c000000 */
.L_x_661:
[----:B------:R-:W-:-:S13]  /*24680*/  LOP3.LUT P0, RZ, R0, 0xff, RZ, 0xc0, !PT ;  /* 0x000000ff00ff7812 */ /* 0x000fda000780c0ff */
[----:B------:R-:W-:Y:S05]  /*24690*/  @P0 BRA `(.L_x_664) ;  /* 0xfffffdc800a40947 */ /* 0x000fea000383ffff */
[----:B------:R-:W-:Y:S05]  /*246a0*/  EXIT ;  /* 0x000000000000794d */ /* 0x000fea0003800000 */
.L_x_3:
[----:B------:R-:W2:Y:S01]  /*246b0*/  LDL R4, [R1+0x1e4] ;  /* 0x0001e40001047983 */ /* 0x000ea20000100800 */
[----:B------:R-:W-:-:S03]  /*246c0*/  ULDC.64 UR8, c[0x0][0x650] ;  /* 0x0001940000087ab9 */ /* 0x000fc60000000a00 */
[----:B------:R-:W3:Y:S01]  /*246d0*/  LDL R3, [R1+0x1e0] ;  /* 0x0001e00001037983 */ /* 0x000ee20000100800 */
[----:B------:R-:W-:Y:S01]  /*246e0*/  PRMT R0, RZ, 0x7610, R0 ;  /* 0x00007610ff007816 */ /* 0x000fe20000000000 */
[----:B------:R-:W-:Y:S02]  /*246f0*/  IMAD.MOV.U32 R5, RZ, RZ, -0x1 ;  /* 0xffffffffff057424 */ /* 0x000fe400078e00ff */
[----:B------:R-:W-:Y:S02]  /*24700*/  IMAD.MOV.U32 R2, RZ, RZ, -0x1 ;  /* 0xffffffffff027424 */ /* 0x000fe400078e00ff */
[----:B------:R-:W-:Y:S01]  /*24710*/  IMAD.MOV.U32 R10, RZ, RZ, -0x1 ;  /* 0xffffffffff0a7424 */ /* 0x000fe200078e00ff */
[----:B--2---:R-:W-:-:S04]  /*24720*/  ISETP.GE.U32.AND P0, PT, R4, UR8, PT ;  /* 0x0000000804007c0c */ /* 0x004fc8000bf06070 */
[----:B---3--:R-:W-:-:S13]  /*24730*/  ISETP.GE.U32.AND.EX P0, PT, R3, UR9, PT, P0 ;  /* 0x0000000903007c0c */ /* 0x008fda000bf06100 */
[----:B------:R-:W-:Y:S05]  /*24740*/  @P0 BRA `(.L_x_665) ;  /* 0x00000004008c0947 */ /* 0x000fea0003800000 */
[----:B------:R-:W-:Y:S01]  /*24750*/  I2FP.F32.U32 R0, UR4 ;  /* 0x0000000400007c45 */ /* 0x000fe20008201000 */
[----:B0-----:R-:W-:Y:S01]  /*24760*/  ULDC.64 UR16, c[0x0][0x628] ;  /* 0x00018a0000107ab9 */ /* 0x001fe20000000a00 */
        /* <DEDUP_REMOVED lines=24> */
.L_x_666:
        /* <DEDUP_REMOVED lines=24> */
[----:B------:R-:W-:Y:S01]  /*24a70*/  UMOV UR19, 0x1 ;  /* 0x0000000100137882 */ /* 0x000fe20000000000 */
[----:B------:R-:W-:Y:S01]  /*24a80*/  ULDC UR20, c[0x0][0x608] ;  /* 0x0001820000147ab9 */ /* 0x000fe20000000800 */
[----:B------:R-:W-:Y:S01]  /*24a90*/  USHF.L.U32 UR26, UR19, UR23, URZ ;  /* 0x00000017131a7299 */ /* 0x000fe2000800063f */
[----:B------:R-:W-:Y:S01]  /*24aa0*/  ISETP.NE.AND.EX P0, PT, RZ, UR9, PT, P0 ;  /* 0x00000009ff007c0c */ /* 0x000fe2000bf05300 */
[----:B------:R-:W-:Y:S02]  /*24ab0*/  USHF.R.U64 UR19, UR18, UR20, UR11 ;  /* 0x0000001412137299 */ /* 0x000fe4000800120b */
[----:B------:R-:W-:Y:S02]  /*24ac0*/  USHF.R.U32.HI UR11, URZ, UR20, UR11 ;  /* 0x000000143f0b7299 */ /* 0x000fe4000801160b */
[----:B------:R-:W-:-:S02]  /*24ad0*/  UIADD3 UR15, -UR15, URZ, URZ ;  /* 0x0000003f0f0f7290 */ /* 0x000fc4000fffe13f */
[----:B------:R-:W-:Y:S01]  /*24ae0*/  USHF.R.U64 UR20, UR19, UR23, UR11 ;  /* 0x0000001713147299 */ /* 0x000fe2000800120b */
[----:B------:R-:W-:Y:S01]  /*24af0*/  ULDC UR16, c[0x0][0x144] ;  /* 0x0000510000107ab9 */ /* 0x000fe20000000800 */
[----:B------:R-:W-:Y:S01]  /*24b00*/  ULDC UR6, c[0x0][0x600] ;  /* 0x0001800000067ab9 */ /* 0x000fe20000000800 */
[----:B------:R-:W-:Y:S02]  /*24b10*/  USHF.R.U32.HI UR11, URZ, UR23, UR11 ;  /* 0x000000173f0b7299 */ /* 0x000fe4000801160b */
[----:B------:R-:W-:Y:S02]  /*24b20*/  UIMAD UR23, UR16, UR15, UR4 ;  /* 0x0000000f101772a4 */ /* 0x000fe4000f8e0204 */
[----:B------:R-:W-:Y:S02]  /*24b30*/  UIADD3 UR22, UR6, -0x1, URZ ;  /* 0xffffffff06167890 */ /* 0x000fe4000fffe03f */
[----:B------:R-:W-:Y:S02]  /*24b40*/  ULOP3.LUT UR27, URZ, UR13, URZ, 0x33, !UPT ;  /* 0x0000000d3f1b7292 */ /* 0x000fe4000f8e333f */
        /* <DEDUP_REMOVED lines=18> */
.L_x_667:
[----:B------:R-:W-:Y:S01]  /*24c70*/  UISETP.NE.AND UP0, UPT, UR39, URZ, UPT ;  /* 0x0000003f2700728c */ /* 0x000fe2000bf05270 */
[----:B------:R-:W-:Y:S01]  /*24c80*/  IMAD.MOV.U32 R0, RZ, RZ, 0x1 ;  /* 0x00000001ff007424 */ /* 0x000fe200078e00ff */
[----:B------:R-:W-:Y:S01]  /*24c90*/  USHF.R.U64 UR8, UR4, UR24, UR11 ;  /* 0x0000001804087299 */ /* 0x000fe2000800120b */
[----:B------:R-:W-:Y:S01]  /*24ca0*/  IMAD.U32 R10, RZ, RZ, UR5 ;  /* 0x00000005ff0a7e24 */ /* 0x000fe2000f8e00ff */
[----:B------:R-:W-:Y:S02]  /*24cb0*/  ULOP3.LUT UR4, UR19, UR27, URZ, 0xc0, !UPT ;  /* 0x0000001b13047292 */ /* 0x000fe4000f8ec03f */
[----:B------:R-:W-:Y:S02]  /*24cc0*/  ULOP3.LUT UR18, UR18, UR22, URZ, 0xc0, !UPT ;  /* 0x0000001612127292 */ /* 0x000fe4000f8ec03f */
[----:B------:R-:W-:-:S03]  /*24cd0*/  UIMAD UR4, UR26, UR8, UR4 ;  /* 0x000000081a0472a4 */ /* 0x000fc6000f8e0204 */
[----:B------:R-:W-:Y:S02]  /*24ce0*/  @UP0 UIMAD UR23, UR28, UR21, UR7 ;  /* 0x000000151c1702a4 */ /* 0x000fe4000f8e0207 */
[----:B------:R-:W-:-:S03]  /*24cf0*/  UIADD3 UR7, -UR8, URZ, URZ ;  /* 0x0000003f08077290 */ /* 0x000fc6000fffe13f */
[----:B------:R-:W-:Y:S01]  /*24d00*/  ULDC UR8, c[0x0][0x610] ;  /* 0x0001840000087ab9 */ /* 0x000fe20000000800 */
[----:B------:R-:W-:Y:S02]  /*24d10*/  UIMAD UR7, UR7, UR25, UR20 ;  /* 0x00000019070772a4 */ /* 0x000fe4000f8e0214 */
[----:B------:R-:W-:Y:S02]  /*24d20*/  UIMAD UR4, UR4, UR8, UR23 ;  /* 0x00000008040472a4 */ /* 0x000fe4000f8e0217 */
[----:B------:R-:W-:-:S04]  /*24d30*/  UIMAD UR7, UR7, UR6, UR18 ;  /* 0x00000006070772a4 */ /* 0x000fc8000f8e0212 */
[----:B------:R-:W-:Y:S02]  /*24d40*/  USEL UR6, UR7, UR4, !UP0 ;  /* 0x0000000407067287 */ /* 0x000fe4000c000000 */
[----:B------:R-:W-:-:S04]  /*24d50*/  USEL UR4, UR4, UR7, !UP0 ;  /* 0x0000000704047287 */ /* 0x000fc8000c000000 */
[----:B------:R-:W-:Y:S02]  /*24d60*/  IMAD.U32 R2, RZ, RZ, UR6 ;  /* 0x00000006ff027e24 */ /* 0x000fe4000f8e00ff */
[----:B------:R-:W-:-:S07]  /*24d70*/  IMAD.U32 R5, RZ, RZ, UR4 ;  /* 0x00000004ff057e24 */ /* 0x000fce000f8e00ff */
.L_x_665:
[----:B------:R-:W-:-:S08]  /*24d80*/  NOP ;  /* 0x0000000000007918 */ /* 0x000fd00000000000 */
[----:B0-----:R-:W0:-:S00]  /*24d90*/  USETMAXREG.DEALLOC.CTAPOOL 0x18 ;  /* 0x00000018000079c8 */ /* 0x001e0000080e0500 */
[----:B------:R-:W-:-:S13]  /*24da0*/  ISETP.NE.AND P0, PT, RZ, UR10, PT ;  /* 0x0000000aff007c0c */ /* 0x000fda000bf05270 */
[----:B------:R-:W-:Y:S05]  /*24db0*/  @P0 EXIT ;  /* 0x000000000000094d */ /* 0x000fea0003800000 */
[----:B0-----:R-:W-:Y:S01]  /*24dc0*/  LOP3.LUT P0, RZ, R0, 0xff, RZ, 0xc0, !PT ;  /* 0x000000ff00ff7812 */ /* 0x001fe2000780c0ff */
[----:B------:R-:W-:Y:S02]  /*24dd0*/  IMAD.MOV.U32 R0, RZ, RZ, 0x1 ;  /* 0x00000001ff007424 */ /* 0x000fe400078e00ff */
[----:B------:R-:W-:-:S10]  /*24de0*/  IMAD.MOV.U32 R7, RZ, RZ, RZ ;  /* 0x000000ffff077224 */ /* 0x000fd400078e00ff */
[----:B------:R-:W-:Y:S05]  /*24df0*/  @!P0 BRA `(.L_x_668) ;  /* 0x0000000c00648947 */ /* 0x000fea0003800000 */
[----:B------:R-:W0:Y:S01]  /*24e00*/  S2R R3, SR_TID.X ;  /* 0x0000000000037919 */ /* 0x000e220000002100 */
[----:B------:R-:W1:Y:S01]  /*24e10*/  LDC R0, c[0x0][0x28c] ;  /* 0x0000a300ff007b82 */ /* 0x000e620000000800 */
[----:B------:R-:W-:Y:S01]  /*24e20*/  ULDC UR5, c[0x0][0x658] ;  /* 0x0001960000057ab9 */ /* 0x000fe20000000800 */
[----:B------:R-:W-:Y:S01]  /*24e30*/  UMOV UR7, 0xffffffff ;  /* 0xffffffff00077882 */ /* 0x000fe20000000000 */
[----:B------:R-:W-:Y:S01]  /*24e40*/  ULDC UR6, c[0x0][0xc] ;  /* 0x0000030000067ab9 */ /* 0x000fe20000000800 */
[----:B------:R-:W-:Y:S01]  /*24e50*/  USHF.L.U32 UR9, UR7, UR5, URZ ;  /* 0x0000000507097299 */ /* 0x000fe2000800063f */
[----:B------:R-:W-:Y:S01]  /*24e60*/  BSSY B0, `(.L_x_668) ;  /* 0x00000d2000007945 */ /* 0x000fe20003800000 */
[----:B------:R-:W-:Y:S01]  /*24e70*/  UMOV UR8, 0x1 ;  /* 0x0000000100087882 */ /* 0x000fe20000000000 */
[----:B------:R-:W-:Y:S01]  /*24e80*/  ULDC UR7, c[0x0][0x10] ;  /* 0x0000040000077ab9 */ /* 0x000fe20000000800 */
[----:B------:R-:W-:Y:S01]  /*24e90*/  USHF.L.U32 UR5, UR8, UR5, URZ ;  /* 0x0000000508057299 */ /* 0x000fe2000800063f */
[----:B------:R-:W-:Y:S01]  /*24ea0*/  IMAD.MOV.U32 R8, RZ, RZ, 0x1 ;  /* 0x00000001ff087424 */ /* 0x000fe200078e00ff */
[----:B------:R-:W-:Y:S01]  /*24eb0*/  UIMAD.WIDE.U32 UR6, UR6, UR7, URZ ;  /* 0x00000007060672a5 */ /* 0x000fe2000f8e003f */
[----:B------:R-:W-:Y:S01]  /*24ec0*/  IMAD.MOV.U32 R7, RZ, RZ, RZ ;  /* 0x000000ffff077224 */ /* 0x000fe200078e00ff */
[----:B------:R-:W-:Y:S01]  /*24ed0*/  ULDC UR8, c[0x0][0x14] ;  /* 0x0000050000087ab9 */ /* 0x000fe20000000800 */
[----:B------:R-:W-:Y:S01]  /*24ee0*/  ULDC UR4, c[0x0][0x600] ;  /* 0x0001800000047ab9 */ /* 0x000fe20000000800 */
[----:B------:R-:W-:-:S02]  /*24ef0*/  UIMAD.WIDE.U32 UR20, UR6, UR8, URZ ;  /* 0x00000008061472a5 */ /* 0x000fc4000f8e003f */
[----:B------:R-:W-:Y:S02]  /*24f00*/  UIMAD UR7, UR7, UR8, URZ ;  /* 0x00000008070772a4 */ /* 0x000fe4000f8e023f */
[----:B------:R-:W-:Y:S02]  /*24f10*/  ULOP3.LUT UR24, UR38, 0x2, URZ, 0xfc, !UPT ;  /* 0x0000000226187892 */ /* 0x000fe4000f8efc3f */
[----:B------:R-:W-:Y:S02]  /*24f20*/  UIADD3 UR4, UR4, -0x1, URZ ;  /* 0xffffffff04047890 */ /* 0x000fe4000fffe03f */
[----:B------:R-:W-:Y:S01]  /*24f30*/  ULOP3.LUT UR6, URZ, UR9, URZ, 0x33, !UPT ;  /* 0x000000093f067292 */ /* 0x000fe2000f8e333f */
[----:B-1----:R-:W-:Y:S01]  /*24f40*/  VIADD R0, R0, 0x1f ;  /* 0x0000001f00007836 */ /* 0x002fe20000000000 */
[----:B------:R-:W-:Y:S01]  /*24f50*/  UIADD3 UR7, UR21, UR7, URZ ;  /* 0x0000000715077290 */ /* 0x000fe2000fffe03f */
[----:B------:R-:W-:Y:S01]  /*24f60*/  ULDC.64 UR22, c[0x0][0x198] ;  /* 0x0000660000167ab9 */ /* 0x000fe20000000a00 */
[----:B0-----:R-:W-:-:S02]  /*24f70*/  LOP3.LUT P2, RZ, R3, 0x7f, RZ, 0xc0, !PT ;  /* 0x0000007f03ff7812 */ /* 0x001fc4000784c0ff */
[----:B------:R-:W-:Y:S02]  /*24f80*/  LOP3.LUT P0, RZ, R3, 0x1f, RZ, 0xc0, !PT ;  /* 0x0000001f03ff7812 */ /* 0x000fe4000780c0ff */
[----:B------:R-:W-:Y:S02]  /*24f90*/  SHF.R.S32.HI R3, RZ, 0x1f, R0 ;  /* 0x0000001fff037819 */ /* 0x000fe40000011400 */
[----:B------:R-:W-:Y:S02]  /*24fa0*/  PLOP3.LUT P0, PT, P0, P2, PT, 0x8a, 0x0 ;  /* 0x000000000000781c */ /* 0x000fe40000705172 */
[----:B------:R-:W-:Y:S01]  /*24fb0*/  LEA.HI R3, R3, R0, RZ, 0x5 ;  /* 0x0000000003037211 */ /* 0x000fe200078f28ff */
[----:B------:R-:W-:-:S03]  /*24fc0*/  IMAD.MOV.U32 R0, RZ, RZ, 0x1 ;  /* 0x00000001ff007424 */ /* 0x000fc600078e00ff */
[----:B------:R-:W-:-:S05]  /*24fd0*/  SHF.R.S32.HI R6, RZ, 0x5, R3 ;  /* 0x00000005ff067819 */ /* 0x000fca0000011403 */
[----:B------:R-:W-:-:S07]  /*24fe0*/  VIADD R11, R6, 0x1 ;  /* 0x00000001060b7836 */ /* 0x000fce0000000000 */
.L_x_680:
[----:B------:R-:W-:-:S03]  /*24ff0*/  UMOV UR8, 0xffffffff ;  /* 0xffffffff00087882 */ /* 0x000fc60000000000 */
[----:B------:R-:W-:Y:S05]  /*25000*/  BRA.DIV UR8, `(.L_x_669) ;  /* 0x0000000e08f47947 */ /* 0x000fea000b800000 */
[----:B------:R-:W-:-:S13]  /*25010*/  ELECT P6, URZ, PT ;  /* 0x00000000003f782f */ /* 0x000fda00038c0000 */
.L_x_692:
[----:B------:R-:W0:Y:S01]  /*25020*/  LDC R3, c[0x0][0x28c] ;  /* 0x0000a300ff037b82 */ /* 0x000e220000000800 */
[----:B------:R-:W-:Y:S01]  /*25030*/  BSSY B1, `(.L_x_670) ;  /* 0x0000038000017945 */ /* 0x000fe20003800000 */
[----:B0-----:R-:W-:-:S13]  /*25040*/  ISETP.LT.OR P6, PT, R3, 0x1, !P6 ;  /* 0x000000010300780c */ /* 0x001fda00077c1670 */
[----:B------:R-:W-:Y:S05]  /*25050*/  @P6 BRA `(.L_x_671) ;  /* 0x0000000000d46947 */ /* 0x000fea0003800000 */
[----:B------:R-:W-:Y:S02]  /*25060*/  IMAD R2, R2, 0xa0, RZ ;  /* 0x000000a002027824 */ /* 0x000fe400078e02ff */
[----:B------:R-:W-:Y:S02]  /*25070*/  IMAD.SHL.U32 R5, R5, 0x200, RZ ;  /* 0x0000020005057824 */ /* 0x000fe400078e00ff */
[----:B------:R-:W-:Y:S02]  /*25080*/  IMAD.MOV.U32 R14, RZ, RZ, RZ ;  /* 0x000000ffff0e7224 */ /* 0x000fe400078e00ff */
[----:B------:R-:W-:Y:S02]  /*25090*/  IMAD.MOV.U32 R4, RZ, RZ, R11 ;  /* 0x000000ffff047224 */ /* 0x000fe400078e000b */
[----:B------:R-:W-:Y:S02]  /*250a0*/  IMAD.MOV.U32 R3, RZ, RZ, R0 ;  /* 0x000000ffff037224 */ /* 0x000fe400078e0000 */
[----:B------:R-:W-:-:S07]  /*250b0*/  IMAD.MOV.U32 R9, RZ, RZ, R7 ;  /* 0x000000ffff097224 */ /* 0x000fce00078e0007 */
.L_x_675:
[----:B------:R-:W0:Y:S01]  /*250c0*/  S2R R13, SR_CgaCtaId ;  /* 0x00000000000d7919 */ /* 0x000e220000008800 */
[----:B------:R-:W-:-:S04]  /*250d0*/  MOV R12, 0x400 ;  /* 0x00000400000c7802 */ /* 0x000fc80000000f00 */
[----:B0-----:R-:W-:Y:S02]  /*250e0*/  LEA R16, R13, R12, 0x18 ;  /* 0x0000000c0d107211 */ /* 0x001fe400078ec0ff */
[----:B------:R-:W-:Y:S01]  /*250f0*/  SHF.L.U32 R12, R3, 0x1f, RZ ;  /* 0x0000001f030c7819 */ /* 0x000fe200000006ff */
[----:B------:R-:W0:Y:S02]  /*25100*/  @!P2 LDC R13, c[0x0][0x500] ;  /* 0x00014000ff0dab82 */ /* 0x000e240000000800 */
[----:B------:R-:W-:-:S04]  /*25110*/  IMAD R15, R9, 0x8, R16 ;  /* 0x00000008090f7824 */ /* 0x000fc800078e0210 */
[----:B------:R-:W1:Y:S02]  /*25120*/  SYNCS.PHASECHK.TRANS64.TRYWAIT P1, [R15+URZ+0x28], R12 ;  /* 0x0000280c0f0075a7 */ /* 0x000e64000802017f */
[----:B-1----:R-:W-:Y:S05]  /*25130*/  @!P1 BRA `(.L_x_672) ;  /* 0x0000000c00c89947 */ /* 0x002fea0003800000 */
.L_x_693:
[----:B------:R-:W-:Y:S01]  /*25140*/  UPRMT UR8, UR24, 0x9910, URZ ;  /* 0x0000991018087896 */ /* 0x000fe2000800003f */
[----:B0-----:R0:W-:Y:S03]  /*25150*/  @!P2 SYNCS.ARRIVE.TRANS64 RZ, [R15+URZ], R13 ;  /* 0x0000000d0fffa9a7 */ /* 0x0011e6000800003f */
[----:B------:R-:W-:-:S06]  /*25160*/  UISETP.NE.AND UP0, UPT, UR8, 0x2, UPT ;  /* 0x000000020800788c */ /* 0x000fcc000bf05270 */
[----:B------:R-:W-:-:S13]  /*25170*/  PLOP3.LUT P1, PT, PT, PT, UP0, 0x80, 0x0 ;  /* 0x000000000000781c */ /* 0x000fda0003f2f008 */
[----:B0-----:R-:W-:Y:S05]  /*25180*/  @P1 BRA `(.L_x_673) ;  /* 0x0000000000041947 */ /* 0x001fea0003800000 */
[----:B------:R-:W-:Y:S01]  /*25190*/  BPT.TRAP 0x1 ;  /* 0x000000040000795c */ /* 0x000fe20000300000 */
.L_x_673:
[----:B------:R-:W-:Y:S05]  /*251a0*/  @P0 BRA `(.L_x_674) ;  /* 0x0000000000040947 */ /* 0x000fea0003800000 */
[----:B------:R-:W-:Y:S01]  /*251b0*/  BPT.TRAP 0x1 ;  /* 0x000000040000795c */ /* 0x000fe20000300000 */
.L_x_674:
[--C-:B-1----:R-:W-:Y:S01]  /*251c0*/  IMAD R12, R9, 0x8000, R16.reuse ;  /* 0x00008000090c7824 */ /* 0x102fe200078e0210 */
[----:B------:R-:W-:Y:S01]  /*251d0*/  R2UR UR18, R5 ;  /* 0x00000000051272ca */ /* 0x000fe200000e0000 */
[----:B------:R-:W-:Y:S01]  /*251e0*/  IMAD R16, R9, 0x2800, R16 ;  /* 0x0000280009107824 */ /* 0x000fe200078e0210 */
[----:B------:R-:W-:Y:S01]  /*251f0*/  R2UR UR9, R15 ;  /* 0x000000000f0972ca */ /* 0x000fe200000e0000 */
[----:B------:R-:W-:Y:S01]  /*25200*/  VIADD R4, R4, 0xffffffff ;  /* 0xffffffff04047836 */ /* 0x000fe20000000000 */
[----:B------:R-:W-:Y:S01]  /*25210*/  R2UR UR8, R12 ;  /* 0x000000000c0872ca */ /* 0x000fe200000e0000 */
[----:B------:R-:W-:Y:S01]  /*25220*/  UIADD3 UR14, UP0, UR22, 0xf0, URZ ;  /* 0x000000f0160e7890 */ /* 0x000fe2000ff1e03f */
[----:B------:R-:W-:Y:S01]  /*25230*/  R2UR UR11, R16 ;  /* 0x00000000100b72ca */ /* 0x000fe200000e0000 */
[----:B------:R-:W-:Y:S01]  /*25240*/  UIADD3 UR26, UP1, UR22, 0x1f0, URZ ;  /* 0x000001f0161a7890 */ /* 0x000fe2000ff3e03f */
[----:B------:R-:W-:Y:S01]  /*25250*/  R2UR UR10, R14 ;  /* 0x000000000e0a72ca */ /* 0x000fe200000e0000 */
[----:B------:R-:W-:Y:S01]  /*25260*/  UIADD3.X UR15, URZ, UR23, URZ, UP0, !UPT ;  /* 0x000000173f0f7290 */ /* 0x000fe200087fe43f */
[----:B------:R-:W-:Y:S01]  /*25270*/  R2UR UR12, R10 ;  /* 0x000000000a0c72ca */ /* 0x000fe200000e0000 */
[----:B------:R-:W-:Y:S01]  /*25280*/  VIADD R9, R9, 0x1 ;  /* 0x0000000109097836 */ /* 0x000fe20000000000 */
[----:B------:R-:W-:Y:S01]  /*25290*/  R2UR UR19, R2 ;  /* 0x00000000021372ca */ /* 0x000fe200000e0000 */
[----:B------:R-:W-:Y:S01]  /*252a0*/  UIADD3.X UR27, URZ, UR23, URZ, UP1, !UPT ;  /* 0x000000173f1b7290 */ /* 0x000fe20008ffe43f */
[----:B------:R-:W-:Y:S01]  /*252b0*/  ISETP.GT.AND P3, PT, R4, 0x1, PT ;  /* 0x000000010400780c */ /* 0x000fe20003f64270 */
[----:B------:R-:W-:Y:S01]  /*252c0*/  UMOV UR16, 0x0 ;  /* 0x0000000000107882 */ /* 0x000fe20000000000 */
[----:B------:R-:W-:Y:S01]  /*252d0*/  UMOV UR17, 0x10000000 ;  /* 0x1000000000117882 */ /* 0x000fe20000000000 */
[----:B------:R-:W-:Y:S01]  /*252e0*/  UIADD3 UR8, UR8, 0x100, URZ ;  /* 0x0000010008087890 */ /* 0x000fe2000fffe03f */
[----:B------:R-:W-:Y:S01]  /*252f0*/  ISETP.NE.AND P1, PT, R9, 0x5, PT ;  /* 0x000000050900780c */ /* 0x000fe20003f25270 */
[----:B------:R-:W-:Y:S01]  /*25300*/  UIADD3 UR13, UR11, 0x28100, URZ ;  /* 0x000281000b0d7890 */ /* 0x000fe2000fffe03f */
[----:B------:R-:W-:-:S02]  /*25310*/  VIADD R14, R14, 0x20 ;  /* 0x000000200e0e7836 */ /* 0x000fc40000000000 */
[----:B------:R-:W-:Y:S01]  /*25320*/  UMOV UR11, UR18 ;  /* 0x00000012000b7c82 */ /* 0x000fe20008000000 */
[----:B------:R-:W-:Y:S02]  /*25330*/  SEL R12, RZ, 0x1, P1 ;  /* 0x00000001ff0c7807 */ /* 0x000fe40000800000 */
[----:B------:R-:W-:Y:S01]  /*25340*/  SEL R9, R9, RZ, P1 ;  /* 0x000000ff09097207 */ /* 0x000fe20000800000 */
[----:B------:R0:W-:Y:S01]  /*25350*/  UTMALDG.3D [UR8], [UR14], desc[UR16] ;  /* 0x000010080e0075b4 */ /* 0x0001e20008011000 */
[----:B------:R-:W-:Y:S01]  /*25360*/  LOP3.LUT R3, R3, R12, RZ, 0x3c, !PT ;  /* 0x0000000c03037212 */ /* 0x000fe200078e3cff */
[----:B0-----:R-:W-:Y:S01]  /*25370*/  UMOV UR8, UR13 ;  /* 0x0000000d00087c82 */ /* 0x001fe20008000000 */
[----:B------:R-:W-:Y:S02]  /*25380*/  UMOV UR11, UR19 ;  /* 0x00000013000b7c82 */ /* 0x000fe40008000000 */
[----:B------:R0:W-:Y:S02]  /*25390*/  UTMALDG.3D [UR8], [UR26], desc[UR16] ;  /* 0x000010081a0075b4 */ /* 0x0001e40008011000 */
[----:B0-----:R-:W-:Y:S05]  /*253a0*/  @P3 BRA `(.L_x_675) ;  /* 0xfffffffc00443947 */ /* 0x001fea000383ffff */
.L_x_671:
[----:B------:R-:W-:Y:S05]  /*253b0*/  BSYNC B1 ;  /* 0x0000000000017941 */ /* 0x000fea0003800000 */
.L_x_670:
[----:B------:R-:W2:Y:S01]  /*253c0*/  LDL.LU R16, [R1+0x1e0] ;  /* 0x0001e00001107983 */ /* 0x000ea20000300800 */
[----:B------:R-:W-:Y:S01]  /*253d0*/  LOP3.LUT P1, RZ, R8, 0xff, RZ, 0xc0, !PT ;  /* 0x000000ff08ff7812 */ /* 0x000fe2000782c0ff */
[C---:B------:R-:W-:Y:S01]  /*253e0*/  IMAD.IADD R4, R6.reuse, 0x1, R7 ;  /* 0x0000000106047824 */ /* 0x040fe200078e0207 */
[----:B------:R-:W-:Y:S01]  /*253f0*/  ULDC.64 UR8, c[0x0][0x650] ;  /* 0x0001940000087ab9 */ /* 0x000fe20000000a00 */
[----:B------:R-:W3:Y:S01]  /*25400*/  LDL.LU R15, [R1+0x1e4] ;  /* 0x0001e400010f7983 */ /* 0x000ee20000300800 */
[----:B------:R-:W-:Y:S01]  /*25410*/  ISETP.GE.U32.AND P3, PT, R6, 0x5, PT ;  /* 0x000000050600780c */ /* 0x000fe20003f66070 */
[----:B------:R-:W-:Y:S01]  /*25420*/  BSSY B1, `(.L_x_676) ;  /* 0x0000073000017945 */ /* 0x000fe20003800000 */
[----:B------:R-:W-:Y:S01]  /*25430*/  IMAD.MOV.U32 R10, RZ, RZ, -0x1 ;  /* 0xffffffffff0a7424 */ /* 0x000fe200078e00ff */
[----:B------:R-:W-:-:S06]  /*25440*/  PRMT R8, RZ, 0x7610, R8 ;  /* 0x00007610ff087816 */ /* 0x000fcc0000000008 */
[----:B------:R-:W0:Y:S01]  /*25450*/  @P1 S2R R3, SR_CgaCtaId ;  /* 0x0000000000031919 */ /* 0x000e220000008800 */
[----:B------:R-:W-:-:S04]  /*25460*/  @P1 MOV R2, 0x400 ;  /* 0x0000040000021802 */ /* 0x000fc80000000f00 */
[----:B0-----:R-:W-:-:S04]  /*25470*/  @P1 LEA R2, R3, R2, 0x18 ;  /* 0x0000000203021211 */ /* 0x001fc800078ec0ff */
[----:B------:R0:W-:Y:S01]  /*25480*/  @P1 SYNCS.ARRIVE.TRANS64.A1T0 RZ, [R2+URZ+0x68], RZ ;  /* 0x000068ff02ff19a7 */ /* 0x0001e2000810003f */
[----:B------:R-:W-:-:S04]  /*25490*/  ISETP.GT.U32.AND P1, PT, R4, 0x4, PT ;  /* 0x000000040400780c */ /* 0x000fc80003f24070 */
[----:B------:R-:W-:Y:S01]  /*254a0*/  ISETP.LT.U32.AND P1, PT, R6, 0x5, P1 ;  /* 0x000000050600780c */ /* 0x000fe20000f21070 */
[----:B0-----:R-:W-:-:S04]  /*254b0*/  IMAD.WIDE.U32 R2, R4, -0x33333333, RZ ;  /* 0xcccccccd04027825 */ /* 0x001fc800078e00ff */
[----:B------:R-:W-:Y:S01]  /*254c0*/  IMAD.MOV.U32 R2, RZ, RZ, -0x1 ;  /* 0xffffffffff027424 */ /* 0x000fe200078e00ff */
[----:B------:R-:W-:Y:S02]  /*254d0*/  SHF.R.U32.HI R5, RZ, 0x2, R3 ;  /* 0x00000002ff057819 */ /* 0x000fe40000011603 */
[----:B------:R-:W-:-:S03]  /*254e0*/  SEL R3, RZ, 0x1, !P1 ;  /* 0x00000001ff037807 */ /* 0x000fc60004800000 */
[----:B------:R-:W-:Y:S01]  /*254f0*/  IMAD R7, R5, -0x5, R4 ;  /* 0xfffffffb05077824 */ /* 0x000fe200078e0204 */
[----:B------:R-:W-:Y:S02]  /*25500*/  LOP3.LUT R0, R0, R3, RZ, 0x3c, !PT ;  /* 0x0000000300007212 */ /* 0x000fe400078e3cff */
[----:B------:R-:W-:Y:S02]  /*25510*/  PRMT R3, RZ, 0x7610, R3 ;  /* 0x00007610ff037816 */ /* 0x000fe40000000003 */
[----:B------:R-:W-:Y:S01]  /*25520*/  @P3 LOP3.LUT R0, R0, 0x1, R5, 0x78, !PT ;  /* 0x0000000100003812 */ /* 0x000fe200078e7805 */
[----:B------:R-:W-:Y:S01]  /*25530*/  IMAD.MOV.U32 R5, RZ, RZ, -0x1 ;  /* 0xffffffffff057424 */ /* 0x000fe200078e00ff */
[----:B---3--:R-:W-:-:S04]  /*25540*/  IADD3 R15, P1, R15, UR20, RZ ;  /* 0x000000140f0f7c10 */ /* 0x008fc8000ff3e0ff */
[----:B--2---:R-:W-:Y:S01]  /*25550*/  IADD3.X R16, R16, UR7, RZ, P1, !PT ;  /* 0x0000000710107c10 */ /* 0x004fe20008ffe4ff */
[----:B------:R0:W-:Y:S01]  /*25560*/  STL [R1+0x1e4], R15 ;  /* 0x0001e40f01007387 */ /* 0x0001e20000100800 */
[----:B------:R-:W-:-:S03]  /*25570*/  ISETP.GE.U32.AND P1, PT, R15, UR8, PT ;  /* 0x000000080f007c0c */ /* 0x000fc6000bf26070 */
[----:B------:R0:W-:Y:S01]  /*25580*/  STL [R1+0x1e0], R16 ;  /* 0x0001e01001007387 */ /* 0x0001e20000100800 */
[----:B------:R-:W-:-:S13]  /*25590*/  ISETP.GE.U32.AND.EX P1, PT, R16, UR9, PT, P1 ;  /* 0x0000000910007c0c */ /* 0x000fda000bf26110 */
[----:B0-----:R-:W-:Y:S05]  /*255a0*/  @P1 BRA `(.L_x_677) ;  /* 0x0000000400681947 */ /* 0x001fea0003800000 */
[----:B------:R-:W0:Y:S01]  /*255b0*/  S2UR UR8, SR_CTAID.X ;  /* 0x00000000000879c3 */ /* 0x000e220000002500 */
[----:B------:R-:W-:Y:S01]  /*255c0*/  ULDC.64 UR10, c[0x0][0x628] ;  /* 0x00018a00000a7ab9 */ /* 0x000fe20000000a00 */
[----:B------:R-:W-:Y:S01]  /*255d0*/  ULDC UR9, c[0x0][0x150] ;  /* 0x0000540000097ab9 */ /* 0x000fe20000000800 */
[----:B------:R-:W-:Y:S01]  /*255e0*/  ISETP.NE.U32.AND P1, PT, RZ, UR10, PT ;  /* 0x0000000aff007c0c */ /* 0x000fe2000bf25070 */
[----:B------:R-:W-:Y:S01]  /*255f0*/  ULDC UR12, c[0x0][0x630] ;  /* 0x00018c00000c7ab9 */ /* 0x000fe20000000800 */
[----:B------:R-:W-:Y:S01]  /*25600*/  ULDC UR14, c[0x0][0x154] ;  /* 0x00005500000e7ab9 */ /* 0x000fe20000000800 */
[----:B------:R-:W-:Y:S01]  /*25610*/  IMAD.MOV.U32 R3, RZ, RZ, R16 ;  /* 0x000000ffff037224 */ /* 0x000fe200078e0010 */
[----:B------:R-:W-:Y:S01]  /*25620*/  ISETP.NE.AND.EX P1, PT, RZ, UR11, PT, P1 ;  /* 0x0000000bff007c0c */ /* 0x000fe2000bf25310 */
[----:B------:R-:W1:Y:S01]  /*25630*/  S2UR UR13, SR_CTAID.Y ;  /* 0x00000000000d79c3 */ /* 0x000e620000002600 */
[----:B0-----:R-:W-:-:S05]  /*25640*/  I2FP.F32.U32 R2, UR8 ;  /* 0x0000000800027c45 */ /* 0x001fca0008201000 */
[----:B------:R-:W-:Y:S01]  /*25650*/  FMUL R9, R2, UR9 ;  /* 0x0000000902097c20 */ /* 0x000fe20008400000 */
[----:B------:R-:W-:Y:S01]  /*25660*/  IMAD.MOV.U32 R2, RZ, RZ, R15 ;  /* 0x000000ffff027224 */ /* 0x000fe200078e000f */
[----:B-1----:R-:W-:-:S04]  /*25670*/  I2FP.F32.U32 R12, UR13 ;  /* 0x0000000d000c7c45 */ /* 0x002fc80008201000 */
[----:B------:R-:W0:Y:S01]  /*25680*/  F2I.U32.TRUNC.NTZ R9, R9 ;  /* 0x0000000900097305 */ /* 0x000e22000020f000 */
[----:B------:R-:W-:Y:S05]  /*25690*/  @!P1 BRA `(.L_x_678) ;  /* 0x0000000000289947 */ /* 0x000fea0003800000 */
[----:B------:R-:W-:Y:S02]  /*256a0*/  ULDC UR9, c[0x0][0x634] ;  /* 0x00018d0000097ab9 */ /* 0x000fe40000000800 */
[----:B------:R-:W-:-:S05]  /*256b0*/  IADD3 R3, P1, R15, UR9, RZ ;  /* 0x000000090f037c10 */ /* 0x000fca000ff3e0ff */
[----:B------:R-:W-:-:S04]  /*256c0*/  IMAD.X R13, RZ, RZ, R16, P1 ;  /* 0x000000ffff0d7224 */ /* 0x000fc800008e0610 */
[----:B------:R-:W-:-:S04]  /*256d0*/  IMAD.WIDE.U32 R4, R13, UR10, RZ ;  /* 0x0000000a0d047c25 */ /* 0x000fc8000f8e00ff */
[----:B------:R-:W-:-:S04]  /*256e0*/  IMAD.WIDE.U32 R4, P1, R3, UR11, R4 ;  /* 0x0000000b03047c25 */ /* 0x000fc8000f820004 */
[----:B------:R-:W-:-:S04]  /*256f0*/  IMAD.WIDE.U32 R2, R3, UR10, RZ ;  /* 0x0000000a03027c25 */ /* 0x000fc8000f8e00ff */
[----:B------:R-:W-:Y:S01]  /*25700*/  IMAD.MOV.U32 R2, RZ, RZ, R5 ;  /* 0x000000ffff027224 */ /* 0x000fe200078e0005 */
[----:B------:R-:W-:Y:S01]  /*25710*/  IADD3 RZ, P3, R3, R4, RZ ;  /* 0x0000000403ff7210 */ /* 0x000fe20007f7e0ff */
[----:B------:R-:W-:-:S04]  /*25720*/  IMAD.X R3, RZ, RZ, RZ, P1 ;  /* 0x000000ffff037224 */ /* 0x000fc800008e06ff */
[----:B------:R-:W-:-:S08]  /*25730*/  IMAD.WIDE.U32.X R2, R13, UR11, R2, P3 ;  /* 0x0000000b0d027c25 */ /* 0x000fd000098e0402 */
.L_x_678:
[--C-:B------:R-:W-:Y:S01]  /*25740*/  SHF.R.U64 R10, R2, UR12, R3.reuse ;  /* 0x0000000c020a7c19 */ /* 0x100fe20008001203 */
[----:B------:R-:W-:Y:S01]  /*25750*/  ULDC.64 UR10, c[0x0][0x620] ;  /* 0x00018800000a7ab9 */ /* 0x000fe20000000a00 */
[----:B------:R-:W-:Y:S01]  /*25760*/  SHF.R.U32.HI R2, RZ, UR12, R3 ;  /* 0x0000000cff027c19 */ /* 0x000fe20008011603 */
[----:B------:R-:W-:Y:S01]  /*25770*/  IMAD.MOV.U32 R3, RZ, RZ, R16 ;  /* 0x000000ffff037224 */ /* 0x000fe200078e0010 */
[----:B------:R-:W-:Y:S01]  /*25780*/  IADD3 R13, P1, RZ, -R10, RZ ;  /* 0x8000000aff0d7210 */ /* 0x000fe20007f3e0ff */
[----:B------:R-:W-:Y:S01]  /*25790*/  FMUL R12, R12, UR14 ;  /* 0x0000000e0c0c7c20 */ /* 0x000fe20008400000 */
[----:B------:R-:W-:Y:S01]  /*257a0*/  ULDC.64 UR14, c[0x0][0x640] ;  /* 0x00019000000e7ab9 */ /* 0x000fe20000000a00 */
[----:B0-----:R-:W-:Y:S02]  /*257b0*/  R2UR UR9, R9 ;  /* 0x00000000090972ca */ /* 0x001fe400000e0000 */
[----:B------:R-:W-:Y:S01]  /*257c0*/  IMAD.X R2, RZ, RZ, ~R2, P1 ;  /* 0x000000ffff027224 */ /* 0x000fe200008e0e02 */
[----:B------:R-:W-:Y:S01]  /*257d0*/  ISETP.NE.U32.AND P1, PT, RZ, UR14, PT ;  /* 0x0000000eff007c0c */ /* 0x000fe2000bf25070 */
[----:B------:R-:W0:Y:S02]  /*257e0*/  F2I.U32.TRUNC.NTZ R12, R12 ;  /* 0x0000000c000c7305 */ /* 0x000e24000020f000 */
[----:B------:R-:W-:Y:S01]  /*257f0*/  IMAD R2, R2, UR10, RZ ;  /* 0x0000000a02027c24 */ /* 0x000fe2000f8e02ff */
[----:B------:R-:W-:-:S03]  /*25800*/  ISETP.NE.AND.EX P1, PT, RZ, UR15, PT, P1 ;  /* 0x0000000fff007c0c */ /* 0x000fc6000bf25310 */
[----:B------:R-:W-:Y:S02]  /*25810*/  IMAD R5, R13, UR11, R2 ;  /* 0x0000000b0d057c24 */ /* 0x000fe4000f8e0202 */
[----:B------:R-:W-:-:S04]  /*25820*/  IMAD.MOV.U32 R2, RZ, RZ, R15 ;  /* 0x000000ffff027224 */ /* 0x000fc800078e000f */
[----:B------:R-:W-:Y:S01]  /*25830*/  IMAD.WIDE.U32 R2, R13, UR10, R2 ;  /* 0x0000000a0d027c25 */ /* 0x000fe2000f8e0002 */
[----:B------:R-:W-:Y:S01]  /*25840*/  ULDC UR10, c[0x0][0x618] ;  /* 0x00018600000a7ab9 */ /* 0x000fe20000000800 */
[----:B0-----:R-:W-:Y:S02]  /*25850*/  R2UR UR11, R12 ;  /* 0x000000000c0b72ca */ /* 0x001fe400000e0000 */
[----:B------:R-:W-:-:S05]  /*25860*/  IMAD.IADD R3, R3, 0x1, R5 ;  /* 0x0000000103037824 */ /* 0x000fca00078e0205 */
[--C-:B------:R-:W-:Y:S02]  /*25870*/  SHF.R.U64 R9, R2, UR10, R3.reuse ;  /* 0x0000000a02097c19 */ /* 0x100fe40008001203 */
[----:B------:R-:W-:Y:S01]  /*25880*/  SHF.R.U32.HI R2, RZ, UR10, R3 ;  /* 0x0000000aff027c19 */ /* 0x000fe20008011603 */
[----:B------:R-:W-:-:S03]  /*25890*/  ULDC UR10, c[0x0][0x608] ;  /* 0x00018200000a7ab9 */ /* 0x000fc60000000800 */
[--C-:B------:R-:W-:Y:S02]  /*258a0*/  SHF.R.U64 R13, R9, UR10, R2.reuse ;  /* 0x0000000a090d7c19 */ /* 0x100fe40008001202 */
[----:B------:R-:W-:Y:S01]  /*258b0*/  SHF.R.U32.HI R2, RZ, UR10, R2 ;  /* 0x0000000aff027c19 */ /* 0x000fe20008011602 */
[----:B------:R-:W-:-:S03]  /*258c0*/  ULDC UR10, c[0x0][0x658] ;  /* 0x00019600000a7ab9 */ /* 0x000fc60000000800 */
[--C-:B------:R-:W-:Y:S02]  /*258d0*/  SHF.R.U64 R12, R13, UR10, R2.reuse ;  /* 0x0000000a0d0c7c19 */ /* 0x100fe40008001202 */
[----:B------:R-:W-:-:S03]  /*258e0*/  SHF.R.U32.HI R15, RZ, UR10, R2 ;  /* 0x0000000aff0f7c19 */ /* 0x000fc60008011602 */
[----:B------:R-:W-:Y:S02]  /*258f0*/  IMAD.MOV.U32 R2, RZ, RZ, R12 ;  /* 0x000000ffff027224 */ /* 0x000fe400078e000c */
[----:B------:R-:W-:Y:S01]  /*25900*/  IMAD.MOV.U32 R3, RZ, RZ, R15 ;  /* 0x000000ffff037224 */ /* 0x000fe200078e000f */
[----:B------:R-:W-:Y:S06]  /*25910*/  @!P1 BRA `(.L_x_679) ;  /* 0x0000000000289947 */ /* 0x000fec0003800000 */
        /* <DEDUP_REMOVED lines=10> */
.L_x_679:
[----:B------:R-:W-:Y:S01]  /*259c0*/  ULDC UR10, c[0x0][0x648] ;  /* 0x00019200000a7ab9 */ /* 0x000fe20000000800 */
[----:B------:R-:W-:Y:S01]  /*259d0*/  UISETP.NE.AND UP0, UPT, UR39, URZ, UPT ;  /* 0x0000003f2700728c */ /* 0x000fe2000bf05270 */
[----:B------:R-:W-:Y:S01]  /*259e0*/  SHF.R.U64 R2, R2, UR10, R3 ;  /* 0x0000000a02027c19 */ /* 0x000fe20008001203 */
[----:B------:R-:W-:Y:S01]  /*259f0*/  ULDC UR10, c[0x0][0x638] ;  /* 0x00018e00000a7ab9 */ /* 0x000fe20000000800 */
[----:B------:R-:W-:Y:S01]  /*25a00*/  UIADD3 UR11, -UR11, URZ, URZ ;  /* 0x0000003f0b0b7290 */ /* 0x000fe2000fffe13f */
[----:B------:R-:W-:Y:S02]  /*25a10*/  LOP3.LUT R13, R13, UR6, RZ, 0xc0, !PT ;  /* 0x000000060d0d7c12 */ /* 0x000fe4000f8ec0ff */
[----:B------:R-:W-:Y:S01]  /*25a20*/  IMAD.MOV R3, RZ, RZ, -R2 ;  /* 0x000000ffff037224 */ /* 0x000fe200078e0a02 */
[----:B------:R-:W-:Y:S02]  /*25a30*/  LOP3.LUT R9, R9, UR4, RZ, 0xc0, !PT ;  /* 0x0000000409097c12 */ /* 0x000fe4000f8ec0ff */
[----:B------:R-:W-:Y:S01]  /*25a40*/  IMAD R5, R2, UR5, R13 ;  /* 0x0000000502057c24 */ /* 0x000fe2000f8e020d */
[----:B------:R-:W-:Y:S01]  /*25a50*/  PLOP3.LUT P1, PT, PT, PT, UP0, 0x40, 0x0 ;  /* 0x000000000000781c */ /* 0x000fe20003f2e808 */
[----:B------:R-:W-:Y:S01]  /*25a60*/  IMAD R12, R3, UR10, R12 ;  /* 0x0000000a030c7c24 */ /* 0x000fe2000f8e020c */
[----:B------:R-:W-:Y:S01]  /*25a70*/  UIADD3 UR10, -UR9, URZ, URZ ;  /* 0x0000003f090a7290 */ /* 0x000fe2000fffe13f */
[----:B------:R-:W-:Y:S01]  /*25a80*/  PLOP3.LUT P3, PT, PT, PT, UP0, 0x40, 0x0 ;  /* 0x000000000000781c */ /* 0x000fe20003f6e808 */
[----:B------:R-:W-:Y:S01]  /*25a90*/  IMAD.MOV.U32 R3, RZ, RZ, 0x1 ;  /* 0x00000001ff037424 */ /* 0x000fe200078e00ff */
[----:B------:R-:W-:-:S02]  /*25aa0*/  ULDC UR9, c[0x0][0x144] ;  /* 0x0000510000097ab9 */ /* 0x000fc40000000800 */
[----:B------:R-:W-:-:S03]  /*25ab0*/  UIMAD UR8, UR9, UR10, UR8 ;  /* 0x0000000a090872a4 */ /* 0x000fc6000f8e0208 */
[----:B------:R-:W-:Y:S02]  /*25ac0*/  ULDC UR9, c[0x0][0x148] ;  /* 0x0000520000097ab9 */ /* 0x000fe40000000800 */
[----:B------:R-:W-:-:S03]  /*25ad0*/  @UP0 UIMAD UR8, UR9, UR11, UR13 ;  /* 0x0000000b090802a4 */ /* 0x000fc6000f8e020d */
[----:B------:R-:W-:Y:S02]  /*25ae0*/  ULDC UR9, c[0x0][0x600] ;  /* 0x0001800000097ab9 */ /* 0x000fe40000000800 */
[----:B------:R-:W-:Y:S02]  /*25af0*/  IMAD R12, R12, UR9, R9 ;  /* 0x000000090c0c7c24 */ /* 0x000fe4000f8e0209 */
[----:B------:R-:W-:Y:S01]  /*25b00*/  IMAD.U32 R2, RZ, RZ, UR8 ;  /* 0x00000008ff027e24 */ /* 0x000fe2000f8e00ff */
[----:B------:R-:W-:-:S03]  /*25b10*/  ULDC UR8, c[0x0][0x610] ;  /* 0x0001840000087ab9 */ /* 0x000fc60000000800 */
[----:B------:R-:W-:-:S05]  /*25b20*/  IMAD R5, R5, UR8, R2 ;  /* 0x0000000805057c24 */ /* 0x000fca000f8e0202 */
[----:B------:R-:W-:Y:S02]  /*25b30*/  SEL R2, R12, R5, P1 ;  /* 0x000000050c027207 */ /* 0x000fe40000800000 */
[----:B------:R-:W-:-:S07]  /*25b40*/  SEL R5, R5, R12, P3 ;  /* 0x0000000c05057207 */ /* 0x000fce0001800000 */
.L_x_677:
[----:B------:R-:W-:Y:S05]  /*25b50*/  BSYNC B1 ;  /* 0x0000000000017941 */ /* 0x000fea0003800000 */
.L_x_676:
[----:B------:R-:W-:-:S13]  /*25b60*/  LOP3.LUT P1, RZ, R3, 0xff, RZ, 0xc0, !PT ;  /* 0x000000ff03ff7812 */ /* 0x000fda000782c0ff */
[----:B------:R-:W-:Y:S05]  /*25b70*/  @P1 BRA `(.L_x_680) ;  /* 0xfffffff4001c1947 */ /* 0x000fea000383ffff */
[----:B------:R-:W-:Y:S05]  /*25b80*/  BSYNC B0 ;  /* 0x0000000000007941 */ /* 0x000fea0003800000 */
.L_x_668:
[----:B------:R-:W-:-:S03]  /*25b90*/  UMOV UR8, 0xffffffff ;  /* 0xffffffff00087882 */ /* 0x000fc60000000000 */
[----:B------:R-:W-:Y:S05]  /*25ba0*/  BRA.DIV UR8, `(.L_x_681) ;  /* 0x0000000608407947 */ /* 0x000fea000b800000 */
[----:B------:R-:W-:-:S13]  /*25bb0*/  ELECT P6, URZ, PT ;  /* 0x00000000003f782f */ /* 0x000fda00038c0000 */
.L_x_696:
[----:B------:R-:W-:Y:S04]  /*25bc0*/  BSSY B0, `(.L_x_682) ;  /* 0x0000035000007945 */ /* 0x000fe80003800000 */
[----:B------:R-:W-:Y:S05]  /*25bd0*/  @!P6 BRA `(.L_x_683) ;  /* 0x0000000000cce947 */ /* 0x000fea0003800000 */
[----:B------:R-:W-:-:S04]  /*25be0*/  ULOP3.LUT UR8, UR38, 0x2, URZ, 0xfc, !UPT ;  /* 0x0000000226087892 */ /* 0x000fc8000f8efc3f */
[----:B------:R-:W-:-:S06]  /*25bf0*/  UISETP.NE.AND UP0, UPT, UR8, 0x3, UPT ;  /* 0x000000030800788c */ /* 0x000fcc000bf05270 */
[----:B------:R-:W-:-:S13]  /*25c00*/  PLOP3.LUT P0, PT, PT, PT, UP0, 0x80, 0x0 ;  /* 0x000000000000781c */ /* 0x000fda0003f0f008 */
[----:B------:R-:W-:Y:S05]  /*25c10*/  @!P0 BRA `(.L_x_684) ;  /* 0x0000000000048947 */ /* 0x000fea0003800000 */
[----:B------:R-:W-:Y:S01]  /*25c20*/  BPT.TRAP 0x1 ;  /* 0x000000040000795c */ /* 0x000fe20000300000 */
.L_x_684:
[----:B------:R-:W0:Y:S01]  /*25c30*/  S2R R3, SR_CgaCtaId ;  /* 0x0000000000037919 */ /* 0x000e220000008800 */
[----:B------:R-:W-:-:S04]  /*25c40*/  MOV R2, 0x400 ;  /* 0x0000040000027802 */ /* 0x000fc80000000f00 */
[----:B0-----:R-:W-:Y:S02]  /*25c50*/  LEA R2, R3, R2, 0x18 ;  /* 0x0000000203027211 */ /* 0x001fe400078ec0ff */
[----:B------:R-:W-:-:S03]  /*25c60*/  SHF.L.U32 R3, R0, 0x1f, RZ ;  /* 0x0000001f00037819 */ /* 0x000fc600000006ff */
[----:B------:R-:W-:-:S04]  /*25c70*/  VIADD R2, R2, 0x28 ;  /* 0x0000002802027836 */ /* 0x000fc80000000000 */
[----:B------:R-:W-:-:S04]  /*25c80*/  IMAD R4, R7, 0x8, R2 ;  /* 0x0000000807047824 */ /* 0x000fc800078e0202 */
[----:B------:R-:W0:Y:S02]  /*25c90*/  SYNCS.PHASECHK.TRANS64.TRYWAIT P0, [R4+URZ], R3 ;  /* 0x00000003040075a7 */ /* 0x000e24000800017f */
[----:B0-----:R-:W-:Y:S05]  /*25ca0*/  @!P0 BRA `(.L_x_685) ;  /* 0x0000000400208947 */ /* 0x001fea0003800000 */
.L_x_697:
[----:B------:R-:W-:-:S05]  /*25cb0*/  VIADD R7, R7, 0x1 ;  /* 0x0000000107077836 */ /* 0x000fca0000000000 */
[----:B------:R-:W-:-:S04]  /*25cc0*/  ISETP.NE.AND P0, PT, R7, 0x5, PT ;  /* 0x000000050700780c */ /* 0x000fc80003f05270 */
[----:B0-----:R-:W-:Y:S02]  /*25cd0*/  SEL R3, RZ, 0x1, P0 ;  /* 0x00000001ff037807 */ /* 0x001fe40000000000 */
[----:B------:R-:W-:Y:S02]  /*25ce0*/  SEL R7, R7, RZ, P0 ;  /* 0x000000ff07077207 */ /* 0x000fe40000000000 */
[----:B------:R-:W-:-:S03]  /*25cf0*/  LOP3.LUT R4, R0, R3, RZ, 0x3c, !PT ;  /* 0x0000000300047212 */ /* 0x000fc600078e3cff */
[----:B------:R-:W-:Y:S01]  /*25d00*/  IMAD R3, R7, 0x8, R2 ;  /* 0x0000000807037824 */ /* 0x000fe200078e0202 */
[----:B------:R-:W-:-:S04]  /*25d10*/  SHF.L.U32 R0, R4, 0x1f, RZ ;  /* 0x0000001f04007819 */ /* 0x000fc800000006ff */
[----:B------:R-:W0:Y:S02]  /*25d20*/  SYNCS.PHASECHK.TRANS64.TRYWAIT P0, [R3+URZ], R0 ;  /* 0x00000000030075a7 */ /* 0x000e24000800017f */
[----:B0-----:R-:W-:Y:S05]  /*25d30*/  @!P0 BRA `(.L_x_686) ;  /* 0x0000000400108947 */ /* 0x001fea0003800000 */
.L_x_698:
[----:B0-----:R-:W-:-:S05]  /*25d40*/  VIADD R0, R7, 0x1 ;  /* 0x0000000107007836 */ /* 0x001fca0000000000 */
[----:B------:R-:W-:-:S04]  /*25d50*/  ISETP.NE.AND P0, PT, R0, 0x5, PT ;  /* 0x000000050000780c */ /* 0x000fc80003f05270 */
[----:B------:R-:W-:Y:S02]  /*25d60*/  SEL R3, RZ, 0x1, P0 ;  /* 0x00000001ff037807 */ /* 0x000fe40000000000 */
[----:B------:R-:W-:Y:S02]  /*25d70*/  SEL R5, R0, RZ, P0 ;  /* 0x000000ff00057207 */ /* 0x000fe40000000000 */
[----:B------:R-:W-:-:S03]  /*25d80*/  LOP3.LUT R4, R4, R3, RZ, 0x3c, !PT ;  /* 0x0000000304047212 */ /* 0x000fc600078e3cff */
[----:B------:R-:W-:Y:S01]  /*25d90*/  IMAD R3, R5, 0x8, R2 ;  /* 0x0000000805037824 */ /* 0x000fe200078e0202 */
[----:B------:R-:W-:-:S04]  /*25da0*/  SHF.L.U32 R0, R4, 0x1f, RZ ;  /* 0x0000001f04007819 */ /* 0x000fc800000006ff */
[----:B------:R-:W0:Y:S02]  /*25db0*/  SYNCS.PHASECHK.TRANS64.TRYWAIT P0, [R3+URZ], R0 ;  /* 0x00000000030075a7 */ /* 0x000e24000800017f */
[----:B0-----:R-:W-:Y:S05]  /*25dc0*/  @!P0 BRA `(.L_x_687) ;  /* 0x0000000400008947 */ /* 0x001fea0003800000 */
.L_x_699:
        /* <DEDUP_REMOVED lines=9> */
.L_x_700:
[----:B0-----:R-:W-:-:S05]  /*25e60*/  VIADD R0, R5, 0x1 ;  /* 0x0000000105007836 */ /* 0x001fca0000000000 */
[----:B------:R-:W-:-:S04]  /*25e70*/  ISETP.NE.AND P0, PT, R0, 0x5, PT ;  /* 0x000000050000780c */ /* 0x000fc80003f05270 */
[----:B------:R-:W-:Y:S02]  /*25e80*/  SEL R4, RZ, 0x1, P0 ;  /* 0x00000001ff047807 */ /* 0x000fe40000000000 */
[----:B------:R-:W-:Y:S02]  /*25e90*/  SEL R3, R0, RZ, P0 ;  /* 0x000000ff00037207 */ /* 0x000fe40000000000 */
[----:B------:R-:W-:-:S03]  /*25ea0*/  LOP3.LUT R0, R7, R4, RZ, 0x3c, !PT ;  /* 0x0000000407007212 */ /* 0x000fc600078e3cff */
[----:B------:R-:W-:Y:S01]  /*25eb0*/  IMAD R3, R3, 0x8, R2 ;  /* 0x0000000803037824 */ /* 0x000fe200078e0202 */
[----:B------:R-:W-:-:S07]  /*25ec0*/  SHF.L.U32 R0, R0, 0x1f, RZ ;  /* 0x0000001f00007819 */ /* 0x000fce00000006ff */
.L_x_689:
[----:B0-----:R0:W1:Y:S02]  /*25ed0*/  SYNCS.PHASECHK.TRANS64.TRYWAIT P0, [R3+URZ], R0 ;  /* 0x00000000030075a7 */ /* 0x001064000800017f */
[----:B-1----:R-:W-:Y:S05]  /*25ee0*/  @!P0 NANOSLEEP.SYNCS 0x989680 ;  /* 0x009896800000895d */ /* 0x002fea0003900000 */
[----:B------:R-:W1:Y:S02]  /*25ef0*/  @!P0 SYNCS.PHASECHK.TRANS64 P0, [R3+URZ], R0 ;  /* 0x00000000030085a7 */ /* 0x000e64000800007f */
[----:B-1----:R-:W-:Y:S05]  /*25f00*/  @!P0 BRA `(.L_x_689) ;  /* 0xfffffffc00f08947 */ /* 0x002fea000383ffff */
.L_x_683:
[----:B------:R-:W-:Y:S05]  /*25f10*/  BSYNC B0 ;  /* 0x0000000000007941 */ /* 0x000fea0003800000 */
.L_x_682:
[----:B------:R-:W-:Y:S05]  /*25f20*/  EXIT ;  /* 0x000000000000794d */ /* 0x000fea0003800000 */
.L_x_17:
[----:B-1----:R1:W4:Y:S02]  /*25f30*/  SYNCS.PHASECHK.TRANS64.TRYWAIT P1, [R3+URZ], R0 ;  /* 0x00000000030075a7 */ /* 0x002324000802017f */
[----:B----4-:R-:W-:Y:S05]  /*25f40*/  @!P1 NANOSLEEP.SYNCS 0x989680 ;  /* 0x009896800000995d */ /* 0x010fea0003900000 */
[----:B------:R-:W4:Y:S02]  /*25f50*/  @!P1 SYNCS.PHASECHK.TRANS64 P1, [R3+URZ], R0 ;  /* 0x00000000030095a7 */ /* 0x000f24000802007f */
[----:B----4-:R-:W-:Y:S05]  /*25f60*/  @!P1 BRA `(.L_x_17) ;  /* 0xfffffffc00f09947 */ /* 0x010fea000383ffff */
[----:B------:R-:W-:Y:S05]  /*25f70*/  BRA `(.L_x_16) ;  /* 0xfffffdb400307947 */ /* 0x000fea000383ffff */
.L_x_22:
[----:B--2---:R-:W-:-:S04]  /*25f80*/  IMAD.U32 R6, RZ, RZ, UR4 ;  /* 0x00000004ff067e24 */ /* 0x004fc8000f8e00ff */
[----:B------:R2:W3:Y:S03]  /*25f90*/  SYNCS.PHASECHK.TRANS64.TRYWAIT P1, [R6+URZ], R4 ;  /* 0x00000004060075a7 */ /* 0x0004e6000802017f */
[----:B---3--:R-:W-:Y:S05]  /*25fa0*/  @!P1 NANOSLEEP.SYNCS 0x989680 ;  /* 0x009896800000995d */ /* 0x008fea0003900000 */
[----:B------:R-:W3:Y:S02]  /*25fb0*/  @!P1 SYNCS.PHASECHK.TRANS64 P1, [R6+URZ], R4 ;  /* 0x00000004060095a7 */ /* 0x000ee4000802007f */
[----:B---3--:R-:W-:Y:S05]  /*25fc0*/  @!P1 BRA `(.L_x_22) ;  /* 0xfffffffc00ec9947 */ /* 0x008fea000383ffff */
[----:B------:R-:W-:Y:S05]  /*25fd0*/  BRA `(.L_x_21) ;  /* 0xfffffde000f07947 */ /* 0x000fea000383ffff */
.L_x_669:
[----:B------:R-:W-:Y:S01]  /*25fe0*/  BSSY B1, `(.L_x_690) ;  /* 0x0000006000017945 */ /* 0x000fe20003800000 */
[----:B------:R-:W-:-:S07]  /*25ff0*/  IMAD.MOV.U32 R15, RZ, RZ, -0x1 ;  /* 0xffffffffff0f7424 */ /* 0x000fce00078e00ff */
[----:B------:R-:W-:Y:S05]  /*26000*/  WARPSYNC.COLLECTIVE R15, `(.L_x_691) ;  /* 0x000000000f0c7348 */ /* 0x000fea0003c00000 */
[----:B------:R-:W-:Y:S02]  /*26010*/  ELECT P6, UR62, PT ;  /* 0x00000000003e782f */ /* 0x000fe400038c0000 */
[----:B------:R-:W-:Y:S01]  /*26020*/  MOV R14, UR62 ;  /* 0x0000003e000e7c02 */ /* 0x000fe20008000f00 */
[----:B------:R-:W-:Y:S10]  /*26030*/  ENDCOLLECTIVE ;  /* 0x000000000000791b */ /* 0x000ff40003800000 */
.L_x_691:
[----:B------:R-:W-:Y:S05]  /*26040*/  BSYNC B1 ;  /* 0x0000000000017941 */ /* 0x000fea0003800000 */
.L_x_690:
[----:B------:R-:W-:Y:S05]  /*26050*/  BRA `(.L_x_692) ;  /* 0xffffffec00f07947 */ /* 0x000fea000383ffff */
.L_x_672:
[----:B-1----:R1:W2:Y:S02]  /*26060*/  SYNCS.PHASECHK.TRANS64.TRYWAIT P1, [R15+URZ+0x28], R12 ;  /* 0x0000280c0f0075a7 */ /* 0x0022a4000802017f */
[----:B--2---:R-:W-:Y:S05]  /*26070*/  @!P1 NANOSLEEP.SYNCS 0x989680 ;  /* 0x009896800000995d */ /* 0x004fea0003900000 */
[----:B------:R-:W2:Y:S02]  /*26080*/  @!P1 SYNCS.PHASECHK.TRANS64 P1, [R15+URZ+0x28], R12 ;  /* 0x0000280c0f0095a7 */ /* 0x000ea4000802007f */
[----:B--2---:R-:W-:Y:S05]  /*26090*/  @!P1 BRA `(.L_x_672) ;  /* 0xfffffffc00f09947 */ /* 0x004fea000383ffff */
[----:B------:R-:W-:Y:S05]  /*260a0*/  BRA `(.L_x_693) ;  /* 0xfffffff000247947 */ /* 0x000fea000383ffff */
.L_x_681:
[----:B------:R-:W-:Y:S01]  /*260b0*/  BSSY B0, `(.L_x_694) ;  /* 0x0000006000007945 */ /* 0x000fe20003800000 */
[----:B------:R-:W-:-:S07]  /*260c0*/  IMAD.MOV.U32 R15, RZ, RZ, -0x1 ;  /* 0xffffffffff0f7424 */ /* 0x000fce00078e00ff */
[----:B------:R-:W-:Y:S05]  /*260d0*/  WARPSYNC.COLLECTIVE R15, `(.L_x_695) ;  /* 0x000000000f0c7348 */ /* 0x000fea0003c00000 */
[----:B------:R-:W-:Y:S02]  /*260e0*/  ELECT P6, UR62, PT ;  /* 0x00000000003e782f */ /* 0x000fe400038c0000 */
[----:B------:R-:W-:Y:S01]  /*260f0*/  MOV R14, UR62 ;  /* 0x0000003e000e7c02 */ /* 0x000fe20008000f00 */
[----:B------:R-:W-:Y:S10]  /*26100*/  ENDCOLLECTIVE ;  /* 0x000000000000791b */ /* 0x000ff40003800000 */
.L_x_695:
[----:B------:R-:W-:Y:S05]  /*26110*/  BSYNC B0 ;  /* 0x0000000000007941 */ /* 0x000fea0003800000 */
.L_x_694:
[----:B------:R-:W-:Y:S05]  /*26120*/  BRA `(.L_x_696) ;  /* 0xfffffff800a47947 */ /* 0x000fea000383ffff */
.L_x_685:
[----:B0-----:R0:W1:Y:S02]  /*26130*/  SYNCS.PHASECHK.TRANS64.TRYWAIT P0, [R4+URZ], R3 ;  /* 0x00000003040075a7 */ /* 0x001064000800017f */
[----:B-1----:R-:W-:Y:S05]  /*26140*/  @!P0 NANOSLEEP.SYNCS 0x989680 ;  /* 0x009896800000895d */ /* 0x002fea0003900000 */
[----:B------:R-:W1:Y:S02]  /*26150*/  @!P0 SYNCS.PHASECHK.TRANS64 P0, [R4+URZ], R3 ;  /* 0x00000003040085a7 */ /* 0x000e64000800007f */
[----:B-1----:R-:W-:Y:S05]  /*26160*/  @!P0 BRA `(.L_x_685) ;  /* 0xfffffffc00f08947 */ /* 0x002fea000383ffff */
[----:B------:R-:W-:Y:S05]  /*26170*/  BRA `(.L_x_697) ;  /* 0xfffffff800cc7947 */ /* 0x000fea000383ffff */
.L_x_686:
[----:B0-----:R0:W1:Y:S02]  /*26180*/  SYNCS.PHASECHK.TRANS64.TRYWAIT P0, [R3+URZ], R0 ;  /* 0x00000000030075a7 */ /* 0x001064000800017f */
[----:B-1----:R-:W-:Y:S05]  /*26190*/  @!P0 NANOSLEEP.SYNCS 0x989680 ;  /* 0x009896800000895d */ /* 0x002fea0003900000 */
[----:B------:R-:W1:Y:S02]  /*261a0*/  @!P0 SYNCS.PHASECHK.TRANS64 P0, [R3+URZ], R0 ;  /* 0x00000000030085a7 */ /* 0x000e64000800007f */
[----:B-1----:R-:W-:Y:S05]  /*261b0*/  @!P0 BRA `(.L_x_686) ;  /* 0xfffffffc00f08947 */ /* 0x002fea000383ffff */
[----:B------:R-:W-:Y:S05]  /*261c0*/  BRA `(.L_x_698) ;  /* 0xfffffff800dc7947 */ /* 0x000fea000383ffff */
.L_x_687:
[----:B0-----:R0:W1:Y:S02]  /*261d0*/  SYNCS.PHASECHK.TRANS64.TRYWAIT P0, [R3+URZ], R0 ;  /* 0x00000000030075a7 */ /* 0x001064000800017f */
[----:B-1----:R-:W-:Y:S05]  /*261e0*/  @!P0 NANOSLEEP.SYNCS 0x989680 ;  /* 0x009896800000895d */ /* 0x002fea0003900000 */
[----:B------:R-:W1:Y:S02]  /*261f0*/  @!P0 SYNCS.PHASECHK.TRANS64 P0, [R3+URZ], R0 ;  /* 0x00000000030085a7 */ /* 0x000e64000800007f */
[----:B-1----:R-:W-:Y:S05]  /*26200*/  @!P0 BRA `(.L_x_687) ;  /* 0xfffffffc00f08947 */ /* 0x002fea000383ffff */
[----:B------:R-:W-:Y:S05]  /*26210*/  BRA `(.L_x_699) ;  /* 0xfffffff800ec7947 */ /* 0x000fea000383ffff */
.L_x_688:
[----:B0-----:R0:W1:Y:S02]  /*26220*/  SYNCS.PHASECHK.TRANS64.TRYWAIT P0, [R3+URZ], R0 ;  /* 0x00000000030075a7 */ /* 0x001064000800017f */
[----:B-1----:R-:W-:Y:S05]  /*26230*/  @!P0 NANOSLEEP.SYNCS 0x989680 ;  /* 0x009896800000895d */ /* 0x002fea0003900000 */
[----:B------:R-:W1:Y:S02]  /*26240*/  @!P0 SYNCS.PHASECHK.TRANS64 P0, [R3+URZ], R0 ;  /* 0x00000000030085a7 */ /* 0x000e64000800007f */
[----:B-1----:R-:W-:Y:S05]  /*26250*/  @!P0 BRA `(.L_x_688) ;  /* 0xfffffffc00f08947 */ /* 0x002fea000383ffff */
[----:B------:R-:W-:Y:S05]  /*26260*/  BRA `(.L_x_700) ;  /* 0xfffffff800fc7947 */ /* 0x000fea000383ffff */
.L_x_701:
[----:B------:R-:W-:-:S00]  /*26270*/  BRA `(.L_x_701) ;  /* 0xfffffffc00fc7947 */ /* 0x000fc0000383ffff */
[----:B------:R-:W-:-:S00]  /*26280*/  NOP ;  /* 0x0000000000007918 */ /* 0x000fc00000000000 */
[----:B------:R-:W-:-:S00]  /*26290*/  NOP ;  /* 0x0000000000007918 */ /* 0x000fc00000000000 */
[----:B------:R-:W-:-:S00]  /*262a0*/  NOP ;  /* 0x0000000000007918 */ /* 0x000fc00000000000 */
[----:B------:R-:W-:-:S00]  /*262b0*/  NOP ;  /* 0x0000000000007918 */ /* 0x000fc00000000000 */
[----:B------:R-:W-:-:S00]  /*262c0*/  NOP ;  /* 0x0000000000007918 */ /* 0x000fc00000000000 */
[----:B------:R-:W-:-:S00]  /*262d0*/  NOP ;  /* 0x0000000000007918 */ /* 0x000fc00000000000 */
[----:B------:R-:W-:-:S00]  /*262e0*/  NOP ;  /* 0x0000000000007918 */ /* 0x000fc00000000000 */
[----:B------:R-:W-:-:S00]  /*262f0*/  NOP ;  /* 0x0000000000007918 */ /* 0x000fc00000000000 */
.L_x_702:


//--------------------- .nv.global.init           --------------------------
	.section	.nv.global.init,"aw",@progbits
.nv.global.init:
	.type		$str$22,@object
	.size		$str$22,($str$23 - $str$22)
$str$22:
        /*0000*/ 	.byte	0x6b, 0x5f, 0x74, 0x69, 0x6c, 0x65, 0x5f, 0x63, 0x6f, 0x75, 0x6e, 0x74, 0x20, 0x3e, 0x3d, 0x20
        /*0010*/ 	.byte	0x31, 0x00
	.type		$str$23,@object
	.size		$str$23,(__unnamed_1 - $str$23)
$str$23:
        /*0012*/ 	.byte	0x2f, 0x74, 0x6d, 0x70, 0x2f, 0x63, 0x75, 0x74, 0x6c, 0x61, 0x73, 0x73, 0x5f, 0x73, 0x77, 0x65
        /*0022*/ 	.byte	0x65, 0x70, 0x5f, 0x73, 0x72, 0x63, 0x2f, 0x69, 0x6e, 0x63, 0x6c, 0x75, 0x64, 0x65, 0x2f, 0x63
        /*0032*/ 	.byte	0x75, 0x74, 0x6c, 0x61, 0x73, 0x73, 0x2f, 0x67, 0x65, 0x6d, 0x6d, 0x2f, 0x63, 0x6f, 0x6c, 0x6c
        /*0042*/ 	.byte	0x65, 0x63, 0x74, 0x69, 0x76, 0x65, 0x2f, 0x73, 0x6d, 0x39, 0x30, 0x5f, 0x6d, 0x6d, 0x61, 0x5f
        /*0052*/ 	.byte	0x74, 0x6d, 0x61, 0x5f, 0x67, 0x6d, 0x6d, 0x61, 0x5f, 0x73, 0x73, 0x5f, 0x77, 0x61, 0x72, 0x70
        /*0062*/ 	.byte	0x73, 0x70, 0x65, 0x63, 0x69, 0x61, 0x6c, 0x69, 0x7a, 0x65, 0x64, 0x2e, 0x68, 0x70, 0x70, 0x00
	.type		__unnamed_1,@object
	.size		__unnamed_1,(.L_0 - __unnamed_1)
__unnamed_1:
        /* <DEDUP_REMOVED lines=181> */
        /*0bc2*/ 	.byte	0x74, 0x69, 0x74, 0x79, 0x5d, 0x00
.L_0:


//--------------------- .nv.shared._ZN7cutlass13device_kernelINS_4gemm6kernel13GemmUniversalIN4cute5tupleIJiiiiEEENS1_10collective13CollectiveMmaINS1_34MainloopSm90TmaGmmaWarpSpecializedILi5ENS5_IJNS4_1CILi1EEESB_SB_EEENS1_35KernelTmaWarpSpecializedCooperativeEEENS5_IJNSA_ILi512EEENSA_ILi160EEENSA_ILi32EEEEEENS_10bfloat16_tENS5_IJlSB_lEEESJ_SK_NS4_8TiledMMAINS4_8MMA_AtomIJNS4_4SM904GMMA27MMA_64x32x16_F32BF16BF16_SSILNSO_5MajorE0ELSQ_0ELNSO_7ScaleInE1ELSR_1EEEEEENS4_6LayoutINS5_IJNSA_ILi2EEESB_SB_EEENS5_IJSB_NSA_ILi0EEESX_EEEEENS5_IJNS4_10UnderscoreES10_S10_EEEEENS4_13SM90_TMA_LOADENS4_14ComposedLayoutINS4_7SwizzleILi2ELi4ELi3EEENS4_18smem_ptr_flag_bitsILi16EEENSU_INS5_IJNSA_ILi8EEESH_EEENS5_IJSH_SB_EEEEEEEvNS4_8identityES13_S1D_vS1E_EENS_8epilogue10collective6detail29Sm90TmaWarpSpecializedAdapterINS1H_15DefaultEpilogueISJ_SK_SK_NS1G_6thread17LinearCombinationISJ_Li1EffLNS1L_9ScaleType4KindE0ELNS_15FloatRoundStyleE2ESJ_EENS1_15EpilogueDefaultEEEEEvvEEEEvNT_6ParamsE --------------------------
	.section	.nv.shared._ZN7cutlass13device_kernelINS_4gemm6kernel13GemmUniversalIN4cute5tupleIJiiiiEEENS1_10collective13CollectiveMmaINS1_34MainloopSm90TmaGmmaWarpSpecializedILi5ENS5_IJNS4_1CILi1EEESB_SB_EEENS1_35KernelTmaWarpSpecializedCooperativeEEENS5_IJNSA_ILi512EEENSA_ILi160EEENSA_ILi32EEEEEENS_10bfloat16_tENS5_IJlSB_lEEESJ_SK_NS4_8TiledMMAINS4_8MMA_AtomIJNS4_4SM904GMMA27MMA_64x32x16_F32BF16BF16_SSILNSO_5MajorE0ELSQ_0ELNSO_7ScaleInE1ELSR_1EEEEEENS4_6LayoutINS5_IJNSA_ILi2EEESB_SB_EEENS5_IJSB_NSA_ILi0EEESX_EEEEENS5_IJNS4_10UnderscoreES10_S10_EEEEENS4_13SM90_TMA_LOADENS4_14ComposedLayoutINS4_7SwizzleILi2ELi4ELi3EEENS4_18smem_ptr_flag_bitsILi16EEENSU_INS5_IJNSA_ILi8EEESH_EEENS5_IJSH_SB_EEEEEEEvNS4_8identityES13_S1D_vS1E_EENS_8epilogue10collective6detail29Sm90TmaWarpSpecializedAdapterINS1H_15DefaultEpilogueISJ_SK_SK_NS1G_6thread17LinearCombinationISJ_Li1EffLNS1L_9ScaleType4KindE0ELNS_15FloatRoundStyleE2ESJ_EENS1_15EpilogueDefaultEEEEEvvEEEEvNT_6ParamsE,"aw",@nobits
	.sectionflags	@""
	.align	16
	.zero		1024


//--------------------- .nv.shared.reserved.0     --------------------------
	.section	.nv.shared.reserved.0,"aw",@nobits
	.weak		__nv_reservedSMEM_offset_0_alias
	.size		__nv_reservedSMEM_offset_0_alias, 0, 0
	.other		__nv_reservedSMEM_offset_0_alias,@"STO_CUDA_RESERVED_SHARED STV_DEFAULT"
__nv_reservedSMEM_offset_0_alias:
	.zero		0


//--------------------- .nv.global                --------------------------
	.section	.nv.global,"aw",@nobits
.nv.global:
	.type		_ZN39_INTERNAL_7036d987_4_k_cu_8c9b19c0_55084cute1_E,@object
	.size		_ZN39_INTERNAL_7036d987_4_k_cu_8c9b19c0_55084cute1_E,(_ZN39_INTERNAL_7036d987_4_k_cu_8c9b19c0_55084cuda3std3__45__cpo6cbeginE - _ZN39_INTERNAL_7036d987_4_k_cu_8c9b19c0_55084cute1_E)
_ZN39_INTERNAL_7036d987_4_k_cu_8c9b19c0_55084cute1_E:
	.zero		1
	.type		_ZN39_INTERNAL_7036d987_4_k_cu_8c9b19c0_55084cuda3std3__45__cpo6cbeginE,@object
	.size		_ZN39_INTERNAL_7036d987_4_k_cu_8c9b19c0_55084cuda3std3__45__cpo6cbeginE,(_ZN39_INTERNAL_7036d987_4_k_cu_8c9b19c0_55084cuda3std3__48in_placeE - _ZN39_INTERNAL_7036d987_4_k_cu_8c9b19c0_55084cuda3std3__45__cpo6cbeginE)
_ZN39_INTERNAL_7036d987_4_k_cu_8c9b19c0_55084cuda3std3__45__cpo6cbeginE:
	.zero		1
	.type		_ZN39_INTERNAL_7036d987_4_k_cu_8c9b19c0_55084cuda3std3__48in_placeE,@object
	.size		_ZN39_INTERNAL_7036d987_4_k_cu_8c9b19c0_55084cuda3std3__48in_placeE,(_ZN39_INTERNAL_7036d987_4_k_cu_8c9b19c0_55084cuda3std6ranges3__45__cpo9iter_moveE - _ZN39_INTERNAL_7036d987_4_k_cu_8c9b19c0_55084cuda3std3__48in_placeE)
_ZN39_INTERNAL_7036d987_4_k_cu_8c9b19c0_55084cuda3std3__48in_placeE:
	.zero		1
	.type		_ZN39_INTERNAL_7036d987_4_k_cu_8c9b19c0_55084cuda3std6ranges3__45__cpo9iter_moveE,@object
	.size		_ZN39_INTERNAL_7036d987_4_k_cu_8c9b19c0_55084cuda3std6ranges3__45__cpo9iter_moveE,(_ZN39_INTERNAL_7036d987_4_k_cu_8c9b19c0_55084cuda3std3__45__cpo5beginE - _ZN39_INTERNAL_7036d987_4_k_cu_8c9b19c0_55084cuda3std6ranges3__45__cpo9iter_moveE)
_ZN39_INTERNAL_7036d987_4_k_cu_8c9b19c0_55084cuda3std6ranges3__45__cpo9iter_moveE:
	.zero		1
	.type		_ZN39_INTERNAL_7036d987_4_k_cu_8c9b19c0_55084cuda3std3__45__cpo5beginE,@object
	.size		_ZN39_INTERNAL_7036d987_4_k_cu_8c9b19c0_55084cuda3std3__45__cpo5beginE,(_ZN39_INTERNAL_7036d987_4_k_cu_8c9b19c0_55084cuda3std3__441_GLOBAL__N__7036d987_4_k_cu_8c9b19c0_55086ignoreE - _ZN39_INTERNAL_7036d987_4_k_cu_8c9b19c0_55084cuda3std3__45__cpo5beginE)
_ZN39_INTERNAL_7036d987_4_k_cu_8c9b19c0_55084cuda3std3__45__cpo5beginE:
	.zero		1
	.type		_ZN39_INTERNAL_7036d987_4_k_cu_8c9b19c0_55084cuda3std3__441_GLOBAL__N__7036d987_4_k_cu_8c9b19c0_55086ignoreE,@object
	.size		_ZN39_INTERNAL_7036d987_4_k_cu_8c9b19c0_55084cuda3std3__441_GLOBAL__N__7036d987_4_k_cu_8c9b19c0_55086ignoreE,(_ZN39_INTERNAL_7036d987_4_k_cu_8c9b19c0_55084cute7productE - _ZN39_INTERNAL_7036d987_4_k_cu_8c9b19c0_55084cuda3std3__441_GLOBAL__N__7036d987_4_k_cu_8c9b19c0_55086ignoreE)
_ZN39_INTERNAL_7036d987_4_k_cu_8c9b19c0_55084cuda3std3__441_GLOBAL__N__7036d987_4_k_cu_8c9b19c0_55086ignoreE:
	.zero		1
	.type		_ZN39_INTERNAL_7036d987_4_k_cu_8c9b19c0_55084cute7productE,@object
	.size		_ZN39_INTERNAL_7036d987_4_k_cu_8c9b19c0_55084cute7productE,(_ZN39_INTERNAL_7036d987_4_k_cu_8c9b19c0_55084cuda3std3__45__cpo3endE - _ZN39_INTERNAL_7036d987_4_k_cu_8c9b19c0_55084cute7productE)
_ZN39_INTERNAL_7036d987_4_k_cu_8c9b19c0_55084cute7productE:
	.zero		1
	.type		_ZN39_INTERNAL_7036d987_4_k_cu_8c9b19c0_55084cuda3std3__45__cpo3endE,@object
	.size		_ZN39_INTERNAL_7036d987_4_k_cu_8c9b19c0_55084cuda3std3__45__cpo3endE,(_ZN39_INTERNAL_7036d987_4_k_cu_8c9b19c0_55084cuda3std3__419piecewise_constructE - _ZN39_INTERNAL_7036d987_4_k_cu_8c9b19c0_55084cuda3std3__45__cpo3endE)
_ZN39_INTERNAL_7036d987_4_k_cu_8c9b19c0_55084cuda3std3__45__cpo3endE:
	.zero		1
	.type		_ZN39_INTERNAL_7036d987_4_k_cu_8c9b19c0_55084cuda3std3__419piecewise_constructE,@object
	.size		_ZN39_INTERNAL_7036d987_4_k_cu_8c9b19c0_55084cuda3std3__419piecewise_constructE,(_ZN39_INTERNAL_7036d987_4_k_cu_8c9b19c0_55084cuda3std3__45__cpo4cendE - _ZN39_INTERNAL_7036d987_4_k_cu_8c9b19c0_55084cuda3std3__419piecewise_constructE)
_ZN39_INTERNAL_7036d987_4_k_cu_8c9b19c0_55084cuda3std3__419piecewise_constructE:
	.zero		1
	.type		_ZN39_INTERNAL_7036d987_4_k_cu_8c9b19c0_55084cuda3std3__45__cpo4cendE,@object
	.size		_ZN39_INTERNAL_7036d987_4_k_cu_8c9b19c0_55084cuda3std3__45__cpo4cendE,(_ZN39_INTERNAL_7036d987_4_k_cu_8c9b19c0_55084cuda3std6ranges3__45__cpo4swapE - _ZN39_INTERNAL_7036d987_4_k_cu_8c9b19c0_55084cuda3std3__45__cpo4cendE)
_ZN39_INTERNAL_7036d987_4_k_cu_8c9b19c0_55084cuda3std3__45__cpo4cendE:
	.zero		1
	.type		_ZN39_INTERNAL_7036d987_4_k_cu_8c9b19c0_55084cuda3std6ranges3__45__cpo4swapE,@object
	.size		_ZN39_INTERNAL_7036d987_4_k_cu_8c9b19c0_55084cuda3std6ranges3__45__cpo4swapE,(.L_8 - _ZN39_INTERNAL_7036d987_4_k_cu_8c9b19c0_55084cuda3std6ranges3__45__cpo4swapE)
_ZN39_INTERNAL_7036d987_4_k_cu_8c9b19c0_55084cuda3std6ranges3__45__cpo4swapE:
	.zero		1
.L_8:


//--------------------- .nv.constant0._ZN7cutlass13device_kernelINS_4gemm6kernel13GemmUniversalIN4cute5tupleIJiiiiEEENS1_10collective13CollectiveMmaINS1_34MainloopSm90TmaGmmaWarpSpecializedILi5ENS5_IJNS4_1CILi1EEESB_SB_EEENS1_35KernelTmaWarpSpecializedCooperativeEEENS5_IJNSA_ILi512EEENSA_ILi160EEENSA_ILi32EEEEEENS_10bfloat16_tENS5_IJlSB_lEEESJ_SK_NS4_8TiledMMAINS4_8MMA_AtomIJNS4_4SM904GMMA27MMA_64x32x16_F32BF16BF16_SSILNSO_5MajorE0ELSQ_0ELNSO_7ScaleInE1ELSR_1EEEEEENS4_6LayoutINS5_IJNSA_ILi2EEESB_SB_EEENS5_IJSB_NSA_ILi0EEESX_EEEEENS5_IJNS4_10UnderscoreES10_S10_EEEEENS4_13SM90_TMA_LOADENS4_14ComposedLayoutINS4_7SwizzleILi2ELi4ELi3EEENS4_18smem_ptr_flag_bitsILi16EEENSU_INS5_IJNSA_ILi8EEESH_EEENS5_IJSH_SB_EEEEEEEvNS4_8identityES13_S1D_vS1E_EENS_8epilogue10collective6detail29Sm90TmaWarpSpecializedAdapterINS1H_15DefaultEpilogueISJ_SK_SK_NS1G_6thread17LinearCombinationISJ_Li1EffLNS1L_9ScaleType4KindE0ELNS_15FloatRoundStyleE2ESJ_EENS1_15EpilogueDefaultEEEEEvvEEEEvNT_6ParamsE --------------------------
	.section	.nv.constant0._ZN7cutlass13device_kernelINS_4gemm6kernel13GemmUniversalIN4cute5tupleIJiiiiEEENS1_10collective13CollectiveMmaINS1_34MainloopSm90TmaGmmaWarpSpecializedILi5ENS5_IJNS4_1CILi1EEESB_SB_EEENS1_35KernelTmaWarpSpecializedCooperativeEEENS5_IJNSA_ILi512EEENSA_ILi160EEENSA_ILi32EEEEEENS_10bfloat16_tENS5_IJlSB_lEEESJ_SK_NS4_8TiledMMAINS4_8MMA_AtomIJNS4_4SM904GMMA27MMA_64x32x16_F32BF16BF16_SSILNSO_5MajorE0ELSQ_0ELNSO_7ScaleInE1ELSR_1EEEEEENS4_6LayoutINS5_IJNSA_ILi2EEESB_SB_EEENS5_IJSB_NSA_ILi0EEESX_EEEEENS5_IJNS4_10UnderscoreES10_S10_EEEEENS4_13SM90_TMA_LOADENS4_14ComposedLayoutINS4_7SwizzleILi2ELi4ELi3EEENS4_18smem_ptr_flag_bitsILi16EEENSU_INS5_IJNSA_ILi8EEESH_EEENS5_IJSH_SB_EEEEEEEvNS4_8identityES13_S1D_vS1E_EENS_8epilogue10collective6detail29Sm90TmaWarpSpecializedAdapterINS1H_15DefaultEpilogueISJ_SK_SK_NS1G_6thread17LinearCombinationISJ_Li1EffLNS1L_9ScaleType4KindE0ELNS_15FloatRoundStyleE2ESJ_EENS1_15EpilogueDefaultEEEEEvvEEEEvNT_6ParamsE,"a",@progbits
	.sectionflags	@""
	.align	4
.nv.constant0._ZN7cutlass13device_kernelINS_4gemm6kernel13GemmUniversalIN4cute5tupleIJiiiiEEENS1_10collective13CollectiveMmaINS1_34MainloopSm90TmaGmmaWarpSpecializedILi5ENS5_IJNS4_1CILi1EEESB_SB_EEENS1_35KernelTmaWarpSpecializedCooperativeEEENS5_IJNSA_ILi512EEENSA_ILi160EEENSA_ILi32EEEEEENS_10bfloat16_tENS5_IJlSB_lEEESJ_SK_NS4_8TiledMMAINS4_8MMA_AtomIJNS4_4SM904GMMA27MMA_64x32x16_F32BF16BF16_SSILNSO_5MajorE0ELSQ_0ELNSO_7ScaleInE1ELSR_1EEEEEENS4_6LayoutINS5_IJNSA_ILi2EEESB_SB_EEENS5_IJSB_NSA_ILi0EEESX_EEEEENS5_IJNS4_10UnderscoreES10_S10_EEEEENS4_13SM90_TMA_LOADENS4_14ComposedLayoutINS4_7SwizzleILi2ELi4ELi3EEENS4_18smem_ptr_flag_bitsILi16EEENSU_INS5_IJNSA_ILi8EEESH_EEENS5_IJSH_SB_EEEEEEEvNS4_8identityES13_S1D_vS1E_EENS_8epilogue10collective6detail29Sm90TmaWarpSpecializedAdapterINS1H_15DefaultEpilogueISJ_SK_SK_NS1G_6thread17LinearCombinationISJ_Li1EffLNS1L_9ScaleType4KindE0ELNS_15FloatRoundStyleE2ESJ_EENS1_15EpilogueDefaultEEEEEvvEEEEvNT_6ParamsE:
	.zero		1664


//--------------------- SYMBOLS --------------------------

	.type		.nv.reservedSmem.offset0,@object
	.size		.nv.reservedSmem.offset0,0x4
	.type		__assertfail,@function
